	.target	sm_100a

	.elftype	@"ET_EXEC"


//--------------------- .note.nv.tkinfo           --------------------------
	.section	.note.nv.tkinfo,"",@"SHT_NOTE"
	.sectionflags	@"SHF_NOTE_NV_TKINFO"
	.tkinfo
        /*0018*/ 	.word	0x00000002
        /*0030*/ 	.string	""
        /*0030*/ 	.string	"ptxas"
        /*0030*/ 	.string	"Cuda compilation tools, release 13.0, V13.0.88"
        /*0030*/ 	.string	"Build cuda_13.0.r13.0/compiler.36424714_0"
        /*0030*/ 	.string	"-arch sm_100a -m 64 "



//--------------------- .note.nv.cuinfo           --------------------------
	.section	.note.nv.cuinfo,"",@"SHT_NOTE"
	.sectionflags	@"SHF_NOTE_NV_CUINFO"
        /*0018*/ 	.short	0x0002
        /*001a*/ 	.short	0x0064
        /*001c*/ 	.short	0x0082
	.zero		2


//--------------------- .nv.info                  --------------------------
	.section	.nv.info,"",@"SHT_CUDA_INFO"
	.align	4


	//----- nvinfo : EIATTR_REGCOUNT
	.align		4
        /*0000*/ 	.byte	0x04, 0x2f
        /*0002*/ 	.short	(.L_19 - .L_18)
	.align		4
.L_18:
        /*0004*/ 	.word	index@(_ZN7cutlass13device_kernelINS_4gemm6kernel13GemmUniversalIN4cute5tupleIJiiiiEEENS1_10collective13CollectiveMmaINS1_46MainloopSm100TmaUmmaWarpSpecializedBlockScaledILi3ELi2ELi2ENS5_IJNS4_1CILi2EEENSA_ILi4EEENSA_ILi1EEEEEEEENS5_IJNSA_ILi128EEESG_NSA_ILi256EEEEEENS5_IJNS_12float_e5m2_tENS_13float_ue8m0_tEEEENS5_IJNS5_IJlSD_lEEENS4_6LayoutINS5_IJNS5_IJNS5_IJNSA_ILi32EEESC_EEEiEEESQ_NS5_IJSD_iEEEEEENS5_IJNS5_IJNS5_IJNSA_ILi16EEESC_EEEiEEENS5_IJNS5_IJNSA_ILi0EEESD_EEENSA_ILi512EEEEEENS5_IJSW_iEEEEEEEEEEESL_S13_NS4_8TiledMMAINS4_8MMA_AtomIJNS4_21SM100_MMA_MXF8F6F4_SSISJ_SJ_fSK_Li128ELi128ELNS4_4UMMA5MajorE0ELS18_0ELNS17_7ScaleInE0ELS19_0EEEEEENSN_INS5_IJSD_SD_SD_EEENS5_IJSW_SW_SW_EEEEENS5_IJNS4_10UnderscoreES1F_S1F_EEEEENS5_IJNS4_23SM90_TMA_LOAD_MULTICASTES1I_EEENS5_IJNS4_14ComposedLayoutINS4_7SwizzleILi3ELi4ELi3EEENS4_18smem_ptr_flag_bitsILi8EEENSN_INS5_IJNSA_ILi8EEESG_EEENS5_IJSG_SD_EEEEEEENSN_INS5_IJNS5_IJNS5_IJSP_SD_EEENS5_IJSO_SD_EEEEEESD_NS5_IJSC_SB_EEEEEENS5_IJNS5_IJNS5_IJSU_SY_EEESX_EEESW_NS5_IJSD_SY_EEEEEEEEEEEvNS4_8identityES1J_S24_vS25_EENS_8epilogue10collective18CollectiveEpilogueINS27_23Sm100TmaWarpSpecializedILi4ELi2ELi16ELb1ELb0EEEJNS5_IJNSA_ILi64EEESG_SH_EEENS5_IJNSN_IS2C_SD_EENSN_INS5_IJST_SB_EEENS5_IJSD_S2C_EEEEEEEENS_10bfloat16_tESM_S2J_SM_NS27_6fusion15FusionCallbacksIS2B_NS2K_17LinearCombinationIS2J_fS2J_fLNS_15FloatRoundStyleE2EEES2D_S2I_JEEENS4_5SM1004TMEM4LOAD26SM100_TMEM_LOAD_32dp32b16xENS4_13SM90_TMA_LOADENS1K_INS1L_ILi1ELi4ELi3EEENS1N_ILi16EEENSN_INS5_IJS1P_ST_EEENS5_IJST_SD_EEEEEEENS4_39AutoVectorizingCopyWithAssumedAlignmentILi128EEENS4_14SM90_TMA_STOREES30_S32_S32_EEEvvEEEEvNT_6ParamsE)
        /*0008*/ 	.word	0x00000082


	//----- nvinfo : EIATTR_FRAME_SIZE
	.align		4
.L_19:
        /*000c*/ 	.byte	0x04, 0x11
        /*000e*/ 	.short	(.L_21 - .L_20)
	.align		4
.L_20:
        /*0010*/ 	.word	index@($__internal_2_$__cuda_sm10x_tcgen05_guardrail_trap_unallocated_columns_being_dealloced)
        /*0014*/ 	.word	0x00000000


	//----- nvinfo : EIATTR_FRAME_SIZE
	.align		4
.L_21:
        /*0018*/ 	.byte	0x04, 0x11
        /*001a*/ 	.short	(.L_23 - .L_22)
	.align		4
.L_22:
        /*001c*/ 	.word	index@($__internal_1_$__cuda_sm10x_tcgen05_guardrail_trap_phase_invalid_during_alloc)
        /*0020*/ 	.word	0x00000000


	//----- nvinfo : EIATTR_FRAME_SIZE
	.align		4
.L_23:
        /*0024*/ 	.byte	0x04, 0x11
        /*0026*/ 	.short	(.L_25 - .L_24)
	.align		4
.L_24:
        /*0028*/ 	.word	index@($__internal_0_$__cuda_sm10x_tcgen05_guardrail_trap_col_being_dealloced_not_returned_by_alloc)
        /*002c*/ 	.word	0x00000000


	//----- nvinfo : EIATTR_FRAME_SIZE
	.align		4
.L_25:
        /*0030*/ 	.byte	0x04, 0x11
        /*0032*/ 	.short	(.L_27 - .L_26)
	.align		4
.L_26:
        /*0034*/ 	.word	index@(_ZN7cutlass13device_kernelINS_4gemm6kernel13GemmUniversalIN4cute5tupleIJiiiiEEENS1_10collective13CollectiveMmaINS1_46MainloopSm100TmaUmmaWarpSpecializedBlockScaledILi3ELi2ELi2ENS5_IJNS4_1CILi2EEENSA_ILi4EEENSA_ILi1EEEEEEEENS5_IJNSA_ILi128EEESG_NSA_ILi256EEEEEENS5_IJNS_12float_e5m2_tENS_13float_ue8m0_tEEEENS5_IJNS5_IJlSD_lEEENS4_6LayoutINS5_IJNS5_IJNS5_IJNSA_ILi32EEESC_EEEiEEESQ_NS5_IJSD_iEEEEEENS5_IJNS5_IJNS5_IJNSA_ILi16EEESC_EEEiEEENS5_IJNS5_IJNSA_ILi0EEESD_EEENSA_ILi512EEEEEENS5_IJSW_iEEEEEEEEEEESL_S13_NS4_8TiledMMAINS4_8MMA_AtomIJNS4_21SM100_MMA_MXF8F6F4_SSISJ_SJ_fSK_Li128ELi128ELNS4_4UMMA5MajorE0ELS18_0ELNS17_7ScaleInE0ELS19_0EEEEEENSN_INS5_IJSD_SD_SD_EEENS5_IJSW_SW_SW_EEEEENS5_IJNS4_10UnderscoreES1F_S1F_EEEEENS5_IJNS4_23SM90_TMA_LOAD_MULTICASTES1I_EEENS5_IJNS4_14ComposedLayoutINS4_7SwizzleILi3ELi4ELi3EEENS4_18smem_ptr_flag_bitsILi8EEENSN_INS5_IJNSA_ILi8EEESG_EEENS5_IJSG_SD_EEEEEEENSN_INS5_IJNS5_IJNS5_IJSP_SD_EEENS5_IJSO_SD_EEEEEESD_NS5_IJSC_SB_EEEEEENS5_IJNS5_IJNS5_IJSU_SY_EEESX_EEESW_NS5_IJSD_SY_EEEEEEEEEEEvNS4_8identityES1J_S24_vS25_EENS_8epilogue10collective18CollectiveEpilogueINS27_23Sm100TmaWarpSpecializedILi4ELi2ELi16ELb1ELb0EEEJNS5_IJNSA_ILi64EEESG_SH_EEENS5_IJNSN_IS2C_SD_EENSN_INS5_IJST_SB_EEENS5_IJSD_S2C_EEEEEEEENS_10bfloat16_tESM_S2J_SM_NS27_6fusion15FusionCallbacksIS2B_NS2K_17LinearCombinationIS2J_fS2J_fLNS_15FloatRoundStyleE2EEES2D_S2I_JEEENS4_5SM1004TMEM4LOAD26SM100_TMEM_LOAD_32dp32b16xENS4_13SM90_TMA_LOADENS1K_INS1L_ILi1ELi4ELi3EEENS1N_ILi16EEENSN_INS5_IJS1P_ST_EEENS5_IJST_SD_EEEEEEENS4_39AutoVectorizingCopyWithAssumedAlignmentILi128EEENS4_14SM90_TMA_STOREES30_S32_S32_EEEvvEEEEvNT_6ParamsE)
        /*0038*/ 	.word	0x00000000


	//----- nvinfo : EIATTR_MIN_STACK_SIZE
	.align		4
.L_27:
        /*003c*/ 	.byte	0x04, 0x12
        /*003e*/ 	.short	(.L_29 - .L_28)
	.align		4
.L_28:
        /*0040*/ 	.word	index@(_ZN7cutlass13device_kernelINS_4gemm6kernel13GemmUniversalIN4cute5tupleIJiiiiEEENS1_10collective13CollectiveMmaINS1_46MainloopSm100TmaUmmaWarpSpecializedBlockScaledILi3ELi2ELi2ENS5_IJNS4_1CILi2EEENSA_ILi4EEENSA_ILi1EEEEEEEENS5_IJNSA_ILi128EEESG_NSA_ILi256EEEEEENS5_IJNS_12float_e5m2_tENS_13float_ue8m0_tEEEENS5_IJNS5_IJlSD_lEEENS4_6LayoutINS5_IJNS5_IJNS5_IJNSA_ILi32EEESC_EEEiEEESQ_NS5_IJSD_iEEEEEENS5_IJNS5_IJNS5_IJNSA_ILi16EEESC_EEEiEEENS5_IJNS5_IJNSA_ILi0EEESD_EEENSA_ILi512EEEEEENS5_IJSW_iEEEEEEEEEEESL_S13_NS4_8TiledMMAINS4_8MMA_AtomIJNS4_21SM100_MMA_MXF8F6F4_SSISJ_SJ_fSK_Li128ELi128ELNS4_4UMMA5MajorE0ELS18_0ELNS17_7ScaleInE0ELS19_0EEEEEENSN_INS5_IJSD_SD_SD_EEENS5_IJSW_SW_SW_EEEEENS5_IJNS4_10UnderscoreES1F_S1F_EEEEENS5_IJNS4_23SM90_TMA_LOAD_MULTICASTES1I_EEENS5_IJNS4_14ComposedLayoutINS4_7SwizzleILi3ELi4ELi3EEENS4_18smem_ptr_flag_bitsILi8EEENSN_INS5_IJNSA_ILi8EEESG_EEENS5_IJSG_SD_EEEEEEENSN_INS5_IJNS5_IJNS5_IJSP_SD_EEENS5_IJSO_SD_EEEEEESD_NS5_IJSC_SB_EEEEEENS5_IJNS5_IJNS5_IJSU_SY_EEESX_EEESW_NS5_IJSD_SY_EEEEEEEEEEEvNS4_8identityES1J_S24_vS25_EENS_8epilogue10collective18CollectiveEpilogueINS27_23Sm100TmaWarpSpecializedILi4ELi2ELi16ELb1ELb0EEEJNS5_IJNSA_ILi64EEESG_SH_EEENS5_IJNSN_IS2C_SD_EENSN_INS5_IJST_SB_EEENS5_IJSD_S2C_EEEEEEEENS_10bfloat16_tESM_S2J_SM_NS27_6fusion15FusionCallbacksIS2B_NS2K_17LinearCombinationIS2J_fS2J_fLNS_15FloatRoundStyleE2EEES2D_S2I_JEEENS4_5SM1004TMEM4LOAD26SM100_TMEM_LOAD_32dp32b16xENS4_13SM90_TMA_LOADENS1K_INS1L_ILi1ELi4ELi3EEENS1N_ILi16EEENSN_INS5_IJS1P_ST_EEENS5_IJST_SD_EEEEEEENS4_39AutoVectorizingCopyWithAssumedAlignmentILi128EEENS4_14SM90_TMA_STOREES30_S32_S32_EEEvvEEEEvNT_6ParamsE)
        /*0044*/ 	.word	0x00000000
.L_29:


//--------------------- .nv.compat                --------------------------
	.section	.nv.compat,"",@"SHT_CUDA_COMPAT_INFO"
	.align	4
        /*0000*/ 	.byte	0x02, 0x09, 0x01, 0x00, 0x02, 0x02, 0x02, 0x00, 0x02, 0x05, 0x05, 0x00, 0x03, 0x07, 0x01, 0x01
        /*0010*/ 	.byte	0x02, 0x03, 0x01, 0x00, 0x02, 0x06, 0x01, 0x00, 0x04, 0x0b, 0x08, 0x00, 0x09, 0x00, 0x00, 0x00
        /*0020*/ 	.byte	0x00, 0x00, 0x00, 0x00


//--------------------- .nv.info._ZN7cutlass13device_kernelINS_4gemm6kernel13GemmUniversalIN4cute5tupleIJiiiiEEENS1_10collective13CollectiveMmaINS1_46MainloopSm100TmaUmmaWarpSpecializedBlockScaledILi3ELi2ELi2ENS5_IJNS4_1CILi2EEENSA_ILi4EEENSA_ILi1EEEEEEEENS5_IJNSA_ILi128EEESG_NSA_ILi256EEEEEENS5_IJNS_12float_e5m2_tENS_13float_ue8m0_tEEEENS5_IJNS5_IJlSD_lEEENS4_6LayoutINS5_IJNS5_IJNS5_IJNSA_ILi32EEESC_EEEiEEESQ_NS5_IJSD_iEEEEEENS5_IJNS5_IJNS5_IJNSA_ILi16EEESC_EEEiEEENS5_IJNS5_IJNSA_ILi0EEESD_EEENSA_ILi512EEEEEENS5_IJSW_iEEEEEEEEEEESL_S13_NS4_8TiledMMAINS4_8MMA_AtomIJNS4_21SM100_MMA_MXF8F6F4_SSISJ_SJ_fSK_Li128ELi128ELNS4_4UMMA5MajorE0ELS18_0ELNS17_7ScaleInE0ELS19_0EEEEEENSN_INS5_IJSD_SD_SD_EEENS5_IJSW_SW_SW_EEEEENS5_IJNS4_10UnderscoreES1F_S1F_EEEEENS5_IJNS4_23SM90_TMA_LOAD_MULTICASTES1I_EEENS5_IJNS4_14ComposedLayoutINS4_7SwizzleILi3ELi4ELi3EEENS4_18smem_ptr_flag_bitsILi8EEENSN_INS5_IJNSA_ILi8EEESG_EEENS5_IJSG_SD_EEEEEEENSN_INS5_IJNS5_IJNS5_IJSP_SD_EEENS5_IJSO_SD_EEEEEESD_NS5_IJSC_SB_EEEEEENS5_IJNS5_IJNS5_IJSU_SY_EEESX_EEESW_NS5_IJSD_SY_EEEEEEEEEEEvNS4_8identityES1J_S24_vS25_EENS_8epilogue10collective18CollectiveEpilogueINS27_23Sm100TmaWarpSpecializedILi4ELi2ELi16ELb1ELb0EEEJNS5_IJNSA_ILi64EEESG_SH_EEENS5_IJNSN_IS2C_SD_EENSN_INS5_IJST_SB_EEENS5_IJSD_S2C_EEEEEEEENS_10bfloat16_tESM_S2J_SM_NS27_6fusion15FusionCallbacksIS2B_NS2K_17LinearCombinationIS2J_fS2J_fLNS_15FloatRoundStyleE2EEES2D_S2I_JEEENS4_5SM1004TMEM4LOAD26SM100_TMEM_LOAD_32dp32b16xENS4_13SM90_TMA_LOADENS1K_INS1L_ILi1ELi4ELi3EEENS1N_ILi16EEENSN_INS5_IJS1P_ST_EEENS5_IJST_SD_EEEEEEENS4_39AutoVectorizingCopyWithAssumedAlignmentILi128EEENS4_14SM90_TMA_STOREES30_S32_S32_EEEvvEEEEvNT_6ParamsE --------------------------
	.section	.nv.info._ZN7cutlass13device_kernelINS_4gemm6kernel13GemmUniversalIN4cute5tupleIJiiiiEEENS1_10collective13CollectiveMmaINS1_46MainloopSm100TmaUmmaWarpSpecializedBlockScaledILi3ELi2ELi2ENS5_IJNS4_1CILi2EEENSA_ILi4EEENSA_ILi1EEEEEEEENS5_IJNSA_ILi128EEESG_NSA_ILi256EEEEEENS5_IJNS_12float_e5m2_tENS_13float_ue8m0_tEEEENS5_IJNS5_IJlSD_lEEENS4_6LayoutINS5_IJNS5_IJNS5_IJNSA_ILi32EEESC_EEEiEEESQ_NS5_IJSD_iEEEEEENS5_IJNS5_IJNS5_IJNSA_ILi16EEESC_EEEiEEENS5_IJNS5_IJNSA_ILi0EEESD_EEENSA_ILi512EEEEEENS5_IJSW_iEEEEEEEEEEESL_S13_NS4_8TiledMMAINS4_8MMA_AtomIJNS4_21SM100_MMA_MXF8F6F4_SSISJ_SJ_fSK_Li128ELi128ELNS4_4UMMA5MajorE0ELS18_0ELNS17_7ScaleInE0ELS19_0EEEEEENSN_INS5_IJSD_SD_SD_EEENS5_IJSW_SW_SW_EEEEENS5_IJNS4_10UnderscoreES1F_S1F_EEEEENS5_IJNS4_23SM90_TMA_LOAD_MULTICASTES1I_EEENS5_IJNS4_14ComposedLayoutINS4_7SwizzleILi3ELi4ELi3EEENS4_18smem_ptr_flag_bitsILi8EEENSN_INS5_IJNSA_ILi8EEESG_EEENS5_IJSG_SD_EEEEEEENSN_INS5_IJNS5_IJNS5_IJSP_SD_EEENS5_IJSO_SD_EEEEEESD_NS5_IJSC_SB_EEEEEENS5_IJNS5_IJNS5_IJSU_SY_EEESX_EEESW_NS5_IJSD_SY_EEEEEEEEEEEvNS4_8identityES1J_S24_vS25_EENS_8epilogue10collective18CollectiveEpilogueINS27_23Sm100TmaWarpSpecializedILi4ELi2ELi16ELb1ELb0EEEJNS5_IJNSA_ILi64EEESG_SH_EEENS5_IJNSN_IS2C_SD_EENSN_INS5_IJST_SB_EEENS5_IJSD_S2C_EEEEEEEENS_10bfloat16_tESM_S2J_SM_NS27_6fusion15FusionCallbacksIS2B_NS2K_17LinearCombinationIS2J_fS2J_fLNS_15FloatRoundStyleE2EEES2D_S2I_JEEENS4_5SM1004TMEM4LOAD26SM100_TMEM_LOAD_32dp32b16xENS4_13SM90_TMA_LOADENS1K_INS1L_ILi1ELi4ELi3EEENS1N_ILi16EEENSN_INS5_IJS1P_ST_EEENS5_IJST_SD_EEEEEEENS4_39AutoVectorizingCopyWithAssumedAlignmentILi128EEENS4_14SM90_TMA_STOREES30_S32_S32_EEEvvEEEEvNT_6ParamsE,"",@"SHT_CUDA_INFO"
	.sectionflags	@""
	.align	4


	//----- nvinfo : EIATTR_CUDA_API_VERSION
	.align		4
        /*0000*/ 	.byte	0x04, 0x37
        /*0002*/ 	.short	(.L_31 - .L_30)
.L_30:
        /*0004*/ 	.word	0x00000082


	//----- nvinfo : EIATTR_KPARAM_INFO
	.align		4
.L_31:
        /*0008*/ 	.byte	0x04, 0x17
        /*000a*/ 	.short	(.L_33 - .L_32)
.L_32:
        /*000c*/ 	.word	0x00000000
        /*0010*/ 	.short	0x0000
        /*0012*/ 	.short	0x0000
        /*0014*/ 	.byte	0x00, 0xf0, 0x01, 0x30


	//----- nvinfo : EIATTR_AT_ENTRY_FRAGMENTS
	.align		4
.L_33:
        /*0018*/ 	.byte	0x04, 0x4f
        /*001a*/ 	.short	(.L_35 - .L_34)


	//   ....[0]....
.L_34:
        /*001c*/ 	.word	0x00000006


	//----- nvinfo : EIATTR_RESERVED_SMEM_USED
	.align		4
.L_35:
        /*0020*/ 	.byte	0x01, 0x41
	.zero		2


	//----- nvinfo : EIATTR_SPARSE_MMA_MASK
	.align		4
        /*0024*/ 	.byte	0x03, 0x50
        /*0026*/ 	.short	0x0000


	//----- nvinfo : EIATTR_TCGEN05_1CTA_USED
	.align		4
        /*0028*/ 	.byte	0x01, 0x51
	.zero		2


	//----- nvinfo : EIATTR_MAXREG_COUNT
	.align		4
        /*002c*/ 	.byte	0x03, 0x1b
        /*002e*/ 	.short	0x00ff


	//----- nvinfo : EIATTR_NUM_BARRIERS
	.align		4
        /*0030*/ 	.byte	0x02, 0x4c
        /*0032*/ 	.byte	0x07
	.zero		1


	//----- nvinfo : EIATTR_EXTERNS
	.align		4
        /*0034*/ 	.byte	0x04, 0x0f
        /*0036*/ 	.short	(.L_37 - .L_36)


	//   ....[0]....
	.align		4
.L_36:
        /*0038*/ 	.word	index@(__assertfail)


	//----- nvinfo : EIATTR_MERCURY_ISA_VERSION
	.align		4
.L_37:
        /*003c*/ 	.byte	0x03, 0x5f
        /*003e*/ 	.short	0x0101


	//----- nvinfo : EIATTR_INT_WARP_WIDE_INSTR_OFFSETS
	.align		4
        /*0040*/ 	.byte	0x04, 0x31
        /*0042*/ 	.short	(.L_39 - .L_38)


	//   ....[0]....
.L_38:
        /*0044*/ 	.word	0x00002890


	//   ....[1]....
        /*0048*/ 	.word	0x00004a80


	//   ....[2]....
        /*004c*/ 	.word	0x00004ab0


	//   ....[3]....
        /*0050*/ 	.word	0x00004ad0


	//   ....[4]....
        /*0054*/ 	.word	0x000053a0


	//   ....[5]....
        /*0058*/ 	.word	0x000053c0


	//   ....[6]....
        /*005c*/ 	.word	0x00005430


	//   ....[7]....
        /*0060*/ 	.word	0x00005550


	//   ....[8]....
        /*0064*/ 	.word	0x00005570


	//   ....[9]....
        /*0068*/ 	.word	0x00005630


	//   ....[10]....
        /*006c*/ 	.word	0x00005730


	//   ....[11]....
        /*0070*/ 	.word	0x00005770


	//   ....[12]....
        /*0074*/ 	.word	0x00005810


	//   ....[13]....
        /*0078*/ 	.word	0x00005910


	//   ....[14]....
        /*007c*/ 	.word	0x00005930


	//   ....[15]....
        /*0080*/ 	.word	0x00005a00


	//   ....[16]....
        /*0084*/ 	.word	0x00005b00


	//   ....[17]....
        /*0088*/ 	.word	0x00005b40


	//   ....[18]....
        /*008c*/ 	.word	0x00005c00


	//   ....[19]....
        /*0090*/ 	.word	0x00005ce0


	//   ....[20]....
        /*0094*/ 	.word	0x00005d00


	//   ....[21]....
        /*0098*/ 	.word	0x00005dc0


	//   ....[22]....
        /*009c*/ 	.word	0x00005ec0


	//   ....[23]....
        /*00a0*/ 	.word	0x00005f30


	//   ....[24]....
        /*00a4*/ 	.word	0x00006000


	//   ....[25]....
        /*00a8*/ 	.word	0x00006190


	//   ....[26]....
        /*00ac*/ 	.word	0x000061b0


	//   ....[27]....
        /*00b0*/ 	.word	0x000062a0


	//----- nvinfo : EIATTR_COOP_GROUP_MASK_REGIDS
	.align		4
.L_39:
        /*00b4*/ 	.byte	0x04, 0x29
        /*00b6*/ 	.short	(.L_41 - .L_40)


	//   ....[0]....
.L_40:
        /*00b8*/ 	.word	0xffffffff


	//   ....[1]....
        /*00bc*/ 	.word	0xffffffff


	//   ....[2]....
        /*00c0*/ 	.word	0xffffffff


	//   ....[3]....
        /*00c4*/ 	.word	0xffffffff


	//   ....[4]....
        /*00c8*/ 	.word	0xffffffff


	//   ....[5]....
        /*00cc*/ 	.word	0xffffffff


	//   ....[6]....
        /*00d0*/ 	.word	0xffffffff


	//   ....[7]....
        /*00d4*/ 	.word	0xffffffff


	//   ....[8]....
        /*00d8*/ 	.word	0xffffffff


	//   ....[9]....
        /*00dc*/ 	.word	0xffffffff


	//   ....[10]....
        /*00e0*/ 	.word	0xffffffff


	//   ....[11]....
        /*00e4*/ 	.word	0xffffffff


	//   ....[12]....
        /*00e8*/ 	.word	0xffffffff


	//   ....[13]....
        /*00ec*/ 	.word	0xffffffff


	//----- nvinfo : EIATTR_COOP_GROUP_INSTR_OFFSETS
	.align		4
.L_41:
        /*00f0*/ 	.byte	0x04, 0x28
        /*00f2*/ 	.short	(.L_43 - .L_42)


	//   ....[0]....
.L_42:
        /*00f4*/ 	.word	0x00000090


	//   ....[1]....
        /*00f8*/ 	.word	0x00000530


	//   ....[2]....
        /*00fc*/ 	.word	0x000006c0


	//   ....[3]....
        /*0100*/ 	.word	0x00000860


	//   ....[4]....
        /*0104*/ 	.word	0x00000960


	//   ....[5]....
        /*0108*/ 	.word	0x00000ad0


	//   ....[6]....
        /*010c*/ 	.word	0x00000c30


	//   ....[7]....
        /*0110*/ 	.word	0x00000de0


	//   ....[8]....
        /*0114*/ 	.word	0x00002770


	//   ....[9]....
        /*0118*/ 	.word	0x000034f0


	//   ....[10]....
        /*011c*/ 	.word	0x00003700


	//   ....[11]....
        /*0120*/ 	.word	0x00003730


	//   ....[12]....
        /*0124*/ 	.word	0x00004960


	//   ....[13]....
        /*0128*/ 	.word	0x00004b90


	//----- nvinfo : EIATTR_VRC_CTA_INIT_COUNT
	.align		4
.L_43:
        /*012c*/ 	.byte	0x02, 0x4a
        /*012e*/ 	.byte	0x80
	.zero		1


	//----- nvinfo : EIATTR_SYSCALL_OFFSETS
	.align		4
        /*0130*/ 	.byte	0x04, 0x46
        /*0132*/ 	.short	(.L_45 - .L_44)


	//   ....[0]....
.L_44:
        /*0134*/ 	.word	0x00006dd0


	//   ....[1]....
        /*0138*/ 	.word	0x00006ec0


	//   ....[2]....
        /*013c*/ 	.word	0x00007770


	//   ....[3]....
        /*0140*/ 	.word	0x000078e0


	//   ....[4]....
        /*0144*/ 	.word	0x00008600


	//   ....[5]....
        /*0148*/ 	.word	0x00008770


	//   ....[6]....
        /*014c*/ 	.word	0x00009480


	//   ....[7]....
        /*0150*/ 	.word	0x000095f0


	//   ....[8]....
        /*0154*/ 	.word	0x0000a330


	//   ....[9]....
        /*0158*/ 	.word	0x0000a4a0


	//   ....[10]....
        /*015c*/ 	.word	0x0000b200


	//   ....[11]....
        /*0160*/ 	.word	0x0000b370


	//   ....[12]....
        /*0164*/ 	.word	0x0000c0d0


	//   ....[13]....
        /*0168*/ 	.word	0x0000c240


	//   ....[14]....
        /*016c*/ 	.word	0x0000cfa0


	//   ....[15]....
        /*0170*/ 	.word	0x0000d110


	//   ....[16]....
        /*0174*/ 	.word	0x0000de00


	//   ....[17]....
        /*0178*/ 	.word	0x0000df70


	//----- nvinfo : EIATTR_MBARRIER_INSTR_OFFSETS
	.align		4
.L_45:
        /*017c*/ 	.byte	0x04, 0x39
        /*017e*/ 	.short	(.L_47 - .L_46)


	//   ....[0]....
.L_46:
        /*0180*/ 	.word	0x00000650
        /*0184*/ 	.word	0x000000ff
        /*0188*/ 	.word	0x00000000
        /*018c*/ 	.short	0x0100
        /*018e*/ 	.byte	0x04
	.zero		1


	//   ....[1]....
        /*0190*/ 	.word	0x00000660
        /*0194*/ 	.word	0x000000ff
        /*0198*/ 	.word	0x00000018
        /*019c*/ 	.short	0x0100
        /*019e*/ 	.byte	0x04
	.zero		1


	//   ....[2]....
        /*01a0*/ 	.word	0x00000670
        /*01a4*/ 	.word	0x000000ff
        /*01a8*/ 	.word	0x00000008
        /*01ac*/ 	.short	0x0100
        /*01ae*/ 	.byte	0x04
	.zero		1


	//   ....[3]....
        /*01b0*/ 	.word	0x00000680
        /*01b4*/ 	.word	0x000000ff
        /*01b8*/ 	.word	0x00000020
        /*01bc*/ 	.short	0x0100
        /*01be*/ 	.byte	0x04
	.zero		1


	//   ....[4]....
        /*01c0*/ 	.word	0x00000690
        /*01c4*/ 	.word	0x000000ff
        /*01c8*/ 	.word	0x00000010
        /*01cc*/ 	.short	0x0100
        /*01ce*/ 	.byte	0x04
	.zero		1


	//   ....[5]....
        /*01d0*/ 	.word	0x000006a0
        /*01d4*/ 	.word	0x000000ff
        /*01d8*/ 	.word	0x00000028
        /*01dc*/ 	.short	0x0100
        /*01de*/ 	.byte	0x04
	.zero		1


	//   ....[6]....
        /*01e0*/ 	.word	0x000007d0
        /*01e4*/ 	.word	0x000000ff
        /*01e8*/ 	.word	0x00000030
        /*01ec*/ 	.short	0x0100
        /*01ee*/ 	.byte	0x04
	.zero		1


	//   ....[7]....
        /*01f0*/ 	.word	0x000007e0
        /*01f4*/ 	.word	0x000000ff
        /*01f8*/ 	.word	0x00000050
        /*01fc*/ 	.short	0x0100
        /*01fe*/ 	.byte	0x04
	.zero		1


	//   ....[8]....
        /*0200*/ 	.word	0x000007f0
        /*0204*/ 	.word	0x000000ff
        /*0208*/ 	.word	0x00000038
        /*020c*/ 	.short	0x0100
        /*020e*/ 	.byte	0x04
	.zero		1


	//   ....[9]....
        /*0210*/ 	.word	0x00000800
        /*0214*/ 	.word	0x000000ff
        /*0218*/ 	.word	0x00000058
        /*021c*/ 	.short	0x0100
        /*021e*/ 	.byte	0x04
	.zero		1


	//   ....[10]....
        /*0220*/ 	.word	0x00000810
        /*0224*/ 	.word	0x000000ff
        /*0228*/ 	.word	0x00000040
        /*022c*/ 	.short	0x0100
        /*022e*/ 	.byte	0x04
	.zero		1


	//   ....[11]....
        /*0230*/ 	.word	0x00000820
        /*0234*/ 	.word	0x000000ff
        /*0238*/ 	.word	0x00000060
        /*023c*/ 	.short	0x0100
        /*023e*/ 	.byte	0x04
	.zero		1


	//   ....[12]....
        /*0240*/ 	.word	0x00000830
        /*0244*/ 	.word	0x000000ff
        /*0248*/ 	.word	0x00000048
        /*024c*/ 	.short	0x0100
        /*024e*/ 	.byte	0x04
	.zero		1


	//   ....[13]....
        /*0250*/ 	.word	0x00000840
        /*0254*/ 	.word	0x000000ff
        /*0258*/ 	.word	0x00000068
        /*025c*/ 	.short	0x0100
        /*025e*/ 	.byte	0x04
	.zero		1


	//   ....[14]....
        /*0260*/ 	.word	0x00000930
        /*0264*/ 	.word	0x000000ff
        /*0268*/ 	.word	0x00000070
        /*026c*/ 	.short	0x0100
        /*026e*/ 	.byte	0x06
	.zero		1


	//   ....[15]....
        /*0270*/ 	.word	0x00000940
        /*0274*/ 	.word	0x000000ff
        /*0278*/ 	.word	0x00000078
        /*027c*/ 	.short	0x0100
        /*027e*/ 	.byte	0x06
	.zero		1


	//   ....[16]....
        /*0280*/ 	.word	0x00000a80
        /*0284*/ 	.word	0x000000ff
        /*0288*/ 	.word	0x00000080
        /*028c*/ 	.short	0x0100
        /*028e*/ 	.byte	0x06
	.zero		1


	//   ....[17]....
        /*0290*/ 	.word	0x00000a90
        /*0294*/ 	.word	0x000000ff
        /*0298*/ 	.word	0x00000090
        /*029c*/ 	.short	0x0100
        /*029e*/ 	.byte	0x06
	.zero		1


	//   ....[18]....
        /*02a0*/ 	.word	0x00000aa0
        /*02a4*/ 	.word	0x000000ff
        /*02a8*/ 	.word	0x00000088
        /*02ac*/ 	.short	0x0100
        /*02ae*/ 	.byte	0x06
	.zero		1


	//   ....[19]....
        /*02b0*/ 	.word	0x00000ab0
        /*02b4*/ 	.word	0x000000ff
        /*02b8*/ 	.word	0x00000098
        /*02bc*/ 	.short	0x0100
        /*02be*/ 	.byte	0x06
	.zero		1


	//   ....[20]....
        /*02c0*/ 	.word	0x00000be0
        /*02c4*/ 	.word	0x000000ff
        /*02c8*/ 	.word	0x000000a0
        /*02cc*/ 	.short	0x0100
        /*02ce*/ 	.byte	0x04
	.zero		1


	//   ....[21]....
        /*02d0*/ 	.word	0x00000bf0
        /*02d4*/ 	.word	0x000000ff
        /*02d8*/ 	.word	0x000000b0
        /*02dc*/ 	.short	0x0100
        /*02de*/ 	.byte	0x04
	.zero		1


	//   ....[22]....
        /*02e0*/ 	.word	0x00000c00
        /*02e4*/ 	.word	0x000000ff
        /*02e8*/ 	.word	0x000000a8
        /*02ec*/ 	.short	0x0100
        /*02ee*/ 	.byte	0x04
	.zero		1


	//   ....[23]....
        /*02f0*/ 	.word	0x00000c10
        /*02f4*/ 	.word	0x000000ff
        /*02f8*/ 	.word	0x000000b8
        /*02fc*/ 	.short	0x0100
        /*02fe*/ 	.byte	0x04
	.zero		1


	//   ....[24]....
        /*0300*/ 	.word	0x00000d00
        /*0304*/ 	.word	0x000000ff
        /*0308*/ 	.word	0x000000c0
        /*030c*/ 	.short	0x0100
        /*030e*/ 	.byte	0x04
	.zero		1


	//   ....[25]....
        /*0310*/ 	.word	0x00000d10
        /*0314*/ 	.word	0x000000ff
        /*0318*/ 	.word	0x000000d0
        /*031c*/ 	.short	0x0100
        /*031e*/ 	.byte	0x04
	.zero		1


	//   ....[26]....
        /*0320*/ 	.word	0x00000d20
        /*0324*/ 	.word	0x000000ff
        /*0328*/ 	.word	0x000000c8
        /*032c*/ 	.short	0x0100
        /*032e*/ 	.byte	0x04
	.zero		1


	//   ....[27]....
        /*0330*/ 	.word	0x00000d30
        /*0334*/ 	.word	0x000000ff
        /*0338*/ 	.word	0x000000d8
        /*033c*/ 	.short	0x0100
        /*033e*/ 	.byte	0x04
	.zero		1


	//   ....[28]....
        /*0340*/ 	.word	0x00001b10
        /*0344*/ 	.word	0x00000002
        /*0348*/ 	.word	0x000000d0
        /*034c*/ 	.short	0x010a
        /*034e*/ 	.byte	0xff
	.zero		1


	//   ....[29]....
        /*0350*/ 	.word	0x00001b40
        /*0354*/ 	.word	0x00000002
        /*0358*/ 	.word	0x000000c0
        /*035c*/ 	.short	0x0101
        /*035e*/ 	.byte	0xff
	.zero		1


	//   ....[30]....
        /*0360*/ 	.word	0x00001c20
        /*0364*/ 	.word	0x000000ff
        /*0368*/ 	.word	0x00000018
        /*036c*/ 	.short	0x010a
        /*036e*/ 	.byte	0x04
	.zero		1


	//   ....[31]....
        /*0370*/ 	.word	0x00001cb0
        /*0374*/ 	.word	0x000000ff
        /*0378*/ 	.word	0x00000018
        /*037c*/ 	.short	0x010a
        /*037e*/ 	.byte	0x31
	.zero		1


	//   ....[32]....
        /*0380*/ 	.word	0x00001df0
        /*0384*/ 	.word	0x000000ff
        /*0388*/ 	.word	0x00000018
        /*038c*/ 	.short	0x010a
        /*038e*/ 	.byte	0x04
	.zero		1


	//   ....[33]....
        /*0390*/ 	.word	0x000021d0
        /*0394*/ 	.word	0x000000ff
        /*0398*/ 	.word	0x00000078
        /*039c*/ 	.short	0x0101
        /*039e*/ 	.byte	0x0e
	.zero		1


	//   ....[34]....
        /*03a0*/ 	.word	0x000021f0
        /*03a4*/ 	.word	0x000000ff
        /*03a8*/ 	.word	0x00000018
        /*03ac*/ 	.short	0x010a
        /*03ae*/ 	.byte	0x04
	.zero		1


	//   ....[35]....
        /*03b0*/ 	.word	0x00002270
        /*03b4*/ 	.word	0x000000ff
        /*03b8*/ 	.word	0x00000018
        /*03bc*/ 	.short	0x010a
        /*03be*/ 	.byte	0x31
	.zero		1


	//   ....[36]....
        /*03c0*/ 	.word	0x000023b0
        /*03c4*/ 	.word	0x000000ff
        /*03c8*/ 	.word	0x00000018
        /*03cc*/ 	.short	0x010a
        /*03ce*/ 	.byte	0x04
	.zero		1


	//   ....[37]....
        /*03d0*/ 	.word	0x000027a0
        /*03d4*/ 	.word	0x00000002
        /*03d8*/ 	.word	0x00000080
        /*03dc*/ 	.short	0x010a
        /*03de*/ 	.byte	0xff
	.zero		1


	//   ....[38]....
        /*03e0*/ 	.word	0x00002860
        /*03e4*/ 	.word	0x00000002
        /*03e8*/ 	.word	0x00000000
        /*03ec*/ 	.short	0x0101
        /*03ee*/ 	.byte	0xff
	.zero		1


	//   ....[39]....
        /*03f0*/ 	.word	0x00002e00
        /*03f4*/ 	.word	0x000000ff
        /*03f8*/ 	.word	0x00000000
        /*03fc*/ 	.short	0x010a
        /*03fe*/ 	.byte	0x04
	.zero		1


	//   ....[40]....
        /*0400*/ 	.word	0x00002e90
        /*0404*/ 	.word	0x000000ff
        /*0408*/ 	.word	0x00000000
        /*040c*/ 	.short	0x010a
        /*040e*/ 	.byte	0x05
	.zero		1


	//   ....[41]....
        /*0410*/ 	.word	0x00002f30
        /*0414*/ 	.word	0x00000000
        /*0418*/ 	.word	0x00000000
        /*041c*/ 	.short	0x010a
        /*041e*/ 	.byte	0xff
	.zero		1


	//   ....[42]....
        /*0420*/ 	.word	0x00003050
        /*0424*/ 	.word	0x00000000
        /*0428*/ 	.word	0x000000c0
        /*042c*/ 	.short	0x010a
        /*042e*/ 	.byte	0xff
	.zero		1


	//   ....[43]....
        /*0430*/ 	.word	0x000030c0
        /*0434*/ 	.word	0x00000000
        /*0438*/ 	.word	0x00000000
        /*043c*/ 	.short	0x0101
        /*043e*/ 	.byte	0xff
	.zero		1


	//   ....[44]....
        /*0440*/ 	.word	0x000030e0
        /*0444*/ 	.word	0x000000ff
        /*0448*/ 	.word	0x00000090
        /*044c*/ 	.short	0x010a
        /*044e*/ 	.byte	0x04
	.zero		1


	//   ....[45]....
        /*0450*/ 	.word	0x00003200
        /*0454*/ 	.word	0x00000000
        /*0458*/ 	.word	0x00000080
        /*045c*/ 	.short	0x010a
        /*045e*/ 	.byte	0xff
	.zero		1


	//   ....[46]....
        /*0460*/ 	.word	0x00003300
        /*0464*/ 	.word	0x00000000
        /*0468*/ 	.word	0x00000000
        /*046c*/ 	.short	0x0101
        /*046e*/ 	.byte	0xff
	.zero		1


	//   ....[47]....
        /*0470*/ 	.word	0x00003390
        /*0474*/ 	.word	0x000000ff
        /*0478*/ 	.word	0x00000090
        /*047c*/ 	.short	0x0106
        /*047e*/ 	.byte	0x04
	.zero		1


	//   ....[48]....
        /*0480*/ 	.word	0x000033b0
        /*0484*/ 	.word	0x000000ff
        /*0488*/ 	.word	0x00000090
        /*048c*/ 	.short	0x010a
        /*048e*/ 	.byte	0x04
	.zero		1


	//   ....[49]....
        /*0490*/ 	.word	0x00003440
        /*0494*/ 	.word	0x000000ff
        /*0498*/ 	.word	0x00000090
        /*049c*/ 	.short	0x0106
        /*049e*/ 	.byte	0x07
	.zero		1


	//   ....[50]....
        /*04a0*/ 	.word	0x00003480
        /*04a4*/ 	.word	0x00000000
        /*04a8*/ 	.word	0x00000090
        /*04ac*/ 	.short	0x010a
        /*04ae*/ 	.byte	0xff
	.zero		1


	//   ....[51]....
        /*04b0*/ 	.word	0x00003fa0
        /*04b4*/ 	.word	0x00000000
        /*04b8*/ 	.word	0x00000080
        /*04bc*/ 	.short	0x010a
        /*04be*/ 	.byte	0xff
	.zero		1


	//   ....[52]....
        /*04c0*/ 	.word	0x000040d0
        /*04c4*/ 	.word	0x00000003
        /*04c8*/ 	.word	0x00000000
        /*04cc*/ 	.short	0x0101
        /*04ce*/ 	.byte	0xff
	.zero		1


	//   ....[53]....
        /*04d0*/ 	.word	0x000040e0
        /*04d4*/ 	.word	0x000000ff
        /*04d8*/ 	.word	0x00000000
        /*04dc*/ 	.short	0x010a
        /*04de*/ 	.byte	0x04
	.zero		1


	//   ....[54]....
        /*04e0*/ 	.word	0x00004100
        /*04e4*/ 	.word	0x000000ff
        /*04e8*/ 	.word	0x000000b0
        /*04ec*/ 	.short	0x010a
        /*04ee*/ 	.byte	0x06
	.zero		1


	//   ....[55]....
        /*04f0*/ 	.word	0x000041d0
        /*04f4*/ 	.word	0x000000ff
        /*04f8*/ 	.word	0x00000000
        /*04fc*/ 	.short	0x010a
        /*04fe*/ 	.byte	0x07
	.zero		1


	//   ....[56]....
        /*0500*/ 	.word	0x00004350
        /*0504*/ 	.word	0x000000ff
        /*0508*/ 	.word	0x00000000
        /*050c*/ 	.short	0x010a
        /*050e*/ 	.byte	0x04
	.zero		1


	//   ....[57]....
        /*0510*/ 	.word	0x000048a0
        /*0514*/ 	.word	0x000000ff
        /*0518*/ 	.word	0x00000000
        /*051c*/ 	.short	0x010a
        /*051e*/ 	.byte	0x04
	.zero		1


	//   ....[58]....
        /*0520*/ 	.word	0x00004940
        /*0524*/ 	.word	0x000000ff
        /*0528*/ 	.word	0x00000000
        /*052c*/ 	.short	0x010a
        /*052e*/ 	.byte	0x04
	.zero		1


	//   ....[59]....
        /*0530*/ 	.word	0x00004d50
        /*0534*/ 	.word	0x00000000
        /*0538*/ 	.word	0x00000080
        /*053c*/ 	.short	0x010a
        /*053e*/ 	.byte	0xff
	.zero		1


	//   ....[60]....
        /*0540*/ 	.word	0x00004e90
        /*0544*/ 	.word	0x00000000
        /*0548*/ 	.word	0x00000000
        /*054c*/ 	.short	0x0101
        /*054e*/ 	.byte	0xff
	.zero		1


	//   ....[61]....
        /*0550*/ 	.word	0x000051b0
        /*0554*/ 	.word	0x000000ff
        /*0558*/ 	.word	0x00000078
        /*055c*/ 	.short	0x010a
        /*055e*/ 	.byte	0x04
	.zero		1


	//   ....[62]....
        /*0560*/ 	.word	0x00005320
        /*0564*/ 	.word	0x000000ff
        /*0568*/ 	.word	0x00000050
        /*056c*/ 	.short	0x010a
        /*056e*/ 	.byte	0x04
	.zero		1


	//   ....[63]....
        /*0570*/ 	.word	0x00005500
        /*0574*/ 	.word	0x000000ff
        /*0578*/ 	.word	0x00000030
        /*057c*/ 	.short	0x010b
        /*057e*/ 	.byte	0x04
	.zero		1


	//   ....[64]....
        /*0580*/ 	.word	0x00005510
        /*0584*/ 	.word	0x000000ff
        /*0588*/ 	.word	0x00000000
        /*058c*/ 	.short	0x0101
        /*058e*/ 	.byte	0x0d
	.zero		1


	//   ....[65]....
        /*0590*/ 	.word	0x00005520
        /*0594*/ 	.word	0x000000ff
        /*0598*/ 	.word	0x00000058
        /*059c*/ 	.short	0x010a
        /*059e*/ 	.byte	0x04
	.zero		1


	//   ....[66]....
        /*05a0*/ 	.word	0x000056e0
        /*05a4*/ 	.word	0x000000ff
        /*05a8*/ 	.word	0x00000038
        /*05ac*/ 	.short	0x010b
        /*05ae*/ 	.byte	0x04
	.zero		1


	//   ....[67]....
        /*05b0*/ 	.word	0x000056f0
        /*05b4*/ 	.word	0x000000ff
        /*05b8*/ 	.word	0x00000000
        /*05bc*/ 	.short	0x0101
        /*05be*/ 	.byte	0x0e
	.zero		1


	//   ....[68]....
        /*05c0*/ 	.word	0x00005700
        /*05c4*/ 	.word	0x000000ff
        /*05c8*/ 	.word	0x00000060
        /*05cc*/ 	.short	0x010a
        /*05ce*/ 	.byte	0x04
	.zero		1


	//   ....[69]....
        /*05d0*/ 	.word	0x000058c0
        /*05d4*/ 	.word	0x000000ff
        /*05d8*/ 	.word	0x00000040
        /*05dc*/ 	.short	0x010b
        /*05de*/ 	.byte	0x04
	.zero		1


	//   ....[70]....
        /*05e0*/ 	.word	0x000058d0
        /*05e4*/ 	.word	0x000000ff
        /*05e8*/ 	.word	0x00000000
        /*05ec*/ 	.short	0x0101
        /*05ee*/ 	.byte	0x0f
	.zero		1


	//   ....[71]....
        /*05f0*/ 	.word	0x000058e0
        /*05f4*/ 	.word	0x000000ff
        /*05f8*/ 	.word	0x00000068
        /*05fc*/ 	.short	0x010a
        /*05fe*/ 	.byte	0x04
	.zero		1


	//   ....[72]....
        /*0600*/ 	.word	0x00005ab0
        /*0604*/ 	.word	0x000000ff
        /*0608*/ 	.word	0x00000048
        /*060c*/ 	.short	0x010b
        /*060e*/ 	.byte	0x04
	.zero		1


	//   ....[73]....
        /*0610*/ 	.word	0x00005ac0
        /*0614*/ 	.word	0x000000ff
        /*0618*/ 	.word	0x00000000
        /*061c*/ 	.short	0x0101
        /*061e*/ 	.byte	0x15
	.zero		1


	//   ....[74]....
        /*0620*/ 	.word	0x00005ad0
        /*0624*/ 	.word	0x000000ff
        /*0628*/ 	.word	0x00000050
        /*062c*/ 	.short	0x010a
        /*062e*/ 	.byte	0x04
	.zero		1


	//   ....[75]....
        /*0630*/ 	.word	0x00005c90
        /*0634*/ 	.word	0x000000ff
        /*0638*/ 	.word	0x00000030
        /*063c*/ 	.short	0x010b
        /*063e*/ 	.byte	0x04
	.zero		1


	//   ....[76]....
        /*0640*/ 	.word	0x00005ca0
        /*0644*/ 	.word	0x000000ff
        /*0648*/ 	.word	0x00000000
        /*064c*/ 	.short	0x0101
        /*064e*/ 	.byte	0x0d
	.zero		1


	//   ....[77]....
        /*0650*/ 	.word	0x00005cb0
        /*0654*/ 	.word	0x000000ff
        /*0658*/ 	.word	0x00000058
        /*065c*/ 	.short	0x010a
        /*065e*/ 	.byte	0x04
	.zero		1


	//   ....[78]....
        /*0660*/ 	.word	0x00005e60
        /*0664*/ 	.word	0x000000ff
        /*0668*/ 	.word	0x00000038
        /*066c*/ 	.short	0x010b
        /*066e*/ 	.byte	0x04
	.zero		1


	//   ....[79]....
        /*0670*/ 	.word	0x00005e70
        /*0674*/ 	.word	0x000000ff
        /*0678*/ 	.word	0x00000000
        /*067c*/ 	.short	0x0101
        /*067e*/ 	.byte	0x0e
	.zero		1


	//   ....[80]....
        /*0680*/ 	.word	0x00005e80
        /*0684*/ 	.word	0x000000ff
        /*0688*/ 	.word	0x00000060
        /*068c*/ 	.short	0x010a
        /*068e*/ 	.byte	0x04
	.zero		1


	//   ....[81]....
        /*0690*/ 	.word	0x00006070
        /*0694*/ 	.word	0x000000ff
        /*0698*/ 	.word	0x00000040
        /*069c*/ 	.short	0x010b
        /*069e*/ 	.byte	0x04
	.zero		1


	//   ....[82]....
        /*06a0*/ 	.word	0x000060e0
        /*06a4*/ 	.word	0x000000ff
        /*06a8*/ 	.word	0x00000000
        /*06ac*/ 	.short	0x0101
        /*06ae*/ 	.byte	0x0f
	.zero		1


	//   ....[83]....
        /*06b0*/ 	.word	0x000060f0
        /*06b4*/ 	.word	0x000000ff
        /*06b8*/ 	.word	0x00000068
        /*06bc*/ 	.short	0x010a
        /*06be*/ 	.byte	0x04
	.zero		1


	//   ....[84]....
        /*06c0*/ 	.word	0x00006370
        /*06c4*/ 	.word	0x000000ff
        /*06c8*/ 	.word	0x00000048
        /*06cc*/ 	.short	0x010b
        /*06ce*/ 	.byte	0x04
	.zero		1


	//   ....[85]....
        /*06d0*/ 	.word	0x00006390
        /*06d4*/ 	.word	0x000000ff
        /*06d8*/ 	.word	0x00000000
        /*06dc*/ 	.short	0x0101
        /*06de*/ 	.byte	0x15
	.zero		1


	//   ....[86]....
        /*06e0*/ 	.word	0x00006400
        /*06e4*/ 	.word	0x000000ff
        /*06e8*/ 	.word	0x00000050
        /*06ec*/ 	.short	0x010a
        /*06ee*/ 	.byte	0x04
	.zero		1


	//   ....[87]....
        /*06f0*/ 	.word	0x00006420
        /*06f4*/ 	.word	0x000000ff
        /*06f8*/ 	.word	0x00000058
        /*06fc*/ 	.short	0x010a
        /*06fe*/ 	.byte	0x04
	.zero		1


	//   ....[88]....
        /*0700*/ 	.word	0x00006440
        /*0704*/ 	.word	0x000000ff
        /*0708*/ 	.word	0x00000060
        /*070c*/ 	.short	0x010a
        /*070e*/ 	.byte	0x04
	.zero		1


	//   ....[89]....
        /*0710*/ 	.word	0x00006490
        /*0714*/ 	.word	0x00000002
        /*0718*/ 	.word	0x00000068
        /*071c*/ 	.short	0x010a
        /*071e*/ 	.byte	0xff
	.zero		1


	//   ....[90]....
        /*0720*/ 	.word	0x000067b0
        /*0724*/ 	.word	0x00000000
        /*0728*/ 	.word	0x00000080
        /*072c*/ 	.short	0x010a
        /*072e*/ 	.byte	0xff
	.zero		1


	//   ....[91]....
        /*0730*/ 	.word	0x000068c0
        /*0734*/ 	.word	0x00000000
        /*0738*/ 	.word	0x00000000
        /*073c*/ 	.short	0x0101
        /*073e*/ 	.byte	0xff
	.zero		1


	//   ....[92]....
        /*0740*/ 	.word	0x000072c0
        /*0744*/ 	.word	0x000000ff
        /*0748*/ 	.word	0x00000030
        /*074c*/ 	.short	0x010a
        /*074e*/ 	.byte	0x24
	.zero		1


	//   ....[93]....
        /*0750*/ 	.word	0x000072d0
        /*0754*/ 	.word	0x0000003a
        /*0758*/ 	.word	0x000000a0
        /*075c*/ 	.short	0x010a
        /*075e*/ 	.byte	0xff
	.zero		1


	//   ....[94]....
        /*0760*/ 	.word	0x00007440
        /*0764*/ 	.word	0x000000ff
        /*0768*/ 	.word	0x00000030
        /*076c*/ 	.short	0x010a
        /*076e*/ 	.byte	0x24
	.zero		1


	//   ....[95]....
        /*0770*/ 	.word	0x00007520
        /*0774*/ 	.word	0x0000003a
        /*0778*/ 	.word	0x000000a0
        /*077c*/ 	.short	0x010a
        /*077e*/ 	.byte	0xff
	.zero		1


	//   ....[96]....
        /*0780*/ 	.word	0x00008310
        /*0784*/ 	.word	0x00000000
        /*0788*/ 	.word	0x00000000
        /*078c*/ 	.short	0x0101
        /*078e*/ 	.byte	0xff
	.zero		1


	//   ....[97]....
        /*0790*/ 	.word	0x00008320
        /*0794*/ 	.word	0x00000002
        /*0798*/ 	.word	0x00000030
        /*079c*/ 	.short	0x010a
        /*079e*/ 	.byte	0xff
	.zero		1


	//   ....[98]....
        /*07a0*/ 	.word	0x000083e0
        /*07a4*/ 	.word	0x00000002
        /*07a8*/ 	.word	0x00000030
        /*07ac*/ 	.short	0x010a
        /*07ae*/ 	.byte	0xff
	.zero		1


	//   ....[99]....
        /*07b0*/ 	.word	0x000091c0
        /*07b4*/ 	.word	0x0000007c
        /*07b8*/ 	.word	0x00000000
        /*07bc*/ 	.short	0x0101
        /*07be*/ 	.byte	0xff
	.zero		1


	//   ....[100]....
        /*07c0*/ 	.word	0x000091e0
        /*07c4*/ 	.word	0x00000000
        /*07c8*/ 	.word	0x00000030
        /*07cc*/ 	.short	0x010a
        /*07ce*/ 	.byte	0xff
	.zero		1


	//   ....[101]....
        /*07d0*/ 	.word	0x00009290
        /*07d4*/ 	.word	0x00000000
        /*07d8*/ 	.word	0x00000030
        /*07dc*/ 	.short	0x010a
        /*07de*/ 	.byte	0xff
	.zero		1


	//   ....[102]....
        /*07e0*/ 	.word	0x0000a000
        /*07e4*/ 	.word	0x0000007c
        /*07e8*/ 	.word	0x00000000
        /*07ec*/ 	.short	0x0101
        /*07ee*/ 	.byte	0xff
	.zero		1


	//   ....[103]....
        /*07f0*/ 	.word	0x0000a020
        /*07f4*/ 	.word	0x00000000
        /*07f8*/ 	.word	0x00000030
        /*07fc*/ 	.short	0x010a
        /*07fe*/ 	.byte	0xff
	.zero		1


	//   ....[104]....
        /*0800*/ 	.word	0x0000a0d0
        /*0804*/ 	.word	0x00000000
        /*0808*/ 	.word	0x00000030
        /*080c*/ 	.short	0x010a
        /*080e*/ 	.byte	0xff
	.zero		1


	//   ....[105]....
        /*0810*/ 	.word	0x0000aef0
        /*0814*/ 	.word	0x00000079
        /*0818*/ 	.word	0x00000000
        /*081c*/ 	.short	0x0101
        /*081e*/ 	.byte	0xff
	.zero		1


	//   ....[106]....
        /*0820*/ 	.word	0x0000af10
        /*0824*/ 	.word	0x00000000
        /*0828*/ 	.word	0x00000030
        /*082c*/ 	.short	0x010a
        /*082e*/ 	.byte	0xff
	.zero		1


	//   ....[107]....
        /*0830*/ 	.word	0x0000afc0
        /*0834*/ 	.word	0x00000000
        /*0838*/ 	.word	0x00000030
        /*083c*/ 	.short	0x010a
        /*083e*/ 	.byte	0xff
	.zero		1


	//   ....[108]....
        /*0840*/ 	.word	0x0000bd90
        /*0844*/ 	.word	0x00000079
        /*0848*/ 	.word	0x00000000
        /*084c*/ 	.short	0x0101
        /*084e*/ 	.byte	0xff
	.zero		1


	//   ....[109]....
        /*0850*/ 	.word	0x0000bdb0
        /*0854*/ 	.word	0x00000000
        /*0858*/ 	.word	0x00000030
        /*085c*/ 	.short	0x010a
        /*085e*/ 	.byte	0xff
	.zero		1


	//   ....[110]....
        /*0860*/ 	.word	0x0000be60
        /*0864*/ 	.word	0x00000000
        /*0868*/ 	.word	0x00000030
        /*086c*/ 	.short	0x010a
        /*086e*/ 	.byte	0xff
	.zero		1


	//   ....[111]....
        /*0870*/ 	.word	0x0000cc90
        /*0874*/ 	.word	0x00000079
        /*0878*/ 	.word	0x00000000
        /*087c*/ 	.short	0x0101
        /*087e*/ 	.byte	0xff
	.zero		1


	//   ....[112]....
        /*0880*/ 	.word	0x0000ccb0
        /*0884*/ 	.word	0x00000000
        /*0888*/ 	.word	0x00000030
        /*088c*/ 	.short	0x010a
        /*088e*/ 	.byte	0xff
	.zero		1


	//   ....[113]....
        /*0890*/ 	.word	0x0000cd60
        /*0894*/ 	.word	0x00000000
        /*0898*/ 	.word	0x00000030
        /*089c*/ 	.short	0x010a
        /*089e*/ 	.byte	0xff
	.zero		1


	//   ....[114]....
        /*08a0*/ 	.word	0x0000db10
        /*08a4*/ 	.word	0x00000079
        /*08a8*/ 	.word	0x00000000
        /*08ac*/ 	.short	0x0101
        /*08ae*/ 	.byte	0xff
	.zero		1


	//   ....[115]....
        /*08b0*/ 	.word	0x0000db30
        /*08b4*/ 	.word	0x00000000
        /*08b8*/ 	.word	0x00000030
        /*08bc*/ 	.short	0x010a
        /*08be*/ 	.byte	0xff
	.zero		1


	//   ....[116]....
        /*08c0*/ 	.word	0x0000dbe0
        /*08c4*/ 	.word	0x00000000
        /*08c8*/ 	.word	0x00000030
        /*08cc*/ 	.short	0x010a
        /*08ce*/ 	.byte	0xff
	.zero		1


	//   ....[117]....
        /*08d0*/ 	.word	0x0000e450
        /*08d4*/ 	.word	0x000000ff
        /*08d8*/ 	.word	0x00000000
        /*08dc*/ 	.short	0x0101
        /*08de*/ 	.byte	0x04
	.zero		1


	//   ....[118]....
        /*08e0*/ 	.word	0x0000e9e0
        /*08e4*/ 	.word	0x00000000
        /*08e8*/ 	.word	0x00000000
        /*08ec*/ 	.short	0x0101
        /*08ee*/ 	.byte	0xff
	.zero		1


	//   ....[119]....
        /*08f0*/ 	.word	0x0000ecb0
        /*08f4*/ 	.word	0x000000ff
        /*08f8*/ 	.word	0x00000000
        /*08fc*/ 	.short	0x0101
        /*08fe*/ 	.byte	0x06
	.zero		1


	//   ....[120]....
        /*0900*/ 	.word	0x0000ecd0
        /*0904*/ 	.word	0x00000002
        /*0908*/ 	.word	0x000000d0
        /*090c*/ 	.short	0x010a
        /*090e*/ 	.byte	0xff
	.zero		1


	//   ....[121]....
        /*0910*/ 	.word	0x0000ed30
        /*0914*/ 	.word	0x00000002
        /*0918*/ 	.word	0x00000018
        /*091c*/ 	.short	0x010a
        /*091e*/ 	.byte	0xff
	.zero		1


	//   ....[122]....
        /*0920*/ 	.word	0x0000ed90
        /*0924*/ 	.word	0x00000002
        /*0928*/ 	.word	0x00000018
        /*092c*/ 	.short	0x010a
        /*092e*/ 	.byte	0xff
	.zero		1


	//   ....[123]....
        /*0930*/ 	.word	0x0000ede0
        /*0934*/ 	.word	0x00000002
        /*0938*/ 	.word	0x00000080
        /*093c*/ 	.short	0x010a
        /*093e*/ 	.byte	0xff
	.zero		1


	//   ....[124]....
        /*0940*/ 	.word	0x0000ee40
        /*0944*/ 	.word	0x00000000
        /*0948*/ 	.word	0x00000000
        /*094c*/ 	.short	0x010a
        /*094e*/ 	.byte	0xff
	.zero		1


	//   ....[125]....
        /*0950*/ 	.word	0x0000eea0
        /*0954*/ 	.word	0x00000000
        /*0958*/ 	.word	0x00000000
        /*095c*/ 	.short	0x010a
        /*095e*/ 	.byte	0xff
	.zero		1


	//   ....[126]....
        /*0960*/ 	.word	0x0000eef0
        /*0964*/ 	.word	0x00000000
        /*0968*/ 	.word	0x000000c0
        /*096c*/ 	.short	0x010a
        /*096e*/ 	.byte	0xff
	.zero		1


	//   ....[127]....
        /*0970*/ 	.word	0x0000ef50
        /*0974*/ 	.word	0x00000000
        /*0978*/ 	.word	0x00000090
        /*097c*/ 	.short	0x010a
        /*097e*/ 	.byte	0xff
	.zero		1


	//   ....[128]....
        /*0980*/ 	.word	0x0000efa0
        /*0984*/ 	.word	0x00000000
        /*0988*/ 	.word	0x00000080
        /*098c*/ 	.short	0x010a
        /*098e*/ 	.byte	0xff
	.zero		1


	//   ....[129]....
        /*0990*/ 	.word	0x0000f000
        /*0994*/ 	.word	0x00000000
        /*0998*/ 	.word	0x00000090
        /*099c*/ 	.short	0x010a
        /*099e*/ 	.byte	0xff
	.zero		1


	//   ....[130]....
        /*09a0*/ 	.word	0x0000f050
        /*09a4*/ 	.word	0x00000000
        /*09a8*/ 	.word	0x00000080
        /*09ac*/ 	.short	0x010a
        /*09ae*/ 	.byte	0xff
	.zero		1


	//   ....[131]....
        /*09b0*/ 	.word	0x0000f0c0
        /*09b4*/ 	.word	0x00000002
        /*09b8*/ 	.word	0x000000b0
        /*09bc*/ 	.short	0x010a
        /*09be*/ 	.byte	0xff
	.zero		1


	//   ....[132]....
        /*09c0*/ 	.word	0x0000f120
        /*09c4*/ 	.word	0x00000000
        /*09c8*/ 	.word	0x00000000
        /*09cc*/ 	.short	0x010a
        /*09ce*/ 	.byte	0xff
	.zero		1


	//   ....[133]....
        /*09d0*/ 	.word	0x0000f180
        /*09d4*/ 	.word	0x00000000
        /*09d8*/ 	.word	0x00000000
        /*09dc*/ 	.short	0x010a
        /*09de*/ 	.byte	0xff
	.zero		1


	//   ....[134]....
        /*09e0*/ 	.word	0x0000f1e0
        /*09e4*/ 	.word	0x00000000
        /*09e8*/ 	.word	0x00000000
        /*09ec*/ 	.short	0x010a
        /*09ee*/ 	.byte	0xff
	.zero		1


	//   ....[135]....
        /*09f0*/ 	.word	0x0000f230
        /*09f4*/ 	.word	0x00000000
        /*09f8*/ 	.word	0x00000080
        /*09fc*/ 	.short	0x010a
        /*09fe*/ 	.byte	0xff
	.zero		1


	//   ....[136]....
        /*0a00*/ 	.word	0x0000f290
        /*0a04*/ 	.word	0x00000000
        /*0a08*/ 	.word	0x00000078
        /*0a0c*/ 	.short	0x010a
        /*0a0e*/ 	.byte	0xff
	.zero		1


	//   ....[137]....
        /*0a10*/ 	.word	0x0000f2f0
        /*0a14*/ 	.word	0x00000000
        /*0a18*/ 	.word	0x00000050
        /*0a1c*/ 	.short	0x010a
        /*0a1e*/ 	.byte	0xff
	.zero		1


	//   ....[138]....
        /*0a20*/ 	.word	0x0000f350
        /*0a24*/ 	.word	0x00000000
        /*0a28*/ 	.word	0x00000058
        /*0a2c*/ 	.short	0x010a
        /*0a2e*/ 	.byte	0xff
	.zero		1


	//   ....[139]....
        /*0a30*/ 	.word	0x0000f3b0
        /*0a34*/ 	.word	0x00000000
        /*0a38*/ 	.word	0x00000060
        /*0a3c*/ 	.short	0x010a
        /*0a3e*/ 	.byte	0xff
	.zero		1


	//   ....[140]....
        /*0a40*/ 	.word	0x0000f410
        /*0a44*/ 	.word	0x00000000
        /*0a48*/ 	.word	0x00000068
        /*0a4c*/ 	.short	0x010a
        /*0a4e*/ 	.byte	0xff
	.zero		1


	//   ....[141]....
        /*0a50*/ 	.word	0x0000f470
        /*0a54*/ 	.word	0x00000000
        /*0a58*/ 	.word	0x00000050
        /*0a5c*/ 	.short	0x010a
        /*0a5e*/ 	.byte	0xff
	.zero		1


	//   ....[142]....
        /*0a60*/ 	.word	0x0000f4d0
        /*0a64*/ 	.word	0x00000000
        /*0a68*/ 	.word	0x00000058
        /*0a6c*/ 	.short	0x010a
        /*0a6e*/ 	.byte	0xff
	.zero		1


	//   ....[143]....
        /*0a70*/ 	.word	0x0000f530
        /*0a74*/ 	.word	0x00000000
        /*0a78*/ 	.word	0x00000060
        /*0a7c*/ 	.short	0x010a
        /*0a7e*/ 	.byte	0xff
	.zero		1


	//   ....[144]....
        /*0a80*/ 	.word	0x0000f590
        /*0a84*/ 	.word	0x00000000
        /*0a88*/ 	.word	0x00000068
        /*0a8c*/ 	.short	0x010a
        /*0a8e*/ 	.byte	0xff
	.zero		1


	//   ....[145]....
        /*0a90*/ 	.word	0x0000f5f0
        /*0a94*/ 	.word	0x00000000
        /*0a98*/ 	.word	0x00000050
        /*0a9c*/ 	.short	0x010a
        /*0a9e*/ 	.byte	0xff
	.zero		1


	//   ....[146]....
        /*0aa0*/ 	.word	0x0000f650
        /*0aa4*/ 	.word	0x00000000
        /*0aa8*/ 	.word	0x00000058
        /*0aac*/ 	.short	0x010a
        /*0aae*/ 	.byte	0xff
	.zero		1


	//   ....[147]....
        /*0ab0*/ 	.word	0x0000f6b0
        /*0ab4*/ 	.word	0x00000002
        /*0ab8*/ 	.word	0x00000060
        /*0abc*/ 	.short	0x010a
        /*0abe*/ 	.byte	0xff
	.zero		1


	//   ....[148]....
        /*0ac0*/ 	.word	0x0000f700
        /*0ac4*/ 	.word	0x00000000
        /*0ac8*/ 	.word	0x00000080
        /*0acc*/ 	.short	0x010a
        /*0ace*/ 	.byte	0xff
	.zero		1


	//   ....[149]....
        /*0ad0*/ 	.word	0x0000f760
        /*0ad4*/ 	.word	0x00000004
        /*0ad8*/ 	.word	0x00000030
        /*0adc*/ 	.short	0x010a
        /*0ade*/ 	.byte	0xff
	.zero		1


	//   ....[150]....
        /*0ae0*/ 	.word	0x0000f7b0
        /*0ae4*/ 	.word	0x0000003a
        /*0ae8*/ 	.word	0x000000a0
        /*0aec*/ 	.short	0x010a
        /*0aee*/ 	.byte	0xff
	.zero		1


	//   ....[151]....
        /*0af0*/ 	.word	0x0000f800
        /*0af4*/ 	.word	0x00000002
        /*0af8*/ 	.word	0x00000030
        /*0afc*/ 	.short	0x010a
        /*0afe*/ 	.byte	0xff
	.zero		1


	//   ....[152]....
        /*0b00*/ 	.word	0x0000f850
        /*0b04*/ 	.word	0x00000000
        /*0b08*/ 	.word	0x00000030
        /*0b0c*/ 	.short	0x010a
        /*0b0e*/ 	.byte	0xff
	.zero		1


	//   ....[153]....
        /*0b10*/ 	.word	0x0000f8a0
        /*0b14*/ 	.word	0x00000000
        /*0b18*/ 	.word	0x00000030
        /*0b1c*/ 	.short	0x010a
        /*0b1e*/ 	.byte	0xff
	.zero		1


	//   ....[154]....
        /*0b20*/ 	.word	0x0000f8f0
        /*0b24*/ 	.word	0x00000000
        /*0b28*/ 	.word	0x00000030
        /*0b2c*/ 	.short	0x010a
        /*0b2e*/ 	.byte	0xff
	.zero		1


	//   ....[155]....
        /*0b30*/ 	.word	0x0000f940
        /*0b34*/ 	.word	0x00000000
        /*0b38*/ 	.word	0x00000030
        /*0b3c*/ 	.short	0x010a
        /*0b3e*/ 	.byte	0xff
	.zero		1


	//   ....[156]....
        /*0b40*/ 	.word	0x0000f990
        /*0b44*/ 	.word	0x00000000
        /*0b48*/ 	.word	0x00000030
        /*0b4c*/ 	.short	0x010a
        /*0b4e*/ 	.byte	0xff
	.zero		1


	//   ....[157]....
        /*0b50*/ 	.word	0x0000f9e0
        /*0b54*/ 	.word	0x00000000
        /*0b58*/ 	.word	0x00000030
        /*0b5c*/ 	.short	0x010a
        /*0b5e*/ 	.byte	0xff
	.zero		1


	//----- nvinfo : EIATTR_NUM_MBARRIERS
	.align		4
.L_47:
        /*0b60*/ 	.byte	0x03, 0x38
        /*0b62*/ 	.short	0x001c


	//----- nvinfo : EIATTR_EXIT_INSTR_OFFSETS
	.align		4
        /*0b64*/ 	.byte	0x04, 0x1c
        /*0b66*/ 	.short	(.L_49 - .L_48)


	//   ....[0]....
.L_48:
        /*0b68*/ 	.word	0x00002f60


	//   ....[1]....
        /*0b6c*/ 	.word	0x00003450


	//   ....[2]....
        /*0b70*/ 	.word	0x000034b0


	//   ....[3]....
        /*0b74*/ 	.word	0x00004ba0


	//   ....[4]....
        /*0b78*/ 	.word	0x000064c0


	//   ....[5]....
        /*0b7c*/ 	.word	0x00006500


	//   ....[6]....
        /*0b80*/ 	.word	0x0000ebb0


	//   ....[7]....
        /*0b84*/ 	.word	0x0000ec20


	//   ....[8]....
        /*0b88*/ 	.word	0x0000ec50


	//   ....[9]....
        /*0b8c*/ 	.word	0x0000ecc0


	//----- nvinfo : EIATTR_MAX_THREADS
	.align		4
.L_49:
        /*0b90*/ 	.byte	0x04, 0x05
        /*0b92*/ 	.short	(.L_51 - .L_50)
.L_50:
        /*0b94*/ 	.word	0x00000100
        /*0b98*/ 	.word	0x00000001
        /*0b9c*/ 	.word	0x00000001


	//----- nvinfo : EIATTR_CRS_STACK_SIZE
	.align		4
.L_51:
        /*0ba0*/ 	.byte	0x04, 0x1e
        /*0ba2*/ 	.short	(.L_53 - .L_52)
.L_52:
        /*0ba4*/ 	.word	0x00000000


	//----- nvinfo : EIATTR_CBANK_PARAM_SIZE
	.align		4
.L_53:
        /*0ba8*/ 	.byte	0x03, 0x19
        /*0baa*/ 	.short	0x0c00


	//----- nvinfo : EIATTR_PARAM_CBANK
	.align		4
        /*0bac*/ 	.byte	0x04, 0x0a
        /*0bae*/ 	.short	(.L_55 - .L_54)
	.align		4
.L_54:
        /*0bb0*/ 	.word	index@(.nv.constant0._ZN7cutlass13device_kernelINS_4gemm6kernel13GemmUniversalIN4cute5tupleIJiiiiEEENS1_10collective13CollectiveMmaINS1_46MainloopSm100TmaUmmaWarpSpecializedBlockScaledILi3ELi2ELi2ENS5_IJNS4_1CILi2EEENSA_ILi4EEENSA_ILi1EEEEEEEENS5_IJNSA_ILi128EEESG_NSA_ILi256EEEEEENS5_IJNS_12float_e5m2_tENS_13float_ue8m0_tEEEENS5_IJNS5_IJlSD_lEEENS4_6LayoutINS5_IJNS5_IJNS5_IJNSA_ILi32EEESC_EEEiEEESQ_NS5_IJSD_iEEEEEENS5_IJNS5_IJNS5_IJNSA_ILi16EEESC_EEEiEEENS5_IJNS5_IJNSA_ILi0EEESD_EEENSA_ILi512EEEEEENS5_IJSW_iEEEEEEEEEEESL_S13_NS4_8TiledMMAINS4_8MMA_AtomIJNS4_21SM100_MMA_MXF8F6F4_SSISJ_SJ_fSK_Li128ELi128ELNS4_4UMMA5MajorE0ELS18_0ELNS17_7ScaleInE0ELS19_0EEEEEENSN_INS5_IJSD_SD_SD_EEENS5_IJSW_SW_SW_EEEEENS5_IJNS4_10UnderscoreES1F_S1F_EEEEENS5_IJNS4_23SM90_TMA_LOAD_MULTICASTES1I_EEENS5_IJNS4_14ComposedLayoutINS4_7SwizzleILi3ELi4ELi3EEENS4_18smem_ptr_flag_bitsILi8EEENSN_INS5_IJNSA_ILi8EEESG_EEENS5_IJSG_SD_EEEEEEENSN_INS5_IJNS5_IJNS5_IJSP_SD_EEENS5_IJSO_SD_EEEEEESD_NS5_IJSC_SB_EEEEEENS5_IJNS5_IJNS5_IJSU_SY_EEESX_EEESW_NS5_IJSD_SY_EEEEEEEEEEEvNS4_8identityES1J_S24_vS25_EENS_8epilogue10collective18CollectiveEpilogueINS27_23Sm100TmaWarpSpecializedILi4ELi2ELi16ELb1ELb0EEEJNS5_IJNSA_ILi64EEESG_SH_EEENS5_IJNSN_IS2C_SD_EENSN_INS5_IJST_SB_EEENS5_IJSD_S2C_EEEEEEEENS_10bfloat16_tESM_S2J_SM_NS27_6fusion15FusionCallbacksIS2B_NS2K_17LinearCombinationIS2J_fS2J_fLNS_15FloatRoundStyleE2EEES2D_S2I_JEEENS4_5SM1004TMEM4LOAD26SM100_TMEM_LOAD_32dp32b16xENS4_13SM90_TMA_LOADENS1K_INS1L_ILi1ELi4ELi3EEENS1N_ILi16EEENSN_INS5_IJS1P_ST_EEENS5_IJST_SD_EEEEEEENS4_39AutoVectorizingCopyWithAssumedAlignmentILi128EEENS4_14SM90_TMA_STOREES30_S32_S32_EEEvvEEEEvNT_6ParamsE)
        /*0bb4*/ 	.short	0x0380
        /*0bb6*/ 	.short	0x0c00


	//----- nvinfo : EIATTR_SW_WAR
	.align		4
.L_55:
        /*0bb8*/ 	.byte	0x04, 0x36
        /*0bba*/ 	.short	(.L_57 - .L_56)
.L_56:
        /*0bbc*/ 	.word	0x00000008
.L_57:


//--------------------- .nv.callgraph             --------------------------
	.section	.nv.callgraph,"",@"SHT_CUDA_CALLGRAPH"
	.align	4
	.sectionentsize	8
	.align		4
        /*0000*/ 	.word	0x00000000
	.align		4
        /*0004*/ 	.word	0xffffffff
	.align		4
        /*0008*/ 	.word	index@(_ZN7cutlass13device_kernelINS_4gemm6kernel13GemmUniversalIN4cute5tupleIJiiiiEEENS1_10collective13CollectiveMmaINS1_46MainloopSm100TmaUmmaWarpSpecializedBlockScaledILi3ELi2ELi2ENS5_IJNS4_1CILi2EEENSA_ILi4EEENSA_ILi1EEEEEEEENS5_IJNSA_ILi128EEESG_NSA_ILi256EEEEEENS5_IJNS_12float_e5m2_tENS_13float_ue8m0_tEEEENS5_IJNS5_IJlSD_lEEENS4_6LayoutINS5_IJNS5_IJNS5_IJNSA_ILi32EEESC_EEEiEEESQ_NS5_IJSD_iEEEEEENS5_IJNS5_IJNS5_IJNSA_ILi16EEESC_EEEiEEENS5_IJNS5_IJNSA_ILi0EEESD_EEENSA_ILi512EEEEEENS5_IJSW_iEEEEEEEEEEESL_S13_NS4_8TiledMMAINS4_8MMA_AtomIJNS4_21SM100_MMA_MXF8F6F4_SSISJ_SJ_fSK_Li128ELi128ELNS4_4UMMA5MajorE0ELS18_0ELNS17_7ScaleInE0ELS19_0EEEEEENSN_INS5_IJSD_SD_SD_EEENS5_IJSW_SW_SW_EEEEENS5_IJNS4_10UnderscoreES1F_S1F_EEEEENS5_IJNS4_23SM90_TMA_LOAD_MULTICASTES1I_EEENS5_IJNS4_14ComposedLayoutINS4_7SwizzleILi3ELi4ELi3EEENS4_18smem_ptr_flag_bitsILi8EEENSN_INS5_IJNSA_ILi8EEESG_EEENS5_IJSG_SD_EEEEEEENSN_INS5_IJNS5_IJNS5_IJSP_SD_EEENS5_IJSO_SD_EEEEEESD_NS5_IJSC_SB_EEEEEENS5_IJNS5_IJNS5_IJSU_SY_EEESX_EEESW_NS5_IJSD_SY_EEEEEEEEEEEvNS4_8identityES1J_S24_vS25_EENS_8epilogue10collective18CollectiveEpilogueINS27_23Sm100TmaWarpSpecializedILi4ELi2ELi16ELb1ELb0EEEJNS5_IJNSA_ILi64EEESG_SH_EEENS5_IJNSN_IS2C_SD_EENSN_INS5_IJST_SB_EEENS5_IJSD_S2C_EEEEEEEENS_10bfloat16_tESM_S2J_SM_NS27_6fusion15FusionCallbacksIS2B_NS2K_17LinearCombinationIS2J_fS2J_fLNS_15FloatRoundStyleE2EEES2D_S2I_JEEENS4_5SM1004TMEM4LOAD26SM100_TMEM_LOAD_32dp32b16xENS4_13SM90_TMA_LOADENS1K_INS1L_ILi1ELi4ELi3EEENS1N_ILi16EEENSN_INS5_IJS1P_ST_EEENS5_IJST_SD_EEEEEEENS4_39AutoVectorizingCopyWithAssumedAlignmentILi128EEENS4_14SM90_TMA_STOREES30_S32_S32_EEEvvEEEEvNT_6ParamsE)
	.align		4
        /*000c*/ 	.word	index@(__assertfail)
	.align		4
        /*0010*/ 	.word	0x00000000
	.align		4
        /*0014*/ 	.word	0xfffffffe
	.align		4
        /*0018*/ 	.word	0x00000000
	.align		4
        /*001c*/ 	.word	0xfffffffd
	.align		4
        /*0020*/ 	.word	0x00000000
	.align		4
        /*0024*/ 	.word	0xfffffffc


//--------------------- .nv.constant4             --------------------------
	.section	.nv.constant4,"a",@progbits
	.align	8
	.align		8
.nv.constant4:
        /*0000*/ 	.dword	__assertfail
	.align		8
        /*0008*/ 	.dword	__unnamed_1
	.align		8
        /*0010*/ 	.dword	__unnamed_2
	.align		8
        /*0018*/ 	.dword	_ZN40_INTERNAL_30e12056_4_k_cu_0e2168d5_287114cuda3std3__45__cpo5beginE
	.align		8
        /*0020*/ 	.dword	_ZN40_INTERNAL_30e12056_4_k_cu_0e2168d5_287114cuda3std3__45__cpo3endE
	.align		8
        /*0028*/ 	.dword	_ZN40_INTERNAL_30e12056_4_k_cu_0e2168d5_287114cuda3std3__45__cpo6cbeginE
	.align		8
        /*0030*/ 	.dword	_ZN40_INTERNAL_30e12056_4_k_cu_0e2168d5_287114cuda3std3__45__cpo4cendE
	.align		8
        /*0038*/ 	.dword	_ZN40_INTERNAL_30e12056_4_k_cu_0e2168d5_287114cuda3std3__442_GLOBAL__N__30e12056_4_k_cu_0e2168d5_287116ignoreE
	.align		8
        /*0040*/ 	.dword	_ZN40_INTERNAL_30e12056_4_k_cu_0e2168d5_287114cuda3std3__419piecewise_constructE
	.align		8
        /*0048*/ 	.dword	_ZN40_INTERNAL_30e12056_4_k_cu_0e2168d5_287114cuda3std3__48in_placeE
	.align		8
        /*0050*/ 	.dword	_ZN40_INTERNAL_30e12056_4_k_cu_0e2168d5_287114cuda3std6ranges3__45__cpo4swapE
	.align		8
        /*0058*/ 	.dword	_ZN40_INTERNAL_30e12056_4_k_cu_0e2168d5_287114cuda3std6ranges3__45__cpo9iter_moveE
	.align		8
        /*0060*/ 	.dword	_ZN40_INTERNAL_30e12056_4_k_cu_0e2168d5_287114cute7productE
	.align		8
        /*0068*/ 	.dword	_ZN40_INTERNAL_30e12056_4_k_cu_0e2168d5_287114cute1_E
	.align		8
        /*0070*/ 	.dword	$str$25
	.align		8
        /*0078*/ 	.dword	$str$26
	.align		8
        /*0080*/ 	.dword	$str$27
	.align		8
        /*0088*/ 	.dword	$str$28


//--------------------- .text._ZN7cutlass13device_kernelINS_4gemm6kernel13GemmUniversalIN4cute5tupleIJiiiiEEENS1_10collective13CollectiveMmaINS1_46MainloopSm100TmaUmmaWarpSpecializedBlockScaledILi3ELi2ELi2ENS5_IJNS4_1CILi2EEENSA_ILi4EEENSA_ILi1EEEEEEEENS5_IJNSA_ILi128EEESG_NSA_ILi256EEEEEENS5_IJNS_12float_e5m2_tENS_13float_ue8m0_tEEEENS5_IJNS5_IJlSD_lEEENS4_6LayoutINS5_IJNS5_IJNS5_IJNSA_ILi32EEESC_EEEiEEESQ_NS5_IJSD_iEEEEEENS5_IJNS5_IJNS5_IJNSA_ILi16EEESC_EEEiEEENS5_IJNS5_IJNSA_ILi0EEESD_EEENSA_ILi512EEEEEENS5_IJSW_iEEEEEEEEEEESL_S13_NS4_8TiledMMAINS4_8MMA_AtomIJNS4_21SM100_MMA_MXF8F6F4_SSISJ_SJ_fSK_Li128ELi128ELNS4_4UMMA5MajorE0ELS18_0ELNS17_7ScaleInE0ELS19_0EEEEEENSN_INS5_IJSD_SD_SD_EEENS5_IJSW_SW_SW_EEEEENS5_IJNS4_10UnderscoreES1F_S1F_EEEEENS5_IJNS4_23SM90_TMA_LOAD_MULTICASTES1I_EEENS5_IJNS4_14ComposedLayoutINS4_7SwizzleILi3ELi4ELi3EEENS4_18smem_ptr_flag_bitsILi8EEENSN_INS5_IJNSA_ILi8EEESG_EEENS5_IJSG_SD_EEEEEEENSN_INS5_IJNS5_IJNS5_IJSP_SD_EEENS5_IJSO_SD_EEEEEESD_NS5_IJSC_SB_EEEEEENS5_IJNS5_IJNS5_IJSU_SY_EEESX_EEESW_NS5_IJSD_SY_EEEEEEEEEEEvNS4_8identityES1J_S24_vS25_EENS_8epilogue10collective18CollectiveEpilogueINS27_23Sm100TmaWarpSpecializedILi4ELi2ELi16ELb1ELb0EEEJNS5_IJNSA_ILi64EEESG_SH_EEENS5_IJNSN_IS2C_SD_EENSN_INS5_IJST_SB_EEENS5_IJSD_S2C_EEEEEEEENS_10bfloat16_tESM_S2J_SM_NS27_6fusion15FusionCallbacksIS2B_NS2K_17LinearCombinationIS2J_fS2J_fLNS_15FloatRoundStyleE2EEES2D_S2I_JEEENS4_5SM1004TMEM4LOAD26SM100_TMEM_LOAD_32dp32b16xENS4_13SM90_TMA_LOADENS1K_INS1L_ILi1ELi4ELi3EEENS1N_ILi16EEENSN_INS5_IJS1P_ST_EEENS5_IJST_SD_EEEEEEENS4_39AutoVectorizingCopyWithAssumedAlignmentILi128EEENS4_14SM90_TMA_STOREES30_S32_S32_EEEvvEEEEvNT_6ParamsE --------------------------
	.section	.text._ZN7cutlass13device_kernelINS_4gemm6kernel13GemmUniversalIN4cute5tupleIJiiiiEEENS1_10collective13CollectiveMmaINS1_46MainloopSm100TmaUmmaWarpSpecializedBlockScaledILi3ELi2ELi2ENS5_IJNS4_1CILi2EEENSA_ILi4EEENSA_ILi1EEEEEEEENS5_IJNSA_ILi128EEESG_NSA_ILi256EEEEEENS5_IJNS_12float_e5m2_tENS_13float_ue8m0_tEEEENS5_IJNS5_IJlSD_lEEENS4_6LayoutINS5_IJNS5_IJNS5_IJNSA_ILi32EEESC_EEEiEEESQ_NS5_IJSD_iEEEEEENS5_IJNS5_IJNS5_IJNSA_ILi16EEESC_EEEiEEENS5_IJNS5_IJNSA_ILi0EEESD_EEENSA_ILi512EEEEEENS5_IJSW_iEEEEEEEEEEESL_S13_NS4_8TiledMMAINS4_8MMA_AtomIJNS4_21SM100_MMA_MXF8F6F4_SSISJ_SJ_fSK_Li128ELi128ELNS4_4UMMA5MajorE0ELS18_0ELNS17_7ScaleInE0ELS19_0EEEEEENSN_INS5_IJSD_SD_SD_EEENS5_IJSW_SW_SW_EEEEENS5_IJNS4_10UnderscoreES1F_S1F_EEEEENS5_IJNS4_23SM90_TMA_LOAD_MULTICASTES1I_EEENS5_IJNS4_14ComposedLayoutINS4_7SwizzleILi3ELi4ELi3EEENS4_18smem_ptr_flag_bitsILi8EEENSN_INS5_IJNSA_ILi8EEESG_EEENS5_IJSG_SD_EEEEEEENSN_INS5_IJNS5_IJNS5_IJSP_SD_EEENS5_IJSO_SD_EEEEEESD_NS5_IJSC_SB_EEEEEENS5_IJNS5_IJNS5_IJSU_SY_EEESX_EEESW_NS5_IJSD_SY_EEEEEEEEEEEvNS4_8identityES1J_S24_vS25_EENS_8epilogue10collective18CollectiveEpilogueINS27_23Sm100TmaWarpSpecializedILi4ELi2ELi16ELb1ELb0EEEJNS5_IJNSA_ILi64EEESG_SH_EEENS5_IJNSN_IS2C_SD_EENSN_INS5_IJST_SB_EEENS5_IJSD_S2C_EEEEEEEENS_10bfloat16_tESM_S2J_SM_NS27_6fusion15FusionCallbacksIS2B_NS2K_17LinearCombinationIS2J_fS2J_fLNS_15FloatRoundStyleE2EEES2D_S2I_JEEENS4_5SM1004TMEM4LOAD26SM100_TMEM_LOAD_32dp32b16xENS4_13SM90_TMA_LOADENS1K_INS1L_ILi1ELi4ELi3EEENS1N_ILi16EEENSN_INS5_IJS1P_ST_EEENS5_IJST_SD_EEEEEEENS4_39AutoVectorizingCopyWithAssumedAlignmentILi128EEENS4_14SM90_TMA_STOREES30_S32_S32_EEEvvEEEEvNT_6ParamsE,"ax",@progbits
	.align	128
.text._ZN7cutlass13device_kernelINS_4gemm6kernel13GemmUniversalIN4cute5tupleIJiiiiEEENS1_10collective13CollectiveMmaINS1_46MainloopSm100TmaUmmaWarpSpecializedBlockScaledILi3ELi2ELi2ENS5_IJNS4_1CILi2EEENSA_ILi4EEENSA_ILi1EEEEEEEENS5_IJNSA_ILi128EEESG_NSA_ILi256EEEEEENS5_IJNS_12float_e5m2_tENS_13float_ue8m0_tEEEENS5_IJNS5_IJlSD_lEEENS4_6LayoutINS5_IJNS5_IJNS5_IJNSA_ILi32EEESC_EEEiEEESQ_NS5_IJSD_iEEEEEENS5_IJNS5_IJNS5_IJNSA_ILi16EEESC_EEEiEEENS5_IJNS5_IJNSA_ILi0EEESD_EEENSA_ILi512EEEEEENS5_IJSW_iEEEEEEEEEEESL_S13_NS4_8TiledMMAINS4_8MMA_AtomIJNS4_21SM100_MMA_MXF8F6F4_SSISJ_SJ_fSK_Li128ELi128ELNS4_4UMMA5MajorE0ELS18_0ELNS17_7ScaleInE0ELS19_0EEEEEENSN_INS5_IJSD_SD_SD_EEENS5_IJSW_SW_SW_EEEEENS5_IJNS4_10UnderscoreES1F_S1F_EEEEENS5_IJNS4_23SM90_TMA_LOAD_MULTICASTES1I_EEENS5_IJNS4_14ComposedLayoutINS4_7SwizzleILi3ELi4ELi3EEENS4_18smem_ptr_flag_bitsILi8EEENSN_INS5_IJNSA_ILi8EEESG_EEENS5_IJSG_SD_EEEEEEENSN_INS5_IJNS5_IJNS5_IJSP_SD_EEENS5_IJSO_SD_EEEEEESD_NS5_IJSC_SB_EEEEEENS5_IJNS5_IJNS5_IJSU_SY_EEESX_EEESW_NS5_IJSD_SY_EEEEEEEEEEEvNS4_8identityES1J_S24_vS25_EENS_8epilogue10collective18CollectiveEpilogueINS27_23Sm100TmaWarpSpecializedILi4ELi2ELi16ELb1ELb0EEEJNS5_IJNSA_ILi64EEESG_SH_EEENS5_IJNSN_IS2C_SD_EENSN_INS5_IJST_SB_EEENS5_IJSD_S2C_EEEEEEEENS_10bfloat16_tESM_S2J_SM_NS27_6fusion15FusionCallbacksIS2B_NS2K_17LinearCombinationIS2J_fS2J_fLNS_15FloatRoundStyleE2EEES2D_S2I_JEEENS4_5SM1004TMEM4LOAD26SM100_TMEM_LOAD_32dp32b16xENS4_13SM90_TMA_LOADENS1K_INS1L_ILi1ELi4ELi3EEENS1N_ILi16EEENSN_INS5_IJS1P_ST_EEENS5_IJST_SD_EEEEEEENS4_39AutoVectorizingCopyWithAssumedAlignmentILi128EEENS4_14SM90_TMA_STOREES30_S32_S32_EEEvvEEEEvNT_6ParamsE:
        .type           _ZN7cutlass13device_kernelINS_4gemm6kernel13GemmUniversalIN4cute5tupleIJiiiiEEENS1_10collective13CollectiveMmaINS1_46MainloopSm100TmaUmmaWarpSpecializedBlockScaledILi3ELi2ELi2ENS5_IJNS4_1CILi2EEENSA_ILi4EEENSA_ILi1EEEEEEEENS5_IJNSA_ILi128EEESG_NSA_ILi256EEEEEENS5_IJNS_12float_e5m2_tENS_13float_ue8m0_tEEEENS5_IJNS5_IJlSD_lEEENS4_6LayoutINS5_IJNS5_IJNS5_IJNSA_ILi32EEESC_EEEiEEESQ_NS5_IJSD_iEEEEEENS5_IJNS5_IJNS5_IJNSA_ILi16EEESC_EEEiEEENS5_IJNS5_IJNSA_ILi0EEESD_EEENSA_ILi512EEEEEENS5_IJSW_iEEEEEEEEEEESL_S13_NS4_8TiledMMAINS4_8MMA_AtomIJNS4_21SM100_MMA_MXF8F6F4_SSISJ_SJ_fSK_Li128ELi128ELNS4_4UMMA5MajorE0ELS18_0ELNS17_7ScaleInE0ELS19_0EEEEEENSN_INS5_IJSD_SD_SD_EEENS5_IJSW_SW_SW_EEEEENS5_IJNS4_10UnderscoreES1F_S1F_EEEEENS5_IJNS4_23SM90_TMA_LOAD_MULTICASTES1I_EEENS5_IJNS4_14ComposedLayoutINS4_7SwizzleILi3ELi4ELi3EEENS4_18smem_ptr_flag_bitsILi8EEENSN_INS5_IJNSA_ILi8EEESG_EEENS5_IJSG_SD_EEEEEEENSN_INS5_IJNS5_IJNS5_IJSP_SD_EEENS5_IJSO_SD_EEEEEESD_NS5_IJSC_SB_EEEEEENS5_IJNS5_IJNS5_IJSU_SY_EEESX_EEESW_NS5_IJSD_SY_EEEEEEEEEEEvNS4_8identityES1J_S24_vS25_EENS_8epilogue10collective18CollectiveEpilogueINS27_23Sm100TmaWarpSpecializedILi4ELi2ELi16ELb1ELb0EEEJNS5_IJNSA_ILi64EEESG_SH_EEENS5_IJNSN_IS2C_SD_EENSN_INS5_IJST_SB_EEENS5_IJSD_S2C_EEEEEEEENS_10bfloat16_tESM_S2J_SM_NS27_6fusion15FusionCallbacksIS2B_NS2K_17LinearCombinationIS2J_fS2J_fLNS_15FloatRoundStyleE2EEES2D_S2I_JEEENS4_5SM1004TMEM4LOAD26SM100_TMEM_LOAD_32dp32b16xENS4_13SM90_TMA_LOADENS1K_INS1L_ILi1ELi4ELi3EEENS1N_ILi16EEENSN_INS5_IJS1P_ST_EEENS5_IJST_SD_EEEEEEENS4_39AutoVectorizingCopyWithAssumedAlignmentILi128EEENS4_14SM90_TMA_STOREES30_S32_S32_EEEvvEEEEvNT_6ParamsE,@function
        .size           _ZN7cutlass13device_kernelINS_4gemm6kernel13GemmUniversalIN4cute5tupleIJiiiiEEENS1_10collective13CollectiveMmaINS1_46MainloopSm100TmaUmmaWarpSpecializedBlockScaledILi3ELi2ELi2ENS5_IJNS4_1CILi2EEENSA_ILi4EEENSA_ILi1EEEEEEEENS5_IJNSA_ILi128EEESG_NSA_ILi256EEEEEENS5_IJNS_12float_e5m2_tENS_13float_ue8m0_tEEEENS5_IJNS5_IJlSD_lEEENS4_6LayoutINS5_IJNS5_IJNS5_IJNSA_ILi32EEESC_EEEiEEESQ_NS5_IJSD_iEEEEEENS5_IJNS5_IJNS5_IJNSA_ILi16EEESC_EEEiEEENS5_IJNS5_IJNSA_ILi0EEESD_EEENSA_ILi512EEEEEENS5_IJSW_iEEEEEEEEEEESL_S13_NS4_8TiledMMAINS4_8MMA_AtomIJNS4_21SM100_MMA_MXF8F6F4_SSISJ_SJ_fSK_Li128ELi128ELNS4_4UMMA5MajorE0ELS18_0ELNS17_7ScaleInE0ELS19_0EEEEEENSN_INS5_IJSD_SD_SD_EEENS5_IJSW_SW_SW_EEEEENS5_IJNS4_10UnderscoreES1F_S1F_EEEEENS5_IJNS4_23SM90_TMA_LOAD_MULTICASTES1I_EEENS5_IJNS4_14ComposedLayoutINS4_7SwizzleILi3ELi4ELi3EEENS4_18smem_ptr_flag_bitsILi8EEENSN_INS5_IJNSA_ILi8EEESG_EEENS5_IJSG_SD_EEEEEEENSN_INS5_IJNS5_IJNS5_IJSP_SD_EEENS5_IJSO_SD_EEEEEESD_NS5_IJSC_SB_EEEEEENS5_IJNS5_IJNS5_IJSU_SY_EEESX_EEESW_NS5_IJSD_SY_EEEEEEEEEEEvNS4_8identityES1J_S24_vS25_EENS_8epilogue10collective18CollectiveEpilogueINS27_23Sm100TmaWarpSpecializedILi4ELi2ELi16ELb1ELb0EEEJNS5_IJNSA_ILi64EEESG_SH_EEENS5_IJNSN_IS2C_SD_EENSN_INS5_IJST_SB_EEENS5_IJSD_S2C_EEEEEEEENS_10bfloat16_tESM_S2J_SM_NS27_6fusion15FusionCallbacksIS2B_NS2K_17LinearCombinationIS2J_fS2J_fLNS_15FloatRoundStyleE2EEES2D_S2I_JEEENS4_5SM1004TMEM4LOAD26SM100_TMEM_LOAD_32dp32b16xENS4_13SM90_TMA_LOADENS1K_INS1L_ILi1ELi4ELi3EEENS1N_ILi16EEENSN_INS5_IJS1P_ST_EEENS5_IJST_SD_EEEEEEENS4_39AutoVectorizingCopyWithAssumedAlignmentILi128EEENS4_14SM90_TMA_STOREES30_S32_S32_EEEvvEEEEvNT_6ParamsE,(.L_x_238 - _ZN7cutlass13device_kernelINS_4gemm6kernel13GemmUniversalIN4cute5tupleIJiiiiEEENS1_10collective13CollectiveMmaINS1_46MainloopSm100TmaUmmaWarpSpecializedBlockScaledILi3ELi2ELi2ENS5_IJNS4_1CILi2EEENSA_ILi4EEENSA_ILi1EEEEEEEENS5_IJNSA_ILi128EEESG_NSA_ILi256EEEEEENS5_IJNS_12float_e5m2_tENS_13float_ue8m0_tEEEENS5_IJNS5_IJlSD_lEEENS4_6LayoutINS5_IJNS5_IJNS5_IJNSA_ILi32EEESC_EEEiEEESQ_NS5_IJSD_iEEEEEENS5_IJNS5_IJNS5_IJNSA_ILi16EEESC_EEEiEEENS5_IJNS5_IJNSA_ILi0EEESD_EEENSA_ILi512EEEEEENS5_IJSW_iEEEEEEEEEEESL_S13_NS4_8TiledMMAINS4_8MMA_AtomIJNS4_21SM100_MMA_MXF8F6F4_SSISJ_SJ_fSK_Li128ELi128ELNS4_4UMMA5MajorE0ELS18_0ELNS17_7ScaleInE0ELS19_0EEEEEENSN_INS5_IJSD_SD_SD_EEENS5_IJSW_SW_SW_EEEEENS5_IJNS4_10UnderscoreES1F_S1F_EEEEENS5_IJNS4_23SM90_TMA_LOAD_MULTICASTES1I_EEENS5_IJNS4_14ComposedLayoutINS4_7SwizzleILi3ELi4ELi3EEENS4_18smem_ptr_flag_bitsILi8EEENSN_INS5_IJNSA_ILi8EEESG_EEENS5_IJSG_SD_EEEEEEENSN_INS5_IJNS5_IJNS5_IJSP_SD_EEENS5_IJSO_SD_EEEEEESD_NS5_IJSC_SB_EEEEEENS5_IJNS5_IJNS5_IJSU_SY_EEESX_EEESW_NS5_IJSD_SY_EEEEEEEEEEEvNS4_8identityES1J_S24_vS25_EENS_8epilogue10collective18CollectiveEpilogueINS27_23Sm100TmaWarpSpecializedILi4ELi2ELi16ELb1ELb0EEEJNS5_IJNSA_ILi64EEESG_SH_EEENS5_IJNSN_IS2C_SD_EENSN_INS5_IJST_SB_EEENS5_IJSD_S2C_EEEEEEEENS_10bfloat16_tESM_S2J_SM_NS27_6fusion15FusionCallbacksIS2B_NS2K_17LinearCombinationIS2J_fS2J_fLNS_15FloatRoundStyleE2EEES2D_S2I_JEEENS4_5SM1004TMEM4LOAD26SM100_TMEM_LOAD_32dp32b16xENS4_13SM90_TMA_LOADENS1K_INS1L_ILi1ELi4ELi3EEENS1N_ILi16EEENSN_INS5_IJS1P_ST_EEENS5_IJST_SD_EEEEEEENS4_39AutoVectorizingCopyWithAssumedAlignmentILi128EEENS4_14SM90_TMA_STOREES30_S32_S32_EEEvvEEEEvNT_6ParamsE)
        .other          _ZN7cutlass13device_kernelINS_4gemm6kernel13GemmUniversalIN4cute5tupleIJiiiiEEENS1_10collective13CollectiveMmaINS1_46MainloopSm100TmaUmmaWarpSpecializedBlockScaledILi3ELi2ELi2ENS5_IJNS4_1CILi2EEENSA_ILi4EEENSA_ILi1EEEEEEEENS5_IJNSA_ILi128EEESG_NSA_ILi256EEEEEENS5_IJNS_12float_e5m2_tENS_13float_ue8m0_tEEEENS5_IJNS5_IJlSD_lEEENS4_6LayoutINS5_IJNS5_IJNS5_IJNSA_ILi32EEESC_EEEiEEESQ_NS5_IJSD_iEEEEEENS5_IJNS5_IJNS5_IJNSA_ILi16EEESC_EEEiEEENS5_IJNS5_IJNSA_ILi0EEESD_EEENSA_ILi512EEEEEENS5_IJSW_iEEEEEEEEEEESL_S13_NS4_8TiledMMAINS4_8MMA_AtomIJNS4_21SM100_MMA_MXF8F6F4_SSISJ_SJ_fSK_Li128ELi128ELNS4_4UMMA5MajorE0ELS18_0ELNS17_7ScaleInE0ELS19_0EEEEEENSN_INS5_IJSD_SD_SD_EEENS5_IJSW_SW_SW_EEEEENS5_IJNS4_10UnderscoreES1F_S1F_EEEEENS5_IJNS4_23SM90_TMA_LOAD_MULTICASTES1I_EEENS5_IJNS4_14ComposedLayoutINS4_7SwizzleILi3ELi4ELi3EEENS4_18smem_ptr_flag_bitsILi8EEENSN_INS5_IJNSA_ILi8EEESG_EEENS5_IJSG_SD_EEEEEEENSN_INS5_IJNS5_IJNS5_IJSP_SD_EEENS5_IJSO_SD_EEEEEESD_NS5_IJSC_SB_EEEEEENS5_IJNS5_IJNS5_IJSU_SY_EEESX_EEESW_NS5_IJSD_SY_EEEEEEEEEEEvNS4_8identityES1J_S24_vS25_EENS_8epilogue10collective18CollectiveEpilogueINS27_23Sm100TmaWarpSpecializedILi4ELi2ELi16ELb1ELb0EEEJNS5_IJNSA_ILi64EEESG_SH_EEENS5_IJNSN_IS2C_SD_EENSN_INS5_IJST_SB_EEENS5_IJSD_S2C_EEEEEEEENS_10bfloat16_tESM_S2J_SM_NS27_6fusion15FusionCallbacksIS2B_NS2K_17LinearCombinationIS2J_fS2J_fLNS_15FloatRoundStyleE2EEES2D_S2I_JEEENS4_5SM1004TMEM4LOAD26SM100_TMEM_LOAD_32dp32b16xENS4_13SM90_TMA_LOADENS1K_INS1L_ILi1ELi4ELi3EEENS1N_ILi16EEENSN_INS5_IJS1P_ST_EEENS5_IJST_SD_EEEEEEENS4_39AutoVectorizingCopyWithAssumedAlignmentILi128EEENS4_14SM90_TMA_STOREES30_S32_S32_EEEvvEEEEvNT_6ParamsE,@"STO_CUDA_ENTRY STV_DEFAULT"
_ZN7cutlass13device_kernelINS_4gemm6kernel13GemmUniversalIN4cute5tupleIJiiiiEEENS1_10collective13CollectiveMmaINS1_46MainloopSm100TmaUmmaWarpSpecializedBlockScaledILi3ELi2ELi2ENS5_IJNS4_1CILi2EEENSA_ILi4EEENSA_ILi1EEEEEEEENS5_IJNSA_ILi128EEESG_NSA_ILi256EEEEEENS5_IJNS_12float_e5m2_tENS_13float_ue8m0_tEEEENS5_IJNS5_IJlSD_lEEENS4_6LayoutINS5_IJNS5_IJNS5_IJNSA_ILi32EEESC_EEEiEEESQ_NS5_IJSD_iEEEEEENS5_IJNS5_IJNS5_IJNSA_ILi16EEESC_EEEiEEENS5_IJNS5_IJNSA_ILi0EEESD_EEENSA_ILi512EEEEEENS5_IJSW_iEEEEEEEEEEESL_S13_NS4_8TiledMMAINS4_8MMA_AtomIJNS4_21SM100_MMA_MXF8F6F4_SSISJ_SJ_fSK_Li128ELi128ELNS4_4UMMA5MajorE0ELS18_0ELNS17_7ScaleInE0ELS19_0EEEEEENSN_INS5_IJSD_SD_SD_EEENS5_IJSW_SW_SW_EEEEENS5_IJNS4_10UnderscoreES1F_S1F_EEEEENS5_IJNS4_23SM90_TMA_LOAD_MULTICASTES1I_EEENS5_IJNS4_14ComposedLayoutINS4_7SwizzleILi3ELi4ELi3EEENS4_18smem_ptr_flag_bitsILi8EEENSN_INS5_IJNSA_ILi8EEESG_EEENS5_IJSG_SD_EEEEEEENSN_INS5_IJNS5_IJNS5_IJSP_SD_EEENS5_IJSO_SD_EEEEEESD_NS5_IJSC_SB_EEEEEENS5_IJNS5_IJNS5_IJSU_SY_EEESX_EEESW_NS5_IJSD_SY_EEEEEEEEEEEvNS4_8identityES1J_S24_vS25_EENS_8epilogue10collective18CollectiveEpilogueINS27_23Sm100TmaWarpSpecializedILi4ELi2ELi16ELb1ELb0EEEJNS5_IJNSA_ILi64EEESG_SH_EEENS5_IJNSN_IS2C_SD_EENSN_INS5_IJST_SB_EEENS5_IJSD_S2C_EEEEEEEENS_10bfloat16_tESM_S2J_SM_NS27_6fusion15FusionCallbacksIS2B_NS2K_17LinearCombinationIS2J_fS2J_fLNS_15FloatRoundStyleE2EEES2D_S2I_JEEENS4_5SM1004TMEM4LOAD26SM100_TMEM_LOAD_32dp32b16xENS4_13SM90_TMA_LOADENS1K_INS1L_ILi1ELi4ELi3EEENS1N_ILi16EEENSN_INS5_IJS1P_ST_EEENS5_IJST_SD_EEEEEEENS4_39AutoVectorizingCopyWithAssumedAlignmentILi128EEENS4_14SM90_TMA_STOREES30_S32_S32_EEEvvEEEEvNT_6ParamsE:
[----:B------:R-:W1:Y:S01]  /*0000*/  LDC R1, c[0x0][0x37c] ;  /* 0x0000df00ff017b82 */ /* 0x000e620000000800 */
[----:B------:R-:W2:Y:S01]  /*0010*/  S2R R2, SR_TID.X ;  /* 0x0000000000027919 */ /* 0x000ea20000002100 */
[----:B------:R-:W3:Y:S01]  /*0020*/  LDCU.64 UR12, c[0x0][0xc90] ;  /* 0x00019200ff0c77ac */ /* 0x000ee20008000a00 */
[----:B------:R-:W-:Y:S01]  /*0030*/  PRMT R90, RZ, 0x7610, R90 ;  /* 0x00007610ff5a7816 */ /* 0x000fe2000000005a */
[----:B------:R-:W4:Y:S01]  /*0040*/  LDCU.64 UR56, c[0x0][0x358] ;  /* 0x00006b00ff3877ac */ /* 0x000f220008000a00 */
[----:B------:R-:W-:Y:S02]  /*0050*/  ELECT P5, URZ, PT ;  /* 0x0000000000ff782f */ /* 0x000fe400038a0000 */
[----:B---3--:R-:W-:-:S04]  /*0060*/  ISETP.NE.U32.AND P0, PT, RZ, UR12, PT ;  /* 0x0000000cff007c0c */ /* 0x008fc8000bf05070 */
[----:B------:R-:W-:Y:S02]  /*0070*/  ISETP.NE.AND.EX P1, PT, RZ, UR13, PT, P0 ;  /* 0x0000000dff007c0c */ /* 0x000fe4000bf25300 */
[----:B--2---:R-:W-:-:S05]  /*0080*/  SHF.R.U32.HI R105, RZ, 0x5, R2 ;  /* 0x00000005ff697819 */ /* 0x004fca0000011602 */
[----:B------:R-:W2:Y:S02]  /*0090*/  SHFL.IDX PT, R0, R105, RZ, 0x1f ;  /* 0x00001fff69007589 */ /* 0x000ea400000e0000 */
[----:B--2---:R-:W-:-:S04]  /*00a0*/  R2UR UR19, R0 ;  /* 0x00000000001372ca */ /* 0x004fc800000e0000 */
[----:B-1--4-:R-:W-:Y:S05]  /*00b0*/  @P1 BRA `(.L_x_0) ;  /* 0x00000000002c1947 */ /* 0x012fea0003800000 */
[----:B------:R-:W1:Y:S02]  /*00c0*/  LDCU.64 UR4, c[0x0][0xc88] ;  /* 0x00019100ff0477ac */ /* 0x000e640008000a00 */
[----:B-1----:R-:W-:-:S04]  /*00d0*/  UISETP.NE.U32.AND UP0, UPT, UR4, URZ, UPT ;  /* 0x000000ff0400728c */ /* 0x002fc8000bf05070 */
[----:B------:R-:W-:-:S09]  /*00e0*/  UISETP.NE.AND.EX UP0, UPT, UR5, URZ, UPT, UP0 ;  /* 0x000000ff0500728c */ /* 0x000fd2000bf05300 */
[----:B------:R-:W-:Y:S05]  /*00f0*/  BRA.U !UP0, `(.L_x_1) ;  /* 0x0000000108107547 */ /* 0x000fea000b800000 */
[----:B------:R-:W1:Y:S02]  /*0100*/  LDC.64 R4, c[0x0][0xc88] ;  /* 0x00032200ff047b82 */ /* 0x000e640000000a00 */
[----:B-1----:R1:W5:Y:S01]  /*0110*/  LDG.E R53, desc[UR56][R4.64] ;  /* 0x0000003804357981 */ /* 0x002362000c1e1900 */
[----:B------:R-:W-:Y:S01]  /*0120*/  HFMA2 R90, -RZ, RZ, 0, 5.9604644775390625e-08 ;  /* 0x00000001ff5a7431 */ /* 0x000fe200000001ff */
[----:B------:R-:W-:Y:S05]  /*0130*/  BRA `(.L_x_0) ;  /* 0x00000000000c7947 */ /* 0x000fea0003800000 */
.L_x_1:
[----:B------:R-:W1:Y:S01]  /*0140*/  LDCU UR4, c[0x0][0xc80] ;  /* 0x00019000ff0477ac */ /* 0x000e620008000800 */
[----:B------:R-:W-:Y:S01]  /*0150*/  HFMA2 R90, -RZ, RZ, 0, 5.9604644775390625e-08 ;  /* 0x00000001ff5a7431 */ /* 0x000fe200000001ff */
[----:B-1----:R-:W-:-:S07]  /*0160*/  MOV R53, UR4 ;  /* 0x0000000400357c02 */ /* 0x002fce0008000f00 */
.L_x_0:
[----:B------:R-:W2:Y:S02]  /*0170*/  LDCU.64 UR4, c[0x0][0xcb0] ;  /* 0x00019600ff0477ac */ /* 0x000ea40008000a00 */
[----:B--2---:R-:W-:-:S04]  /*0180*/  UISETP.NE.U32.AND UP0, UPT, UR4, URZ, UPT ;  /* 0x000000ff0400728c */ /* 0x004fc8000bf05070 */
[----:B------:R-:W-:-:S09]  /*0190*/  UISETP.NE.AND.EX UP0, UPT, UR5, URZ, UPT, UP0 ;  /* 0x000000ff0500728c */ /* 0x000fd2000bf05300 */
[----:B------:R-:W-:Y:S05]  /*01a0*/  BRA.U UP0, `(.L_x_2) ;  /* 0x0000000100247547 */ /* 0x000fea000b800000 */
[----:B------:R-:W2:Y:S02]  /*01b0*/  LDCU.64 UR4, c[0x0][0xca8] ;  /* 0x00019500ff0477ac */ /* 0x000ea40008000a00 */
[----:B--2---:R-:W-:-:S04]  /*01c0*/  UISETP.NE.U32.AND UP0, UPT, UR4, URZ, UPT ;  /* 0x000000ff0400728c */ /* 0x004fc8000bf05070 */
[----:B------:R-:W-:-:S09]  /*01d0*/  UISETP.NE.AND.EX UP0, UPT, UR5, URZ, UPT, UP0 ;  /* 0x000000ff0500728c */ /* 0x000fd2000bf05300 */
[----:B------:R-:W-:Y:S05]  /*01e0*/  BRA.U !UP0, `(.L_x_3) ;  /* 0x00000001080c7547 */ /* 0x000fea000b800000 */
[----:B-1----:R-:W1:Y:S02]  /*01f0*/  LDC.64 R4, c[0x0][0xca8] ;  /* 0x00032a00ff047b82 */ /* 0x002e640000000a00 */
[----:B-1----:R2:W5:Y:S01]  /*0200*/  LDG.E R52, desc[UR56][R4.64] ;  /* 0x0000003804347981 */ /* 0x002562000c1e1900 */
[----:B------:R-:W-:Y:S05]  /*0210*/  BRA `(.L_x_2) ;  /* 0x0000000000087947 */ /* 0x000fea0003800000 */
.L_x_3:
[----:B------:R-:W2:Y:S02]  /*0220*/  LDCU UR4, c[0x0][0xca0] ;  /* 0x00019400ff0477ac */ /* 0x000ea40008000800 */
[----:B--2---:R-:W-:Y:S02]  /*0230*/  MOV R52, UR4 ;  /* 0x0000000400347c02 */ /* 0x004fe40008000f00 */
.L_x_2:
[----:B------:R-:W-:Y:S01]  /*0240*/  IMAD.U32 R0, RZ, RZ, UR19 ;  /* 0x00000013ff007e24 */ /* 0x000fe2000f8e00ff */
[----:B------:R-:W-:Y:S04]  /*0250*/  BSSY.RECONVERGENT B0, `(.L_x_4) ;  /* 0x0000012000007945 */ /* 0x000fe80003800200 */
[C---:B------:R-:W-:Y:S02]  /*0260*/  ISETP.NE.OR P2, PT, R0.reuse, 0x1, !P5 ;  /* 0x000000010000780c */ /* 0x040fe40006f45670 */
[----:B------:R-:W-:-:S11]  /*0270*/  ISETP.NE.OR P1, PT, R0, 0x3, !P5 ;  /* 0x000000030000780c */ /* 0x000fd60006f25670 */
[----:B------:R-:W-:Y:S05]  /*0280*/  @P2 BRA `(.L_x_5) ;  /* 0x0000000000382947 */ /* 0x000fea0003800000 */
[----:B------:R-:W3:Y:S02]  /*0290*/  LDCU.64 UR4, c[0x0][0x348] ;  /* 0x00006900ff0477ac */ /* 0x000ee40008000a00 */
[----:B---3--:R-:W-:Y:S02]  /*02a0*/  UIADD3 UR10, UP3, UPT, UR4, 0x80, URZ ;  /* 0x00000080040a7890 */ /* 0x008fe4000ff7e0ff */
[----:B------:R-:W-:Y:S02]  /*02b0*/  UIADD3 UR8, UP2, UPT, UR4, 0x180, URZ ;  /* 0x0000018004087890 */ /* 0x000fe4000ff5e0ff */
[----:B------:R-:W-:Y:S02]  /*02c0*/  UIADD3 UR6, UP1, UPT, UR4, 0x280, URZ ;  /* 0x0000028004067890 */ /* 0x000fe4000ff3e0ff */
[----:B------:R-:W-:Y:S02]  /*02d0*/  UIADD3 UR4, UP0, UPT, UR4, 0x380, URZ ;  /* 0x0000038004047890 */ /* 0x000fe4000ff1e0ff */
[----:B------:R-:W-:-:S02]  /*02e0*/  UIADD3.X UR11, UPT, UPT, URZ, UR5, URZ, UP3, !UPT ;  /* 0x00000005ff0b7290 */ /* 0x000fc40009ffe4ff */
[----:B------:R-:W-:Y:S02]  /*02f0*/  UIADD3.X UR9, UPT, UPT, URZ, UR5, URZ, UP2, !UPT ;  /* 0x00000005ff097290 */ /* 0x000fe400097fe4ff */
[----:B------:R-:W-:Y:S02]  /*0300*/  UIADD3.X UR7, UPT, UPT, URZ, UR5, URZ, UP1, !UPT ;  /* 0x00000005ff077290 */ /* 0x000fe40008ffe4ff */
[----:B------:R-:W-:-:S03]  /*0310*/  UIADD3.X UR5, UPT, UPT, URZ, UR5, URZ, UP0, !UPT ;  /* 0x00000005ff057290 */ /* 0x000fc600087fe4ff */
[----:B------:R3:W-:Y:S02]  /*0320*/  UTMACCTL.PF [UR10] ;  /* 0x000000000a0079b9 */ /* 0x0007e40008040000 */
[----:B------:R3:W-:Y:S02]  /*0330*/  UTMACCTL.PF [UR8] ;  /* 0x00000000080079b9 */ /* 0x0007e40008040000 */
[----:B------:R3:W-:Y:S02]  /*0340*/  UTMACCTL.PF [UR6] ;  /* 0x00000000060079b9 */ /* 0x0007e40008040000 */
[----:B------:R3:W-:Y:S02]  /*0350*/  UTMACCTL.PF [UR4] ;  /* 0x00000000040079b9 */ /* 0x0007e40008040000 */
[----:B---3--:R-:W-:Y:S01]  /*0360*/  NOP ;  /* 0x0000000000007918 */ /* 0x008fe20000000000 */
.L_x_5:
[----:B------:R-:W-:Y:S05]  /*0370*/  BSYNC.RECONVERGENT B0 ;  /* 0x0000000000007941 */ /* 0x000fea0003800200 */
.L_x_4:
[----:B------:R-:W-:Y:S04]  /*0380*/  BSSY.RECONVERGENT B0, `(.L_x_6) ;  /* 0x000000a000007945 */ /* 0x000fe80003800200 */
[----:B------:R-:W-:Y:S05]  /*0390*/  @P1 BRA `(.L_x_7) ;  /* 0x0000000000201947 */ /* 0x000fea0003800000 */
[----:B------:R-:W3:Y:S02]  /*03a0*/  LDCU.64 UR4, c[0x0][0x348] ;  /* 0x00006900ff0477ac */ /* 0x000ee40008000a00 */
[----:B---3--:R-:W-:Y:S02]  /*03b0*/  UIADD3 UR6, UP1, UPT, UR4, 0x980, URZ ;  /* 0x0000098004067890 */ /* 0x008fe4000ff3e0ff */
[----:B------:R-:W-:Y:S02]  /*03c0*/  UIADD3 UR4, UP0, UPT, UR4, 0xa80, URZ ;  /* 0x00000a8004047890 */ /* 0x000fe4000ff1e0ff */
[----:B------:R-:W-:Y:S02]  /*03d0*/  UIADD3.X UR7, UPT, UPT, URZ, UR5, URZ, UP1, !UPT ;  /* 0x00000005ff077290 */ /* 0x000fe40008ffe4ff */
[----:B------:R-:W-:-:S07]  /*03e0*/  UIADD3.X UR5, UPT, UPT, URZ, UR5, URZ, UP0, !UPT ;  /* 0x00000005ff057290 */ /* 0x000fce00087fe4ff */
[----:B------:R3:W-:Y:S02]  /*03f0*/  UTMACCTL.PF [UR6] ;  /* 0x00000000060079b9 */ /* 0x0007e40008040000 */
[----:B------:R3:W-:Y:S02]  /*0400*/  UTMACCTL.PF [UR4] ;  /* 0x00000000040079b9 */ /* 0x0007e40008040000 */
[----:B---3--:R-:W-:Y:S01]  /*0410*/  NOP ;  /* 0x0000000000007918 */ /* 0x008fe20000000000 */
.L_x_7:
[----:B------:R-:W-:Y:S05]  /*0420*/  BSYNC.RECONVERGENT B0 ;  /* 0x0000000000007941 */ /* 0x000fea0003800200 */
.L_x_6:
[----:B------:R-:W3:Y:S01]  /*0430*/  LDCU.64 UR4, c[0x0][0xc88] ;  /* 0x00019100ff0477ac */ /* 0x000ee20008000a00 */
[----:B------:R-:W-:Y:S01]  /*0440*/  ISETP.NE.AND.EX P0, PT, RZ, UR13, PT, P0 ;  /* 0x0000000dff007c0c */ /* 0x000fe2000bf05300 */
[----:B------:R-:W-:Y:S01]  /*0450*/  UPLOP3.LUT UP6, UPT, UPT, UPT, UPT, 0x80, 0x8 ;  /* 0x000000000008789c */ /* 0x000fe20003fcf070 */
[----:B---3--:R-:W-:-:S04]  /*0460*/  ISETP.NE.U32.AND P1, PT, RZ, UR4, PT ;  /* 0x00000004ff007c0c */ /* 0x008fc8000bf25070 */
[----:B------:R-:W-:-:S13]  /*0470*/  ISETP.NE.AND.EX P1, PT, RZ, UR5, PT, P1 ;  /* 0x00000005ff007c0c */ /* 0x000fda000bf25310 */
[----:B------:R-:W-:Y:S05]  /*0480*/  @P1 BRA P0, `(.L_x_8) ;  /* 0x0000000000281947 */ /* 0x000fea0000000000 */
[----:B------:R-:W-:Y:S01]  /*0490*/  UISETP.NE.U32.AND UP1, UPT, UR12, URZ, UPT ;  /* 0x000000ff0c00728c */ /* 0x000fe2000bf25070 */
[----:B-----5:R-:W-:Y:S01]  /*04a0*/  FSETP.NEU.AND P0, PT, R53, RZ, PT ;  /* 0x000000ff3500720b */ /* 0x020fe20003f0d000 */
[----:B------:R-:W-:Y:S02]  /*04b0*/  UISETP.NE.U32.AND UP0, UPT, UR4, URZ, UPT ;  /* 0x000000ff0400728c */ /* 0x000fe4000bf05070 */
[----:B------:R-:W-:Y:S02]  /*04c0*/  UISETP.NE.AND.EX UP1, UPT, UR13, URZ, UPT, UP1 ;  /* 0x000000ff0d00728c */ /* 0x000fe4000bf25310 */
[----:B------:R-:W-:-:S04]  /*04d0*/  UISETP.NE.AND.EX UP0, UPT, UR5, URZ, UPT, UP0 ;  /* 0x000000ff0500728c */ /* 0x000fc8000bf05300 */
[----:B------:R-:W-:-:S04]  /*04e0*/  USEL UR4, URZ, 0xffffffff, UP0 ;  /* 0xffffffffff047887 */ /* 0x000fc80008000000 */
[----:B------:R-:W-:Y:S01]  /*04f0*/  VOTEU.ANY UP0, P0 ;  /* 0x0000000000ff7886 */ /* 0x000fe20000000100 */
[----:B------:R-:W-:-:S04]  /*0500*/  @!UP1 USEL UR4, URZ, 0xffffffff, UP0 ;  /* 0xffffffffff049887 */ /* 0x000fc80008000000 */
[----:B------:R-:W-:-:S04]  /*0510*/  ULOP3.LUT UR4, UR4, 0x1, URZ, 0xc0, !UPT ;  /* 0x0000000104047892 */ /* 0x000fc8000f8ec0ff */
[----:B------:R-:W-:-:S11]  /*0520*/  UISETP.NE.U32.AND UP6, UPT, UR4, 0x1, UPT ;  /* 0x000000010400788c */ /* 0x000fd6000bfc5070 */
.L_x_8:
[----:B------:R-:W3:Y:S01]  /*0530*/  SHFL.IDX PT, R3, R105, RZ, 0x1f ;  /* 0x00001fff69037589 */ /* 0x000ee200000e0000 */
[----:B------:R-:W-:-:S04]  /*0540*/  UISETP.NE.AND UP0, UPT, UR19, 0x2, UPT ;  /* 0x000000021300788c */ /* 0x000fc8000bf05270 */
[----:B------:R-:W-:Y:S01]  /*0550*/  USEL UR58, URZ, 0x1, UP0 ;  /* 0x00000001ff3a7887 */ /* 0x000fe20008000000 */
[----:B---3--:R-:W-:-:S13]  /*0560*/  ISETP.NE.AND P0, PT, R3, RZ, PT ;  /* 0x000000ff0300720c */ /* 0x008fda0003f05270 */
[----:B------:R-:W-:Y:S05]  /*0570*/  @P0 BRA `(.L_x_9) ;  /* 0x0000000000500947 */ /* 0x000fea0003800000 */
[----:B------:R-:W3:Y:S01]  /*0580*/  S2UR UR4, SR_CgaCtaId ;  /* 0x00000000000479c3 */ /* 0x000ee20000008800 */
[----:B------:R-:W-:Y:S01]  /*0590*/  UMOV UR5, 0x400 ;  /* 0x0000040000057882 */ /* 0x000fe20000000000 */
[----:B------:R-:W-:Y:S01]  /*05a0*/  UMOV UR8, 0x1 ;  /* 0x0000000100087882 */ /* 0x000fe20000000000 */
[----:B------:R-:W-:Y:S01]  /*05b0*/  UMOV UR6, 0x5 ;  /* 0x0000000500067882 */ /* 0x000fe20000000000 */
[----:B------:R-:W-:-:S04]  /*05c0*/  UIADD3 UR8, UPT, UPT, -UR8, 0x100000, URZ ;  /* 0x0010000008087890 */ /* 0x000fc8000fffe1ff */
[----:B------:R-:W-:Y:S02]  /*05d0*/  USHF.L.U32 UR9, UR8, 0xb, URZ ;  /* 0x0000000b08097899 */ /* 0x000fe400080006ff */
[----:B------:R-:W-:Y:S02]  /*05e0*/  USHF.L.U32 UR8, UR8, 0x1, URZ ;  /* 0x0000000108087899 */ /* 0x000fe400080006ff */
[----:B------:R-:W-:-:S04]  /*05f0*/  UIADD3 UR6, UPT, UPT, -UR6, 0x100000, URZ ;  /* 0x0010000006067890 */ /* 0x000fc8000fffe1ff */
[----:B------:R-:W-:Y:S02]  /*0600*/  USHF.L.U32 UR7, UR6, 0xb, URZ ;  /* 0x0000000b06077899 */ /* 0x000fe400080006ff */
[----:B------:R-:W-:Y:S01]  /*0610*/  USHF.L.U32 UR6, UR6, 0x1, URZ ;  /* 0x0000000106067899 */ /* 0x000fe200080006ff */
[----:B------:R-:W-:Y:S01]  /*0620*/  ELECT P0, URZ, PT ;  /* 0x0000000000ff782f */ /* 0x000fe20003800000 */
[----:B---3--:R-:W-:Y:S01]  /*0630*/  ULEA UR4, UR4, UR5, 0x18 ;  /* 0x0000000504047291 */ /* 0x008fe2000f8ec0ff */
[----:B------:R-:W3:Y:S11]  /*0640*/  FENCE.VIEW.ASYNC.S ;  /* 0x00000000000073c6 */ /* 0x000ef60000000000 */
[----:B---3--:R3:W4:Y:S01]  /*0650*/  SYNCS.EXCH.64 URZ, [UR4], UR8 ;  /* 0x0000000804ff75b2 */ /* 0x0087220008000100 */
[----:B------:R3:W1:Y:S01]  /*0660*/  SYNCS.EXCH.64 URZ, [UR4+0x18], UR6 ;  /* 0x0000180604ff75b2 */ /* 0x0006620008000100 */
[----:B------:R3:W1:Y:S01]  /*0670*/  SYNCS.EXCH.64 URZ, [UR4+0x8], UR8 ;  /* 0x0000080804ff75b2 */ /* 0x0006620008000100 */
[----:B------:R3:W1:Y:S01]  /*0680*/  SYNCS.EXCH.64 URZ, [UR4+0x20], UR6 ;  /* 0x0000200604ff75b2 */ /* 0x0006620008000100 */
[----:B------:R3:W1:Y:S01]  /*0690*/  SYNCS.EXCH.64 URZ, [UR4+0x10], UR8 ;  /* 0x0000100804ff75b2 */ /* 0x0006620008000100 */
[----:B------:R3:W1:Y:S01]  /*06a0*/  SYNCS.EXCH.64 URZ, [UR4+0x28], UR6 ;  /* 0x0000280604ff75b2 */ /* 0x0006620008000100 */
[----:B------:R-:W-:Y:S01]  /*06b0*/  NOP ;  /* 0x0000000000007918 */ /* 0x000fe20000000000 */
.L_x_9:
[----:B------:R-:W2:Y:S01]  /*06c0*/  SHFL.IDX PT, R3, R105, RZ, 0x1f ;  /* 0x00001fff69037589 */ /* 0x000ea200000e0000 */
[----:B------:R-:W-:Y:S01]  /*06d0*/  NOP ;  /* 0x0000000000007918 */ /* 0x000fe20000000000 */
[----:B--2---:R-:W-:-:S13]  /*06e0*/  ISETP.NE.AND P0, PT, R3, 0x1, PT ;  /* 0x000000010300780c */ /* 0x004fda0003f05270 */
[----:B------:R-:W-:Y:S05]  /*06f0*/  @P0 BRA `(.L_x_10) ;  /* 0x0000000000580947 */ /* 0x000fea0003800000 */
[----:B---3--:R-:W2:Y:S01]  /*0700*/  S2UR UR4, SR_CgaCtaId ;  /* 0x00000000000479c3 */ /* 0x008ea20000008800 */
        /* <DEDUP_REMOVED lines=10> */
[----:B--2---:R-:W-:Y:S01]  /*07b0*/  ULEA UR4, UR4, UR5, 0x18 ;  /* 0x0000000504047291 */ /* 0x004fe2000f8ec0ff */
[----:B------:R-:W2:Y:S11]  /*07c0*/  FENCE.VIEW.ASYNC.S ;  /* 0x00000000000073c6 */ /* 0x000eb60000000000 */
[----:B--2---:R2:W3:Y:S01]  /*07d0*/  SYNCS.EXCH.64 URZ, [UR4+0x30], UR8 ;  /* 0x0000300804ff75b2 */ /* 0x0044e20008000100 */
[----:B------:R2:W1:Y:S01]  /*07e0*/  SYNCS.EXCH.64 URZ, [UR4+0x50], UR6 ;  /* 0x0000500604ff75b2 */ /* 0x0004620008000100 */
[----:B------:R2:W1:Y:S01]  /*07f0*/  SYNCS.EXCH.64 URZ, [UR4+0x38], UR8 ;  /* 0x0000380804ff75b2 */ /* 0x0004620008000100 */
[----:B------:R2:W1:Y:S01]  /*0800*/  SYNCS.EXCH.64 URZ, [UR4+0x58], UR6 ;  /* 0x0000580604ff75b2 */ /* 0x0004620008000100 */
[----:B------:R2:W1:Y:S01]  /*0810*/  SYNCS.EXCH.64 URZ, [UR4+0x40], UR8 ;  /* 0x0000400804ff75b2 */ /* 0x0004620008000100 */
[----:B------:R2:W1:Y:S01]  /*0820*/  SYNCS.EXCH.64 URZ, [UR4+0x60], UR6 ;  /* 0x0000600604ff75b2 */ /* 0x0004620008000100 */
[----:B------:R2:W1:Y:S01]  /*0830*/  SYNCS.EXCH.64 URZ, [UR4+0x48], UR8 ;  /* 0x0000480804ff75b2 */ /* 0x0004620008000100 */
[----:B------:R2:W1:Y:S01]  /*0840*/  SYNCS.EXCH.64 URZ, [UR4+0x68], UR6 ;  /* 0x0000680604ff75b2 */ /* 0x0004620008000100 */
[----:B------:R-:W-:Y:S01]  /*0850*/  NOP ;  /* 0x0000000000007918 */ /* 0x000fe20000000000 */
.L_x_10:
[----:B------:R-:W4:Y:S01]  /*0860*/  SHFL.IDX PT, R3, R105, RZ, 0x1f ;  /* 0x00001fff69037589 */ /* 0x000f2200000e0000 */
[----:B------:R-:W-:Y:S01]  /*0870*/  NOP ;  /* 0x0000000000007918 */ /* 0x000fe20000000000 */
[----:B----4-:R-:W-:-:S13]  /*0880*/  ISETP.NE.AND P0, PT, R3, 0x3, PT ;  /* 0x000000030300780c */ /* 0x010fda0003f05270 */
[----:B------:R-:W-:Y:S05]  /*0890*/  @P0 BRA `(.L_x_11) ;  /* 0x0000000000300947 */ /* 0x000fea0003800000 */
[----:B--23--:R-:W2:Y:S01]  /*08a0*/  S2UR UR4, SR_CgaCtaId ;  /* 0x00000000000479c3 */ /* 0x00cea20000008800 */
[----:B------:R-:W-:Y:S01]  /*08b0*/  UMOV UR6, 0x400 ;  /* 0x0000040000067882 */ /* 0x000fe20000000000 */
[----:B------:R-:W-:Y:S01]  /*08c0*/  UMOV UR5, 0x20 ;  /* 0x0000002000057882 */ /* 0x000fe20000000000 */
[----:B------:R-:W-:Y:S01]  /*08d0*/  ELECT P0, URZ, PT ;  /* 0x0000000000ff782f */ /* 0x000fe20003800000 */
[----:B--2---:R-:W-:Y:S02]  /*08e0*/  ULEA UR6, UR4, UR6, 0x18 ;  /* 0x0000000604067291 */ /* 0x004fe4000f8ec0ff */
[----:B------:R-:W-:-:S04]  /*08f0*/  UIADD3 UR4, UPT, UPT, -UR5, 0x100000, URZ ;  /* 0x0010000005047890 */ /* 0x000fc8000fffe1ff */
[----:B------:R-:W-:Y:S02]  /*0900*/  USHF.L.U32 UR5, UR4, 0xb, URZ ;  /* 0x0000000b04057899 */ /* 0x000fe400080006ff */
[----:B------:R-:W-:Y:S01]  /*0910*/  USHF.L.U32 UR4, UR4, 0x1, URZ ;  /* 0x0000000104047899 */ /* 0x000fe200080006ff */
[----:B------:R-:W2:Y:S11]  /*0920*/  FENCE.VIEW.ASYNC.S ;  /* 0x00000000000073c6 */ /* 0x000eb60000000000 */
[----:B--2---:R4:W2:Y:S01]  /*0930*/  SYNCS.EXCH.64 URZ, [UR6+0x70], UR4 ;  /* 0x0000700406ff75b2 */ /* 0x0048a20008000100 */
[----:B------:R4:W3:Y:S02]  /*0940*/  SYNCS.EXCH.64 URZ, [UR6+0x78], UR4 ;  /* 0x0000780406ff75b2 */ /* 0x0008e40008000100 */
[----:B----4-:R-:W-:Y:S01]  /*0950*/  NOP ;  /* 0x0000000000007918 */ /* 0x010fe20000000000 */
.L_x_11:
[----:B------:R-:W4:Y:S01]  /*0960*/  SHFL.IDX PT, R3, R105, RZ, 0x1f ;  /* 0x00001fff69037589 */ /* 0x000f2200000e0000 */
[----:B------:R-:W-:Y:S01]  /*0970*/  NOP ;  /* 0x0000000000007918 */ /* 0x000fe20000000000 */
[----:B----4-:R-:W-:-:S13]  /*0980*/  ISETP.NE.AND P0, PT, R3, 0x4, PT ;  /* 0x000000040300780c */ /* 0x010fda0003f05270 */
[----:B------:R-:W-:Y:S05]  /*0990*/  @P0 BRA `(.L_x_12) ;  /* 0x00000000004c0947 */ /* 0x000fea0003800000 */
[----:B--23--:R-:W2:Y:S01]  /*09a0*/  S2UR UR6, SR_CgaCtaId ;  /* 0x00000000000679c3 */ /* 0x00cea20000008800 */
[----:B------:R-:W-:Y:S01]  /*09b0*/  UMOV UR4, 0x720 ;  /* 0x0000072000047882 */ /* 0x000fe20000000000 */
[----:B------:R-:W-:Y:S01]  /*09c0*/  UMOV UR5, 0x400 ;  /* 0x0000040000057882 */ /* 0x000fe20000000000 */
[----:B------:R-:W-:Y:S01]  /*09d0*/  USEL UR4, UR4, 0x620, UP6 ;  /* 0x0000062004047887 */ /* 0x000fe2000b000000 */
[----:B------:R-:W-:Y:S01]  /*09e0*/  UMOV UR8, 0x1 ;  /* 0x0000000100087882 */ /* 0x000fe20000000000 */
[----:B------:R-:W-:Y:S01]  /*09f0*/  ELECT P0, URZ, PT ;  /* 0x0000000000ff782f */ /* 0x000fe20003800000 */
[----:B------:R-:W-:-:S04]  /*0a00*/  UIADD3 UR8, UPT, UPT, -UR8, 0x100000, URZ ;  /* 0x0010000008087890 */ /* 0x000fc8000fffe1ff */
[----:B------:R-:W-:Y:S02]  /*0a10*/  USHF.L.U32 UR9, UR8, 0xb, URZ ;  /* 0x0000000b08097899 */ /* 0x000fe400080006ff */
[----:B------:R-:W-:Y:S02]  /*0a20*/  USHF.L.U32 UR8, UR8, 0x1, URZ ;  /* 0x0000000108087899 */ /* 0x000fe400080006ff */
[----:B--2---:R-:W-:Y:S02]  /*0a30*/  ULEA UR6, UR6, UR5, 0x18 ;  /* 0x0000000506067291 */ /* 0x004fe4000f8ec0ff */
[----:B------:R-:W-:-:S04]  /*0a40*/  UIADD3 UR4, UPT, UPT, -UR4, 0x100000, URZ ;  /* 0x0010000004047890 */ /* 0x000fc8000fffe1ff */
[----:B------:R-:W-:Y:S02]  /*0a50*/  USHF.L.U32 UR5, UR4, 0xb, URZ ;  /* 0x0000000b04057899 */ /* 0x000fe400080006ff */
[----:B------:R-:W-:Y:S01]  /*0a60*/  USHF.L.U32 UR4, UR4, 0x1, URZ ;  /* 0x0000000104047899 */ /* 0x000fe200080006ff */
[----:B------:R-:W2:Y:S03]  /*0a70*/  FENCE.VIEW.ASYNC.S ;  /* 0x00000000000073c6 */ /* 0x000ea60000000000 */
[----:B--2---:R4:W2:Y:S08]  /*0a80*/  SYNCS.EXCH.64 URZ, [UR6+0x80], UR8 ;  /* 0x0000800806ff75b2 */ /* 0x0048b00008000100 */
[----:B------:R4:W3:Y:S01]  /*0a90*/  SYNCS.EXCH.64 URZ, [UR6+0x90], UR4 ;  /* 0x0000900406ff75b2 */ /* 0x0008e20008000100 */
[----:B------:R4:W1:Y:S01]  /*0aa0*/  SYNCS.EXCH.64 URZ, [UR6+0x88], UR8 ;  /* 0x0000880806ff75b2 */ /* 0x0008620008000100 */
[----:B------:R4:W1:Y:S02]  /*0ab0*/  SYNCS.EXCH.64 URZ, [UR6+0x98], UR4 ;  /* 0x0000980406ff75b2 */ /* 0x0008640008000100 */
[----:B----4-:R-:W-:Y:S01]  /*0ac0*/  NOP ;  /* 0x0000000000007918 */ /* 0x010fe20000000000 */
.L_x_12:
[----:B------:R-:W4:Y:S01]  /*0ad0*/  SHFL.IDX PT, R3, R105, RZ, 0x1f ;  /* 0x00001fff69037589 */ /* 0x000f2200000e0000 */
[----:B------:R-:W-:Y:S01]  /*0ae0*/  NOP ;  /* 0x0000000000007918 */ /* 0x000fe20000000000 */
[----:B----4-:R-:W-:-:S13]  /*0af0*/  ISETP.NE.AND P0, PT, R3, 0x5, PT ;  /* 0x000000050300780c */ /* 0x010fda0003f05270 */
[----:B------:R-:W-:Y:S05]  /*0b00*/  @P0 BRA `(.L_x_13) ;  /* 0x0000000000480947 */ /* 0x000fea0003800000 */
[----:B--23--:R-:W2:Y:S01]  /*0b10*/  S2UR UR4, SR_CgaCtaId ;  /* 0x00000000000479c3 */ /* 0x00cea20000008800 */
        /* <DEDUP_REMOVED lines=12> */
[----:B--2---:R4:W2:Y:S01]  /*0be0*/  SYNCS.EXCH.64 URZ, [UR4+0xa0], UR8 ;  /* 0x0000a00804ff75b2 */ /* 0x0048a20008000100 */
[----:B------:R4:W3:Y:S01]  /*0bf0*/  SYNCS.EXCH.64 URZ, [UR4+0xb0], UR6 ;  /* 0x0000b00604ff75b2 */ /* 0x0008e20008000100 */
[----:B------:R4:W1:Y:S01]  /*0c00*/  SYNCS.EXCH.64 URZ, [UR4+0xa8], UR8 ;  /* 0x0000a80804ff75b2 */ /* 0x0008620008000100 */
[----:B------:R4:W1:Y:S02]  /*0c10*/  SYNCS.EXCH.64 URZ, [UR4+0xb8], UR6 ;  /* 0x0000b80604ff75b2 */ /* 0x0008640008000100 */
[----:B----4-:R-:W-:Y:S01]  /*0c20*/  NOP ;  /* 0x0000000000007918 */ /* 0x010fe20000000000 */
.L_x_13:
[----:B------:R-:W4:Y:S01]  /*0c30*/  SHFL.IDX PT, R3, R105, RZ, 0x1f ;  /* 0x00001fff69037589 */ /* 0x000f2200000e0000 */
[----:B------:R-:W1:Y:S01]  /*0c40*/  S2UR UR63, SR_CgaCtaId ;  /* 0x00000000003f79c3 */ /* 0x000e620000008800 */
[----:B------:R-:W-:Y:S01]  /*0c50*/  NOP ;  /* 0x0000000000007918 */ /* 0x000fe20000000000 */
[----:B----4-:R-:W-:-:S13]  /*0c60*/  ISETP.NE.AND P0, PT, R3, 0x3, PT ;  /* 0x000000030300780c */ /* 0x010fda0003f05270 */
[----:B-1----:R-:W-:Y:S05]  /*0c70*/  @P0 BRA `(.L_x_14) ;  /* 0x0000000000340947 */ /* 0x002fea0003800000 */
[----:B--23--:R-:W-:Y:S01]  /*0c80*/  UMOV UR4, 0x400 ;  /* 0x0000040000047882 */ /* 0x00cfe20000000000 */
[----:B------:R-:W-:Y:S01]  /*0c90*/  UMOV UR6, 0x20 ;  /* 0x0000002000067882 */ /* 0x000fe20000000000 */
[----:B------:R-:W-:Y:S02]  /*0ca0*/  ULEA UR4, UR63, UR4, 0x18 ;  /* 0x000000043f047291 */ /* 0x000fe4000f8ec0ff */
[----:B------:R-:W-:-:S04]  /*0cb0*/  UIADD3 UR6, UPT, UPT, -UR6, 0x100000, URZ ;  /* 0x0010000006067890 */ /* 0x000fc8000fffe1ff */
[----:B------:R-:W-:Y:S02]  /*0cc0*/  USHF.L.U32 UR7, UR6, 0xb, URZ ;  /* 0x0000000b06077899 */ /* 0x000fe400080006ff */
[----:B------:R-:W-:Y:S01]  /*0cd0*/  USHF.L.U32 UR6, UR6, 0x1, URZ ;  /* 0x0000000106067899 */ /* 0x000fe200080006ff */
[----:B------:R-:W-:Y:S01]  /*0ce0*/  ELECT P0, URZ, PT ;  /* 0x0000000000ff782f */ /* 0x000fe20003800000 */
[----:B------:R-:W1:Y:S10]  /*0cf0*/  FENCE.VIEW.ASYNC.S ;  /* 0x00000000000073c6 */ /* 0x000e740000000000 */
[----:B-1----:R1:W4:Y:S01]  /*0d00*/  SYNCS.EXCH.64 URZ, [UR4+0xc0], UR6 ;  /* 0x0000c00604ff75b2 */ /* 0x0023220008000100 */
[----:B------:R1:W2:Y:S01]  /*0d10*/  SYNCS.EXCH.64 URZ, [UR4+0xd0], UR6 ;  /* 0x0000d00604ff75b2 */ /* 0x0002a20008000100 */
[----:B------:R1:W3:Y:S01]  /*0d20*/  SYNCS.EXCH.64 URZ, [UR4+0xc8], UR6 ;  /* 0x0000c80604ff75b2 */ /* 0x0002e20008000100 */
[----:B------:R1:W1:Y:S01]  /*0d30*/  SYNCS.EXCH.64 URZ, [UR4+0xd8], UR6 ;  /* 0x0000d80604ff75b2 */ /* 0x0002620008000100 */
[----:B------:R-:W-:Y:S01]  /*0d40*/  NOP ;  /* 0x0000000000007918 */ /* 0x000fe20000000000 */
.L_x_14:
[----:B-123--:R-:W1:Y:S01]  /*0d50*/  LDCU UR4, c[0x0][0x36c] ;  /* 0x00006d80ff0477ac */ /* 0x00ee620008000800 */
[----:B------:R-:W-:Y:S01]  /*0d60*/  ISETP.NE.OR P5, PT, R0, 0x2, !P5 ;  /* 0x000000020000780c */ /* 0x000fe20006fa5670 */
[----:B------:R-:W-:Y:S01]  /*0d70*/  NOP ;  /* 0x0000000000007918 */ /* 0x000fe20000000000 */
[----:B------:R-:W-:Y:S01]  /*0d80*/  LOP3.LUT R3, R2, 0x1f, RZ, 0xc0, !PT ;  /* 0x0000001f02037812 */ /* 0x000fe200078ec0ff */
[----:B------:R-:W-:Y:S02]  /*0d90*/  UISETP.NE.AND UP5, UPT, UR19, URZ, UPT ;  /* 0x000000ff1300728c */ /* 0x000fe4000bfa5270 */
[----:B-1----:R-:W-:-:S09]  /*0da0*/  UISETP.EQ.U32.AND UP0, UPT, UR4, 0x1, UPT ;  /* 0x000000010400788c */ /* 0x002fd2000bf02070 */
[----:B------:R-:W-:Y:S05]  /*0db0*/  BRA.U !UP0, `(.L_x_15) ;  /* 0x0000000108087547 */ /* 0x000fea000b800000 */
[----:B----4-:R-:W-:Y:S01]  /*0dc0*/  UCGABAR_ARV ;  /* 0x00000000000079c7 */ /* 0x010fe20008000000 */
[----:B------:R-:W-:Y:S05]  /*0dd0*/  BRA `(.L_x_16) ;  /* 0x0000000000047947 */ /* 0x000fea0003800000 */
.L_x_15:
[----:B----4-:R-:W-:Y:S01]  /*0de0*/  NOP ;  /* 0x0000000000007918 */ /* 0x010fe20000000000 */
.L_x_16:
[----:B------:R-:W1:Y:S01]  /*0df0*/  S2UR UR20, SR_CTAID.X ;  /* 0x00000000001479c3 */ /* 0x000e620000002500 */
[----:B------:R-:W-:-:S05]  /*0e00*/  CS2R.32 R92, SR_CgaSize ;  /* 0x00000000005c7805 */ /* 0x000fca0000008a00 */
[----:B------:R-:W-:-:S05]  /*0e10*/  IMAD R92, R92, -0xa0, RZ ;  /* 0xffffff605c5c7824 */ /* 0x000fca00078e02ff */
[----:B------:R-:W-:-:S14]  /*0e20*/  R2UR UR5, R92 ;  /* 0x000000005c0572ca */ /* 0x000fdc00000e0000 */
[----:B------:R-:W2:Y:S01]  /*0e30*/  LDCU UR5, c[0x0][UR5+0x2b0] ;  /* 0x00005600050577ac */ /* 0x000ea20008000800 */
[----:B------:R-:W-:-:S05]  /*0e40*/  CS2R.32 R92, SR_CgaSize ;  /* 0x00000000005c7805 */ /* 0x000fca0000008a00 */
[----:B------:R-:W-:-:S05]  /*0e50*/  IMAD R92, R92, -0xa0, RZ ;  /* 0xffffff605c5c7824 */ /* 0x000fca00078e02ff */
[----:B------:R-:W-:-:S14]  /*0e60*/  R2UR UR4, R92 ;  /* 0x000000005c0472ca */ /* 0x000fdc00000e0000 */
[----:B------:R-:W3:Y:S01]  /*0e70*/  LDCU UR4, c[0x0][UR4+0x2b4] ;  /* 0x00005680040477ac */ /* 0x000ee20008000800 */
[----:B------:R-:W4:Y:S01]  /*0e80*/  S2UR UR14, SR_CTAID.Y ;  /* 0x00000000000e79c3 */ /* 0x000f220000002600 */
[----:B------:R-:W-:-:S05]  /*0e90*/  CS2R.32 R92, SR_CgaSize ;  /* 0x00000000005c7805 */ /* 0x000fca0000008a00 */
[----:B------:R-:W-:-:S05]  /*0ea0*/  IMAD R92, R92, -0xa0, RZ ;  /* 0xffffff605c5c7824 */ /* 0x000fca00078e02ff */
[----:B------:R-:W-:-:S14]  /*0eb0*/  R2UR UR7, R92 ;  /* 0x000000005c0772ca */ /* 0x000fdc00000e0000 */
[----:B------:R-:W3:Y:S01]  /*0ec0*/  LDCU UR7, c[0x0][UR7+0x2a0] ;  /* 0x00005400070777ac */ /* 0x000ee20008000800 */
[----:B------:R-:W-:-:S05]  /*0ed0*/  CS2R.32 R92, SR_CgaSize ;  /* 0x00000000005c7805 */ /* 0x000fca0000008a00 */
[----:B------:R-:W-:-:S05]  /*0ee0*/  IMAD R92, R92, -0xa0, RZ ;  /* 0xffffff605c5c7824 */ /* 0x000fca00078e02ff */
[----:B------:R-:W-:-:S14]  /*0ef0*/  R2UR UR8, R92 ;  /* 0x000000005c0872ca */ /* 0x000fdc00000e0000 */
[----:B------:R-:W3:Y:S01]  /*0f00*/  LDCU UR8, c[0x0][UR8+0x2a4] ;  /* 0x00005480080877ac */ /* 0x000ee20008000800 */
[----:B------:R-:W-:Y:S02]  /*0f10*/  ULOP3.LUT UR67, UR63, 0x1, URZ, 0xc0, !UPT ;  /* 0x000000013f437892 */ /* 0x000fe4000f8ec0ff */
[----:B------:R-:W-:Y:S02]  /*0f20*/  USHF.R.U32.HI UR64, URZ, 0x1, UR63 ;  /* 0x00000001ff407899 */ /* 0x000fe4000801163f */
[----:B------:R-:W-:Y:S02]  /*0f30*/  UISETP.GT.U32.AND UP2, UPT, UR67, 0xffff, UPT ;  /* 0x0000ffff4300788c */ /* 0x000fe4000bf44070 */
[----:B------:R-:W-:Y:S01]  /*0f40*/  USHF.L.U32 UR61, UR63, 0xb, URZ ;  /* 0x0000000b3f3d7899 */ /* 0x000fe200080006ff */
[----:B-1----:R-:W-:Y:S01]  /*0f50*/  I2FP.F32.U32 R4, UR20 ;  /* 0x0000001400047c45 */ /* 0x002fe20008201000 */
[----:B------:R-:W-:Y:S02]  /*0f60*/  USHF.L.U32 UR60, UR63, 0xd, URZ ;  /* 0x0000000d3f3c7899 */ /* 0x000fe400080006ff */
[----:B------:R-:W-:-:S02]  /*0f70*/  USHF.L.U32 UR59, UR63, 0x7, URZ ;  /* 0x000000073f3b7899 */ /* 0x000fc400080006ff */
[----:B--2---:R-:W-:Y:S01]  /*0f80*/  FMUL R4, R4, UR5 ;  /* 0x0000000504047c20 */ /* 0x004fe20008400000 */
[----:B------:R-:W-:Y:S01]  /*0f90*/  USHF.L.U32 UR18, UR63, 0x6, URZ ;  /* 0x000000063f127899 */ /* 0x000fe200080006ff */
[----:B----4-:R-:W-:Y:S01]  /*0fa0*/  I2FP.F32.U32 R0, UR14 ;  /* 0x0000000e00007c45 */ /* 0x010fe20008201000 */
[----:B------:R-:W-:-:S03]  /*0fb0*/  USHF.L.U32 UR55, UR63, 0x9, URZ ;  /* 0x000000093f377899 */ /* 0x000fc600080006ff */
[----:B------:R-:W1:Y:S01]  /*0fc0*/  F2I.U32.TRUNC.NTZ R4, R4 ;  /* 0x0000000400047305 */ /* 0x000e62000020f000 */
[----:B------:R-:W2:Y:S01]  /*0fd0*/  LDCU UR21, c[0x0][0xf24] ;  /* 0x0001e480ff1577ac */ /* 0x000ea20008000800 */
[----:B---3--:R-:W-:Y:S01]  /*0fe0*/  FMUL R0, R0, UR4 ;  /* 0x0000000400007c20 */ /* 0x008fe20008400000 */
[----:B------:R-:W-:Y:S01]  /*0ff0*/  ULOP3.LUT UR4, UR63, 0x6, URZ, 0xc0, !UPT ;  /* 0x000000063f047892 */ /* 0x000fe2000f8ec0ff */
[----:B------:R-:W3:Y:S04]  /*1000*/  LDCU UR30, c[0x0][0xf30] ;  /* 0x0001e600ff1e77ac */ /* 0x000ee80008000800 */
[----:B------:R-:W4:Y:S01]  /*1010*/  F2I.U32.TRUNC.NTZ R0, R0 ;  /* 0x0000000000007305 */ /* 0x000f22000020f000 */
[----:B------:R-:W-:Y:S01]  /*1020*/  UISETP.GT.U32.AND UP1, UPT, UR4, 0xffff, UPT ;  /* 0x0000ffff0400788c */ /* 0x000fe2000bf24070 */
[----:B------:R-:W-:Y:S01]  /*1030*/  UMOV UR15, 0x55 ;  /* 0x00000055000f7882 */ /* 0x000fe20000000000 */
[----:B------:R-:W-:Y:S01]  /*1040*/  UMOV UR16, 0x3 ;  /* 0x0000000300107882 */ /* 0x000fe20000000000 */
[----:B-1----:R-:W-:Y:S01]  /*1050*/  R2UR UR5, R4 ;  /* 0x00000000040572ca */ /* 0x002fe200000e0000 */
[----:B------:R-:W-:-:S02]  /*1060*/  USEL UR29, UR4, 0xffff, !UP1 ;  /* 0x0000ffff041d7887 */ /* 0x000fc4000c800000 */
[----:B------:R-:W-:Y:S01]  /*1070*/  USEL UR37, UR67, 0xffff, !UP2 ;  /* 0x0000ffff43257887 */ /* 0x000fe2000d000000 */
[----:B----4-:R-:W-:Y:S02]  /*1080*/  R2UR UR6, R0 ;  /* 0x00000000000672ca */ /* 0x010fe400000e0000 */
[----:B------:R-:W-:-:S07]  /*1090*/  PRMT R0, RZ, 0x7610, R0 ;  /* 0x00007610ff007816 */ /* 0x000fce0000000000 */
[----:B------:R-:W-:-:S04]  /*10a0*/  UIADD3 UR5, UPT, UPT, -UR5, URZ, URZ ;  /* 0x000000ff05057290 */ /* 0x000fc8000fffe1ff */
[----:B------:R-:W-:Y:S02]  /*10b0*/  UIMAD UR5, UR7, UR5, UR20 ;  /* 0x00000005070572a4 */ /* 0x000fe4000f8e0214 */
[----:B------:R-:W-:-:S04]  /*10c0*/  UIADD3 UR4, UPT, UPT, -UR6, URZ, URZ ;  /* 0x000000ff06047290 */ /* 0x000fc8000fffe1ff */
[----:B------:R-:W-:Y:S01]  /*10d0*/  IMAD.U32 R92, RZ, RZ, UR5 ;  /* 0x00000005ff5c7e24 */ /* 0x000fe2000f8e00ff */
[----:B------:R-:W-:-:S06]  /*10e0*/  UIMAD UR4, UR8, UR4, UR14 ;  /* 0x00000004080472a4 */ /* 0x000fcc000f8e020e */
[----:B------:R-:W-:Y:S01]  /*10f0*/  IMAD.U32 R91, RZ, RZ, UR4 ;  /* 0x00000004ff5b7e24 */ /* 0x000fe2000f8e00ff */
[----:B--23--:R-:W-:Y:S06]  /*1100*/  BRA.U UP5, `(.L_x_17) ;  /* 0x0000000105747547 */ /* 0x00cfec000b800000 */
[----:B------:R-:W-:Y:S02]  /*1110*/  R2UR UR4, R91 ;  /* 0x000000005b0472ca */ /* 0x000fe400000e0000 */
[----:B------:R-:W-:-:S11]  /*1120*/  R2UR UR7, R92 ;  /* 0x000000005c0772ca */ /* 0x000fd600000e0000 */
[----:B------:R-:W-:Y:S02]  /*1130*/  UISETP.NE.AND UP2, UPT, UR4, 0x1, UPT ;  /* 0x000000010400788c */ /* 0x000fe4000bf45270 */
[----:B------:R-:W-:Y:S02]  /*1140*/  UISETP.NE.AND UP4, UPT, UR4, URZ, UPT ;  /* 0x000000ff0400728c */ /* 0x000fe4000bf85270 */
[----:B------:R-:W-:Y:S02]  /*1150*/  UISETP.NE.AND UP1, UPT, UR4, 0x2, UPT ;  /* 0x000000020400788c */ /* 0x000fe4000bf25270 */
[----:B------:R-:W-:Y:S02]  /*1160*/  USEL UR5, URZ, 0x4, UP2 ;  /* 0x00000004ff057887 */ /* 0x000fe40009000000 */
[----:B------:R-:W-:Y:S02]  /*1170*/  USEL UR11, URZ, 0x8, UP2 ;  /* 0x00000008ff0b7887 */ /* 0x000fe40009000000 */
[----:B------:R-:W-:-:S02]  /*1180*/  UISETP.NE.AND UP2, UPT, UR4, 0x3, UPT ;  /* 0x000000030400788c */ /* 0x000fc4000bf45270 */
[----:B------:R-:W-:Y:S02]  /*1190*/  USEL UR6, URZ, 0x2, UP4 ;  /* 0x00000002ff067887 */ /* 0x000fe4000a000000 */
[----:B------:R-:W-:Y:S02]  /*11a0*/  UISETP.NE.AND UP3, UPT, UR7, URZ, UPT ;  /* 0x000000ff0700728c */ /* 0x000fe4000bf65270 */
[----:B------:R-:W-:Y:S02]  /*11b0*/  USEL UR4, URZ, 0x10, UP1 ;  /* 0x00000010ff047887 */ /* 0x000fe40008800000 */
[----:B------:R-:W-:Y:S02]  /*11c0*/  UISETP.NE.AND UP4, UPT, UR7, URZ, UP4 ;  /* 0x000000ff0700728c */ /* 0x000fe4000a785270 */
[----:B------:R-:W-:Y:S02]  /*11d0*/  USEL UR12, URZ, 0x20, UP1 ;  /* 0x00000020ff0c7887 */ /* 0x000fe40008800000 */
[----:B------:R-:W-:-:S02]  /*11e0*/  UISETP.NE.AND UP1, UPT, UR7, 0x1, UPT ;  /* 0x000000010700788c */ /* 0x000fc4000bf25270 */
[----:B------:R-:W-:Y:S02]  /*11f0*/  USEL UR7, URZ, 0x40, UP2 ;  /* 0x00000040ff077887 */ /* 0x000fe40009000000 */
[----:B------:R-:W-:Y:S02]  /*1200*/  USEL UR10, URZ, 0x1, UP4 ;  /* 0x00000001ff0a7887 */ /* 0x000fe4000a000000 */
[----:B------:R-:W-:Y:S02]  /*1210*/  USEL UR8, UR5, 0x4, UP3 ;  /* 0x0000000405087887 */ /* 0x000fe40009800000 */
[----:B------:R-:W-:Y:S02]  /*1220*/  USEL UR4, UR4, 0x10, UP3 ;  /* 0x0000001004047887 */ /* 0x000fe40009800000 */
[----:B------:R-:W-:Y:S02]  /*1230*/  USEL UR9, UR7, 0x40, UP3 ;  /* 0x0000004007097887 */ /* 0x000fe40009800000 */
[----:B------:R-:W-:-:S02]  /*1240*/  USEL UR5, UR6, 0x2, UP1 ;  /* 0x0000000206057887 */ /* 0x000fc40008800000 */
[----:B------:R-:W-:Y:S02]  /*1250*/  UIADD3 UR4, UPT, UPT, UR4, UR8, UR10 ;  /* 0x0000000804047290 */ /* 0x000fe4000fffe00a */
[----:B------:R-:W-:Y:S02]  /*1260*/  USEL UR13, URZ, 0x80, UP2 ;  /* 0x00000080ff0d7887 */ /* 0x000fe40009000000 */
[----:B------:R-:W-:Y:S02]  /*1270*/  USEL UR7, UR11, 0x8, UP1 ;  /* 0x000000080b077887 */ /* 0x000fe40008800000 */
[----:B------:R-:W-:Y:S02]  /*1280*/  USEL UR6, UR12, 0x20, UP1 ;  /* 0x000000200c067887 */ /* 0x000fe40008800000 */
[----:B------:R-:W-:Y:S02]  /*1290*/  UIADD3 UR4, UPT, UPT, UR5, UR9, UR4 ;  /* 0x0000000905047290 */ /* 0x000fe4000fffe004 */
[----:B------:R-:W-:-:S02]  /*12a0*/  USEL UR5, UR13, 0x80, UP1 ;  /* 0x000000800d057887 */ /* 0x000fc40008800000 */
[----:B------:R-:W-:-:S04]  /*12b0*/  UIADD3 UR4, UPT, UPT, UR6, UR7, UR4 ;  /* 0x0000000706047290 */ /* 0x000fc8000fffe004 */
[----:B------:R-:W-:-:S06]  /*12c0*/  UIADD3 UR4, UPT, UPT, UR4, UR5, URZ ;  /* 0x0000000504047290 */ /* 0x000fcc000fffe0ff */
[----:B------:R-:W-:-:S07]  /*12d0*/  IMAD.U32 R0, RZ, RZ, UR4 ;  /* 0x00000004ff007e24 */ /* 0x000fce000f8e00ff */
.L_x_17:
[----:B------:R-:W1:Y:S01]  /*12e0*/  LDC R43, c[0x0][0xf24] ;  /* 0x0003c900ff2b7b82 */ /* 0x000e620000000800 */
[----:B------:R-:W-:Y:S02]  /*12f0*/  UISETP.GE.AND UP2, UPT, UR21, 0x1, UPT ;  /* 0x000000011500788c */ /* 0x000fe4000bf46270 */
[----:B------:R-:W-:Y:S02]  /*1300*/  ULOP3.LUT UR64, UR64, 0x3, URZ, 0xc0, !UPT ;  /* 0x0000000340407892 */ /* 0x000fe4000f8ec0ff */
[----:B------:R-:W-:Y:S02]  /*1310*/  ULOP3.LUT UR55, UR55, 0x200, URZ, 0xc0, !UPT ;  /* 0x0000020037377892 */ /* 0x000fe4000f8ec0ff */
[----:B------:R-:W-:Y:S01]  /*1320*/  ULOP3.LUT UR37, UR37, 0xffff, URZ, 0xc0, !UPT ;  /* 0x0000ffff25257892 */ /* 0x000fe2000f8ec0ff */
[----:B------:R-:W2:Y:S01]  /*1330*/  S2UR UR52, SR_CTAID.Z ;  /* 0x00000000003479c3 */ /* 0x000ea20000002700 */
[----:B------:R-:W-:Y:S02]  /*1340*/  ULOP3.LUT UR29, UR29, 0xffff, URZ, 0xc0, !UPT ;  /* 0x0000ffff1d1d7892 */ /* 0x000fe4000f8ec0ff */
[----:B------:R-:W-:-:S02]  /*1350*/  UISETP.NE.AND UP1, UPT, UR19, 0x2, UPT ;  /* 0x000000021300788c */ /* 0x000fc4000bf25270 */
[----:B------:R-:W-:Y:S02]  /*1360*/  ULOP3.LUT UR61, UR61, 0x3000, URZ, 0xc0, !UPT ;  /* 0x000030003d3d7892 */ /* 0x000fe4000f8ec0ff */
[----:B------:R-:W-:Y:S02]  /*1370*/  ULOP3.LUT UR60, UR60, 0x2000, URZ, 0xc0, !UPT ;  /* 0x000020003c3c7892 */ /* 0x000fe4000f8ec0ff */
[----:B------:R-:W-:Y:S02]  /*1380*/  ULOP3.LUT UR59, UR59, 0x300, URZ, 0xc0, !UPT ;  /* 0x000003003b3b7892 */ /* 0x000fe4000f8ec0ff */
[----:B------:R-:W-:Y:S02]  /*1390*/  ULOP3.LUT UR18, UR18, 0x80, URZ, 0xc0, !UPT ;  /* 0x0000008012127892 */ /* 0x000fe4000f8ec0ff */
[----:B------:R-:W-:Y:S02]  /*13a0*/  USHF.R.U32.HI UR53, URZ, 0x1, UR64 ;  /* 0x00000001ff357899 */ /* 0x000fe40008011640 */
[----:B------:R-:W-:-:S02]  /*13b0*/  USHF.R.U32.HI UR45, URZ, 0x9, UR55 ;  /* 0x00000009ff2d7899 */ /* 0x000fc40008011637 */
[----:B------:R-:W-:Y:S02]  /*13c0*/  USHF.L.U32 UR37, UR15, UR37, URZ ;  /* 0x000000250f257299 */ /* 0x000fe400080006ff */
[----:B------:R-:W-:Y:S01]  /*13d0*/  USHF.L.U32 UR29, UR16, UR29, URZ ;  /* 0x0000001d101d7299 */ /* 0x000fe200080006ff */
[----:B------:R-:W-:Y:S01]  /*13e0*/  UMOV UR12, UR14 ;  /* 0x0000000e000c7c82 */ /* 0x000fe20008000000 */
[----:B------:R-:W-:Y:S10]  /*13f0*/  BRA.U !UP2, `(.L_x_18) ;  /* 0x000000010ad47547 */ /* 0x000ff4000b800000 */
[----:B------:R-:W3:Y:S01]  /*1400*/  LDCU.128 UR24, c[0x0][0xf10] ;  /* 0x0001e200ff1877ac */ /* 0x000ee20008000c00 */
[----:B------:R-:W4:Y:S01]  /*1410*/  LDCU UR6, c[0x0][0x370] ;  /* 0x00006e00ff0677ac */ /* 0x000f220008000800 */
[----:B------:R-:W2:Y:S01]  /*1420*/  LDCU UR5, c[0x0][0x374] ;  /* 0x00006e80ff0577ac */ /* 0x000ea20008000800 */
[----:B------:R-:W1:Y:S01]  /*1430*/  LDCU UR28, c[0x0][0xf0c] ;  /* 0x0001e180ff1c77ac */ /* 0x000e620008000800 */
[----:B------:R-:W1:Y:S01]  /*1440*/  LDCU UR7, c[0x0][0xf20] ;  /* 0x0001e400ff0777ac */ /* 0x000e620008000800 */
[----:B------:R-:W1:Y:S01]  /*1450*/  LDCU.64 UR8, c[0x0][0xf28] ;  /* 0x0001e500ff0877ac */ /* 0x000e620008000a00 */
[----:B---3--:R-:W-:Y:S02]  /*1460*/  UISETP.NE.AND UP3, UPT, UR26, 0x1, UPT ;  /* 0x000000011a00788c */ /* 0x008fe4000bf65270 */
[----:B--2---:R-:W-:Y:S02]  /*1470*/  UIMAD.WIDE.U32 UR10, UR5, UR27, URZ ;  /* 0x0000001b050a72a5 */ /* 0x004fe4000f8e00ff */
[----:B----4-:R-:W-:-:S02]  /*1480*/  UIMAD.WIDE.U32 UR16, UR6, UR24, URZ ;  /* 0x00000018061072a5 */ /* 0x010fc4000f8e00ff */
[----:B-1----:R-:W-:Y:S02]  /*1490*/  UISETP.NE.AND UP4, UPT, UR28, 0x1, UPT ;  /* 0x000000011c00788c */ /* 0x002fe4000bf85270 */
[----:B------:R-:W-:Y:S01]  /*14a0*/  UISETP.NE.AND UP2, UPT, UR21, 0x1, UPT ;  /* 0x000000011500788c */ /* 0x000fe2000bf45270 */
[----:B------:R-:W-:Y:S02]  /*14b0*/  UMOV UR10, UR11 ;  /* 0x0000000b000a7c82 */ /* 0x000fe40008000000 */
[----:B------:R-:W-:Y:S01]  /*14c0*/  UMOV UR16, UR17 ;  /* 0x0000001100107c82 */ /* 0x000fe20008000000 */
[----:B------:R-:W-:Y:S02]  /*14d0*/  @UP3 USHF.R.U32.HI UR5, URZ, UR7, UR10 ;  /* 0x00000007ff053299 */ /* 0x000fe4000801160a */
[----:B------:R-:W-:Y:S02]  /*14e0*/  UIMAD.WIDE.U32 UR22, UR12, UR27, URZ ;  /* 0x0000001b0c1672a5 */ /* 0x000fe4000f8e00ff */
[----:B------:R-:W-:-:S02]  /*14f0*/  UIMAD.WIDE.U32 UR10, UR5, UR8, URZ ;  /* 0x00000008050a72a5 */ /* 0x000fc4000f8e00ff */
[----:B------:R-:W-:Y:S02]  /*1500*/  @UP4 USHF.R.U32.HI UR6, URZ, UR25, UR16 ;  /* 0x00000019ff064299 */ /* 0x000fe40008011610 */
[----:B------:R-:W-:Y:S02]  /*1510*/  UIMAD.WIDE.U32 UR14, UR20, UR24, URZ ;  /* 0x00000018140e72a5 */ /* 0x000fe4000f8e00ff */
[----:B------:R-:W-:Y:S01]  /*1520*/  UIMAD.WIDE.U32 UR16, UR6, UR8, URZ ;  /* 0x00000008061072a5 */ /* 0x000fe2000f8e00ff */
[----:B------:R-:W-:Y:S01]  /*1530*/  UMOV UR4, UR23 ;  /* 0x0000001700047c82 */ /* 0x000fe20008000000 */
[----:B------:R-:W-:Y:S01]  /*1540*/  UMOV UR10, UR11 ;  /* 0x0000000b000a7c82 */ /* 0x000fe20008000000 */
[----:B------:R-:W-:Y:S02]  /*1550*/  USHF.R.U32.HI UR4, URZ, UR7, UR4 ;  /* 0x00000007ff047299 */ /* 0x000fe40008011604 */
[----:B------:R-:W-:Y:S01]  /*1560*/  @UP2 USHF.R.U32.HI UR5, URZ, UR9, UR10 ;  /* 0x00000009ff052299 */ /* 0x000fe2000801160a */
[----:B------:R-:W-:Y:S01]  /*1570*/  UMOV UR14, UR15 ;  /* 0x0000000f000e7c82 */ /* 0x000fe20008000000 */
[----:B------:R-:W-:Y:S01]  /*1580*/  UMOV UR16, UR17 ;  /* 0x0000001100107c82 */ /* 0x000fe20008000000 */
[----:B------:R-:W-:-:S02]  /*1590*/  USHF.R.U32.HI UR25, URZ, UR25, UR14 ;  /* 0x00000019ff197299 */ /* 0x000fc4000801160e */
[----:B------:R-:W-:Y:S02]  /*15a0*/  USEL UR4, UR12, UR4, !UP3 ;  /* 0x000000040c047287 */ /* 0x000fe4000d800000 */
[----:B------:R-:W-:Y:S02]  /*15b0*/  @UP2 USHF.R.U32.HI UR6, URZ, UR9, UR16 ;  /* 0x00000009ff062299 */ /* 0x000fe40008011610 */
[----:B------:R-:W-:Y:S02]  /*15c0*/  UIMAD UR7, UR5, UR21, URZ ;  /* 0x00000015050772a4 */ /* 0x000fe4000f8e02ff */
[----:B------:R-:W-:Y:S02]  /*15d0*/  USEL UR5, UR20, UR25, !UP4 ;  /* 0x0000001914057287 */ /* 0x000fe4000e000000 */
[----:B------:R-:W-:Y:S02]  /*15e0*/  UIMAD UR13, UR6, UR21, URZ ;  /* 0x00000015060d72a4 */ /* 0x000fe4000f8e02ff */
[----:B------:R-:W-:-:S02]  /*15f0*/  UISETP.GE.AND UP3, UPT, UR4, UR7, UPT ;  /* 0x000000070400728c */ /* 0x000fc4000bf66270 */
[----:B------:R-:W-:Y:S02]  /*1600*/  UIMAD.WIDE.U32 UR10, UR4, UR8, URZ ;  /* 0x00000008040a72a5 */ /* 0x000fe4000f8e00ff */
[----:B------:R-:W-:Y:S02]  /*1610*/  UISETP.GE.OR UP3, UPT, UR5, UR13, UP3 ;  /* 0x0000000d0500728c */ /* 0x000fe40009f66670 */
[----:B------:R-:W-:Y:S02]  /*1620*/  UIMAD.WIDE.U32 UR14, UR5, UR8, URZ ;  /* 0x00000008050e72a5 */ /* 0x000fe4000f8e00ff */
[----:B------:R-:W-:Y:S01]  /*1630*/  UIADD3 UR7, UPT, UPT, -UR4, URZ, URZ ;  /* 0x000000ff04077290 */ /* 0x000fe2000fffe1ff */
[----:B------:R-:W-:Y:S01]  /*1640*/  UMOV UR8, UR11 ;  /* 0x0000000b00087c82 */ /* 0x000fe20008000000 */
[----:B------:R-:W-:Y:S02]  /*1650*/  UIADD3 UR10, UPT, UPT, -UR5, URZ, URZ ;  /* 0x000000ff050a7290 */ /* 0x000fe4000fffe1ff */
[----:B------:R-:W-:-:S02]  /*1660*/  USHF.R.U32.HI UR8, URZ, UR9, UR8 ;  /* 0x00000009ff087299 */ /* 0x000fc40008011608 */
[----:B------:R-:W-:Y:S02]  /*1670*/  UIMAD UR12, UR26, UR7, UR12 ;  /* 0x000000071a0c72a4 */ /* 0x000fe4000f8e020c */
[----:B------:R-:W-:Y:S01]  /*1680*/  USEL UR8, UR4, UR8, !UP2 ;  /* 0x0000000804087287 */ /* 0x000fe2000d000000 */
[----:B------:R-:W-:Y:S01]  /*1690*/  @!UP3 UMOV UR7, UR15 ;  /* 0x0000000f0007bc82 */ /* 0x000fe20008000000 */
[----:B------:R-:W-:Y:S02]  /*16a0*/  UIMAD UR20, UR28, UR10, UR20 ;  /* 0x0000000a1c1472a4 */ /* 0x000fe4000f8e0214 */
[----:B------:R-:W-:Y:S02]  /*16b0*/  @!UP3 USHF.R.U32.HI UR7, URZ, UR9, UR7 ;  /* 0x00000009ff07b299 */ /* 0x000fe40008011607 */
[----:B------:R-:W-:Y:S02]  /*16c0*/  UIADD3 UR9, UPT, UPT, -UR8, URZ, URZ ;  /* 0x000000ff08097290 */ /* 0x000fe4000fffe1ff */
[----:B------:R-:W-:-:S02]  /*16d0*/  @!UP3 USEL UR7, UR5, UR7, !UP2 ;  /* 0x000000070507b287 */ /* 0x000fc4000d000000 */
[----:B------:R-:W-:Y:S02]  /*16e0*/  UIMAD UR9, UR21, UR9, UR4 ;  /* 0x00000009150972a4 */ /* 0x000fe4000f8e0204 */
[----:B------:R-:W-:Y:S02]  /*16f0*/  @!UP3 UIADD3 UR8, UPT, UPT, UR8, -UR7, URZ ;  /* 0x800000070808b290 */ /* 0x000fe4000fffe0ff */
[----:B------:R-:W-:Y:S02]  /*1700*/  @!UP3 UIMAD UR6, UR9, UR6, UR7 ;  /* 0x000000060906b2a4 */ /* 0x000fe4000f8e0207 */
[----:B------:R-:W-:-:S04]  /*1710*/  @!UP3 UIMAD UR4, UR8, UR21, UR5 ;  /* 0x000000150804b2a4 */ /* 0x000fc8000f8e0205 */
[----:B------:R-:W-:Y:S01]  /*1720*/  UIMAD UR12, UR4, UR26, UR12 ;  /* 0x0000001a040c72a4 */ /* 0x000fe2000f8e020c */
[----:B------:R-:W-:Y:S02]  /*1730*/  @!UP3 UMOV UR5, UR6 ;  /* 0x000000060005bc82 */ /* 0x000fe40008000000 */
[----:B------:R-:W-:-:S12]  /*1740*/  UIMAD UR20, UR5, UR28, UR20 ;  /* 0x0000001c051472a4 */ /* 0x000fd8000f8e0214 */
.L_x_18:
[----:B------:R-:W-:-:S09]  /*1750*/  UISETP.NE.AND UP2, UPT, UR30, 0x1, UPT ;  /* 0x000000011e00788c */ /* 0x000fd2000bf45270 */
[----:B------:R-:W-:Y:S05]  /*1760*/  BRA.U UP2, `(.L_x_19) ;  /* 0x0000000102447547 */ /* 0x000fea000b800000 */
[----:B------:R-:W3:Y:S01]  /*1770*/  LDCU.128 UR8, c[0x0][0xf10] ;  /* 0x0001e200ff0877ac */ /* 0x000ee20008000c00 */
[----:B------:R-:W4:Y:S01]  /*1780*/  LDCU UR13, c[0x0][0xf0c] ;  /* 0x0001e180ff0d77ac */ /* 0x000f220008000800 */
[----:B------:R-:W1:Y:S01]  /*1790*/  LDCU UR14, c[0x0][0xf20] ;  /* 0x0001e400ff0e77ac */ /* 0x000e620008000800 */
[----:B---3--:R-:W-:Y:S02]  /*17a0*/  UIMAD.WIDE.U32 UR6, UR20, UR8, URZ ;  /* 0x00000008140672a5 */ /* 0x008fe4000f8e00ff */
[----:B------:R-:W-:Y:S02]  /*17b0*/  UIMAD.WIDE.U32 UR4, UR12, UR11, URZ ;  /* 0x0000000b0c0472a5 */ /* 0x000fe4000f8e00ff */
[----:B----4-:R-:W-:Y:S02]  /*17c0*/  UISETP.NE.AND UP3, UPT, UR13, 0x1, UPT ;  /* 0x000000010d00788c */ /* 0x010fe4000bf65270 */
[----:B------:R-:W-:Y:S01]  /*17d0*/  UISETP.NE.AND UP2, UPT, UR10, 0x1, UPT ;  /* 0x000000010a00788c */ /* 0x000fe2000bf45270 */
[----:B------:R-:W-:-:S02]  /*17e0*/  UMOV UR6, UR7 ;  /* 0x0000000700067c82 */ /* 0x000fc40008000000 */
[----:B------:R-:W-:Y:S01]  /*17f0*/  UMOV UR4, UR5 ;  /* 0x0000000500047c82 */ /* 0x000fe20008000000 */
[----:B------:R-:W-:Y:S02]  /*1800*/  USHF.R.U32.HI UR9, URZ, UR9, UR6 ;  /* 0x00000009ff097299 */ /* 0x000fe40008011606 */
[----:B-1----:R-:W-:Y:S02]  /*1810*/  USHF.R.U32.HI UR4, URZ, UR14, UR4 ;  /* 0x0000000eff047299 */ /* 0x002fe40008011604 */
[----:B------:R-:W-:Y:S02]  /*1820*/  USEL UR5, UR20, UR9, !UP3 ;  /* 0x0000000914057287 */ /* 0x000fe4000d800000 */
[----:B------:R-:W-:-:S04]  /*1830*/  USEL UR4, UR12, UR4, !UP2 ;  /* 0x000000040c047287 */ /* 0x000fc8000d000000 */
[----:B------:R-:W-:Y:S02]  /*1840*/  UIADD3 UR6, UPT, UPT, UR5, -UR4, URZ ;  /* 0x8000000405067290 */ /* 0x000fe4000fffe0ff */
[----:B------:R-:W-:Y:S02]  /*1850*/  UIADD3 UR4, UPT, UPT, -UR5, UR4, URZ ;  /* 0x0000000405047290 */ /* 0x000fe4000fffe1ff */
[----:B------:R-:W-:Y:S02]  /*1860*/  UIMAD UR12, UR6, UR10, UR12 ;  /* 0x0000000a060c72a4 */ /* 0x000fe4000f8e020c */
[----:B------:R-:W-:-:S12]  /*1870*/  UIMAD UR20, UR4, UR13, UR20 ;  /* 0x0000000d041472a4 */ /* 0x000fd8000f8e0214 */
.L_x_19:
[----:B------:R-:W-:Y:S05]  /*1880*/  BRA.U !UP0, `(.L_x_20) ;  /* 0x00000001080c7547 */ /* 0x000fea000b800000 */
[----:B------:R-:W-:Y:S01]  /*1890*/  UCGABAR_WAIT ;  /* 0x0000000000007dc7 */ /* 0x000fe20008000000 */
[----:B------:R-:W-:Y:S01]  /*18a0*/  CCTL.IVALL ;  /* 0x00000000ff00798f */ /* 0x000fe20002000000 */
[----:B------:R-:W-:Y:S05]  /*18b0*/  BRA `(.L_x_21) ;  /* 0x0000000000047947 */ /* 0x000fea0003800000 */
.L_x_20:
[----:B------:R-:W-:Y:S06]  /*18c0*/  BAR.SYNC.DEFER_BLOCKING 0x0 ;  /* 0x0000000000007b1d */ /* 0x000fec0000010000 */
.L_x_21:
[----:B------:R-:W-:Y:S05]  /*18d0*/  BRA.U UP1, `(.L_x_22) ;  /* 0x0000001501a87547 */ /* 0x000fea000b800000 */
[----:B------:R-:W3:Y:S01]  /*18e0*/  LDCU UR5, c[0x0][0x38c] ;  /* 0x00007180ff0577ac */ /* 0x000ee20008000800 */
[----:B------:R-:W4:Y:S01]  /*18f0*/  LDC R8, c[0x0][0x370] ;  /* 0x0000dc00ff087b82 */ /* 0x000f220000000800 */
[----:B------:R-:W-:Y:S01]  /*1900*/  PLOP3.LUT P1, PT, PT, PT, UP6, 0x80, 0x8 ;  /* 0x000000000008781c */ /* 0x000fe20003f2f068 */
[----:B------:R-:W-:Y:S01]  /*1910*/  IMAD.MOV.U32 R15, RZ, RZ, 0x1 ;  /* 0x00000001ff0f7424 */ /* 0x000fe200078e00ff */
[----:B------:R-:W-:Y:S01]  /*1920*/  ISETP.EQ.OR P4, PT, R3, RZ, P5 ;  /* 0x000000ff0300720c */ /* 0x000fe20002f82670 */
[----:B------:R-:W-:Y:S01]  /*1930*/  IMAD.MOV.U32 R14, RZ, RZ, RZ ;  /* 0x000000ffff0e7224 */ /* 0x000fe200078e00ff */
[----:B------:R-:W-:Y:S02]  /*1940*/  PLOP3.LUT P1, PT, P1, PT, PT, 0x8, 0x80 ;  /* 0x000000000080781c */ /* 0x000fe40000f2e170 */
[----:B------:R-:W-:Y:S01]  /*1950*/  CS2R R12, SRZ ;  /* 0x00000000000c7805 */ /* 0x000fe2000001ff00 */
[----:B------:R-:W-:Y:S01]  /*1960*/  IMAD.MOV.U32 R11, RZ, RZ, 0x1 ;  /* 0x00000001ff0b7424 */ /* 0x000fe200078e00ff */
[----:B------:R-:W1:Y:S01]  /*1970*/  LDC R0, c[0x0][0x374] ;  /* 0x0000dd00ff007b82 */ /* 0x000e620000000800 */
[----:B------:R-:W1:Y:S01]  /*1980*/  LDCU.64 UR46, c[0x0][0x348] ;  /* 0x00006900ff2e77ac */ /* 0x000e620008000a00 */
[----:B------:R-:W-:Y:S01]  /*1990*/  UMOV UR15, URZ ;  /* 0x000000ff000f7c82 */ /* 0x000fe20008000000 */
[----:B---3--:R-:W-:-:S02]  /*19a0*/  UIADD3 UR4, UPT, UPT, UR5, 0xff, URZ ;  /* 0x000000ff05047890 */ /* 0x008fc4000fffe0ff */
[----:B------:R-:W-:Y:S02]  /*19b0*/  UIADD3 UR69, UPT, UPT, UR5, 0x1fe, URZ ;  /* 0x000001fe05457890 */ /* 0x000fe4000fffe0ff */
[----:B------:R-:W-:-:S04]  /*19c0*/  USHF.R.S32.HI UR66, URZ, 0x1f, UR4 ;  /* 0x0000001fff427899 */ /* 0x000fc80008011404 */
[----:B------:R-:W-:Y:S02]  /*19d0*/  ULEA.HI UR66, UR66, UR4, URZ, 0x8 ;  /* 0x0000000442427291 */ /* 0x000fe4000f8f40ff */
[----:B------:R-:W-:Y:S02]  /*19e0*/  UIADD3 UR4, UPT, UPT, UR5, -0x1, URZ ;  /* 0xffffffff05047890 */ /* 0x000fe4000fffe0ff */
[----:B------:R-:W-:Y:S02]  /*19f0*/  USHF.R.S32.HI UR66, URZ, 0x8, UR66 ;  /* 0x00000008ff427899 */ /* 0x000fe40008011442 */
[----:B------:R-:W-:Y:S02]  /*1a00*/  UISETP.GE.U32.AND UP1, UPT, UR4, -0x1ff, UPT ;  /* 0xfffffe010400788c */ /* 0x000fe4000bf26070 */
[----:B------:R-:W-:-:S04]  /*1a10*/  UISETP.LT.U32.AND UP0, UPT, UR66, 0x3, UPT ;  /* 0x000000034200788c */ /* 0x000fc8000bf01070 */
[----:B------:R-:W-:Y:S02]  /*1a20*/  USEL UR65, UR66, 0x3, UP0 ;  /* 0x0000000342417887 */ /* 0x000fe40008000000 */
[----:B------:R-:W-:Y:S02]  /*1a30*/  UISETP.NE.AND UP0, UPT, UR19, URZ, UPT ;  /* 0x000000ff1300728c */ /* 0x000fe4000bf05270 */
[----:B------:R-:W-:Y:S02]  /*1a40*/  UIADD3 UR54, UPT, UPT, UR65, -0x1, URZ ;  /* 0xffffffff41367890 */ /* 0x000fe4000fffe0ff */
[----:B------:R-:W-:Y:S02]  /*1a50*/  @UP1 UIADD3 UR54, UPT, UPT, UR65, URZ, URZ ;  /* 0x000000ff41361290 */ /* 0x000fe4000fffe0ff */
[----:B------:R-:W-:Y:S02]  /*1a60*/  USEL UR58, UR58, 0x2, UP0 ;  /* 0x000000023a3a7887 */ /* 0x000fe40008000000 */
[----:B------:R-:W-:-:S02]  /*1a70*/  UIADD3 UR68, UPT, UPT, UR66, -UR65, URZ ;  /* 0x8000004142447290 */ /* 0x000fc4000fffe0ff */
[----:B----4-:R-:W-:-:S12]  /*1a80*/  UIADD3 UR54, UPT, UPT, UR54, 0x1, URZ ;  /* 0x0000000136367890 */ /* 0x010fd8000fffe0ff */
.L_x_46:
[----:B------:R-:W-:Y:S01]  /*1a90*/  UISETP.NE.AND UP0, UPT, UR63, URZ, UPT ;  /* 0x000000ff3f00728c */ /* 0x000fe2000bf05270 */
[----:B------:R-:W3:Y:S08]  /*1aa0*/  S2UR UR63, SR_CgaCtaId ;  /* 0x00000000003f79c3 */ /* 0x000ef00000008800 */
[----:B------:R-:W-:Y:S05]  /*1ab0*/  BRA.U UP0, `(.L_x_23) ;  /* 0x0000000100347547 */ /* 0x000fea000b800000 */
[----:B------:R-:W4:Y:S01]  /*1ac0*/  S2R R2, SR_CgaCtaId ;  /* 0x0000000000027919 */ /* 0x000f220000008800 */
[----:B------:R-:W-:-:S04]  /*1ad0*/  MOV R3, 0x400 ;  /* 0x0000040000037802 */ /* 0x000fc80000000f00 */
[----:B----4-:R-:W-:Y:S02]  /*1ae0*/  LEA R2, R2, R3, 0x18 ;  /* 0x0000000302027211 */ /* 0x010fe400078ec0ff */
[----:B------:R-:W-:-:S03]  /*1af0*/  SHF.L.U32 R3, R11, 0x1f, RZ ;  /* 0x0000001f0b037819 */ /* 0x000fc600000006ff */
[----:B------:R-:W-:-:S04]  /*1b00*/  IMAD R2, R12, 0x8, R2 ;  /* 0x000000080c027824 */ /* 0x000fc800078e0202 */
[----:B------:R-:W4:Y:S02]  /*1b10*/  SYNCS.PHASECHK.TRANS64.TRYWAIT P0, [R2+URZ+0xd0], R3 ;  /* 0x0000d003020075a7 */ /* 0x000f2400080011ff */
[----:B----4-:R-:W-:Y:S05]  /*1b20*/  @!P0 BRA `(.L_x_24) ;  /* 0x000000d000688947 */ /* 0x010fea0003800000 */
.L_x_191:
[----:B------:R-:W-:Y:S01]  /*1b30*/  VIADD R12, R12, 0x1 ;  /* 0x000000010c0c7836 */ /* 0x000fe20000000000 */
[----:B------:R4:W-:Y:S04]  /*1b40*/  SYNCS.ARRIVE.TRANS64.A1T0 RZ, [R2+URZ+0xc0], RZ ;  /* 0x0000c0ff02ff79a7 */ /* 0x0009e800081000ff */
[----:B------:R-:W-:-:S04]  /*1b50*/  ISETP.NE.AND P0, PT, R12, 0x2, PT ;  /* 0x000000020c00780c */ /* 0x000fc80003f05270 */
[----:B------:R-:W-:Y:S02]  /*1b60*/  SEL R12, R12, RZ, P0 ;  /* 0x000000ff0c0c7207 */ /* 0x000fe40000000000 */
[----:B----4-:R-:W-:-:S04]  /*1b70*/  SEL R2, RZ, 0x1, P0 ;  /* 0x00000001ff027807 */ /* 0x010fc80000000000 */
[----:B------:R-:W-:-:S07]  /*1b80*/  LOP3.LUT R11, R11, R2, RZ, 0x3c, !PT ;  /* 0x000000020b0b7212 */ /* 0x000fce00078e3cff */
.L_x_23:
[----:B------:R-:W-:Y:S01]  /*1b90*/  UMOV UR14, 0x400 ;  /* 0x00000400000e7882 */ /* 0x000fe20000000000 */
[----:B------:R-:W-:Y:S01]  /*1ba0*/  SHF.L.U32 R2, R15, 0x1f, RZ ;  /* 0x0000001f0f027819 */ /* 0x000fe200000006ff */
[----:B---3--:R-:W-:Y:S02]  /*1bb0*/  ULEA UR14, UR63, UR14, 0x18 ;  /* 0x0000000e3f0e7291 */ /* 0x008fe4000f8ec0ff */
[----:B------:R-:W-:Y:S02]  /*1bc0*/  UISETP.GE.U32.AND UP0, UPT, UR69, 0x1ff, UPT ;  /* 0x000001ff4500788c */ /* 0x000fe4000bf06070 */
[----:B------:R-:W-:Y:S02]  /*1bd0*/  ULEA UR4, UR15, UR14, 0x3 ;  /* 0x0000000e0f047291 */ /* 0x000fe4000f8e18ff */
[----:B------:R-:W-:Y:S02]  /*1be0*/  ULEA UR51, UR20, UR64, 0x2 ;  /* 0x0000004014337291 */ /* 0x000fe4000f8e10ff */
[----:B------:R-:W-:-:S02]  /*1bf0*/  ULEA UR35, UR12, UR67, 0x1 ;  /* 0x000000430c237291 */ /* 0x000fc4000f8e08ff */
[----:B------:R-:W-:Y:S02]  /*1c00*/  USHF.L.U32 UR51, UR51, 0x5, URZ ;  /* 0x0000000533337899 */ /* 0x000fe400080006ff */
[----:B------:R-:W-:Y:S01]  /*1c10*/  USHF.L.U32 UR35, UR35, 0x6, URZ ;  /* 0x0000000623237899 */ /* 0x000fe200080006ff */
[----:B------:R3:W4:Y:S01]  /*1c20*/  SYNCS.PHASECHK.TRANS64.TRYWAIT P2, [UR4+0x18], R2 ;  /* 0x00001802ff0075a7 */ /* 0x0007220008041104 */
[----:B------:R-:W-:Y:S01]  /*1c30*/  UMOV UR7, URZ ;  /* 0x000000ff00077c82 */ /* 0x000fe20008000000 */
[----:B------:R-:W-:Y:S09]  /*1c40*/  BRA.U !UP0, `(.L_x_25) ;  /* 0x0000000508587547 */ /* 0x000ff2000b800000 */
[----:B------:R-:W-:Y:S01]  /*1c50*/  UMOV UR5, URZ ;  /* 0x000000ff00057c82 */ /* 0x000fe20008000000 */
[----:B------:R-:W-:-:S05]  /*1c60*/  UMOV UR6, UR15 ;  /* 0x0000000f00067c82 */ /* 0x000fca0008000000 */
.L_x_33:
[----:B------:R-:W-:Y:S01]  /*1c70*/  ULEA UR49, UR6, UR14, 0x3 ;  /* 0x0000000e06317291 */ /* 0x000fe2000f8e18ff */
[----:B----4-:R-:W-:Y:S01]  /*1c80*/  @!P5 MOV R3, 0x10800 ;  /* 0x000108000003d802 */ /* 0x010fe20000000f00 */
[----:B-12-4-:R-:W-:Y:S10]  /*1c90*/  @P2 BRA `(.L_x_26) ;  /* 0x00000000000c2947 */ /* 0x016ff40003800000 */
[----:B------:R-:W-:-:S04]  /*1ca0*/  SHF.L.U32 R4, R15, 0x1f, RZ ;  /* 0x0000001f0f047819 */ /* 0x000fc800000006ff */
[----:B------:R-:W4:Y:S02]  /*1cb0*/  SYNCS.PHASECHK.TRANS64.TRYWAIT P0, [UR49+0x18], R4 ;  /* 0x00001804ff0075a7 */ /* 0x000f240008001131 */
[----:B----4-:R-:W-:Y:S05]  /*1cc0*/  @!P0 BRA `(.L_x_27) ;  /* 0x000000d000148947 */ /* 0x010fea0003800000 */
.L_x_26:
[----:B------:R4:W-:Y:S01]  /*1cd0*/  @!P5 SYNCS.ARRIVE.TRANS64 RZ, [UR49], R3 ;  /* 0x00000003ffffd9a7 */ /* 0x0009e20008000031 */
[----:B------:R-:W-:-:S04]  /*1ce0*/  ULOP3.LUT UR4, UR58, 0x2, URZ, 0xfc, !UPT ;  /* 0x000000023a047892 */ /* 0x000fc8000f8efcff */
[----:B------:R-:W-:-:S09]  /*1cf0*/  UISETP.NE.AND UP0, UPT, UR4, 0x2, UPT ;  /* 0x000000020400788c */ /* 0x000fd2000bf05270 */
[----:B------:R-:W-:Y:S05]  /*1d00*/  BRA.U UP0, `(.L_x_28) ;  /* 0x0000000100047547 */ /* 0x000fea000b800000 */
[----:B-12---:R-:W-:Y:S05]  /*1d10*/  BPT.TRAP 0x1 ;  /* 0x000000040000795c */ /* 0x006fea0000300000 */
.L_x_28:
[----:B------:R-:W-:Y:S04]  /*1d20*/  BSSY.RECONVERGENT B0, `(.L_x_29) ;  /* 0x0000003000007945 */ /* 0x000fe80003800200 */
[----:B------:R-:W-:Y:S05]  /*1d30*/  @P4 BRA `(.L_x_30) ;  /* 0x0000000000044947 */ /* 0x000fea0003800000 */
[----:B-12---:R-:W-:Y:S05]  /*1d40*/  BPT.TRAP 0x1 ;  /* 0x000000040000795c */ /* 0x006fea0000300000 */
.L_x_30:
[----:B-12---:R-:W-:Y:S05]  /*1d50*/  BSYNC.RECONVERGENT B0 ;  /* 0x0000000000007941 */ /* 0x006fea0003800200 */
.L_x_29:
[----:B------:R-:W-:Y:S01]  /*1d60*/  UIADD3 UR4, UPT, UPT, UR6, 0x1, URZ ;  /* 0x0000000106047890 */ /* 0x000fe2000fffe0ff */
[----:B------:R-:W-:Y:S01]  /*1d70*/  BSSY.RECONVERGENT B0, `(.L_x_31) ;  /* 0x000003e000007945 */ /* 0x000fe20003800200 */
[----:B------:R-:W-:Y:S02]  /*1d80*/  ELECT P0, URZ, PT ;  /* 0x0000000000ff782f */ /* 0x000fe40003800000 */
[----:B------:R-:W-:-:S04]  /*1d90*/  UISETP.NE.AND UP0, UPT, UR4, 0x3, UPT ;  /* 0x000000030400788c */ /* 0x000fc8000bf05270 */
[----:B------:R-:W-:Y:S02]  /*1da0*/  USEL UR7, URZ, 0x1, UP0 ;  /* 0x00000001ff077887 */ /* 0x000fe40008000000 */
[----:B------:R-:W-:-:S04]  /*1db0*/  USEL UR15, UR4, URZ, UP0 ;  /* 0x000000ff040f7287 */ /* 0x000fc80008000000 */
[----:B------:R-:W-:Y:S01]  /*1dc0*/  ULEA UR4, UR15, UR14, 0x3 ;  /* 0x0000000e0f047291 */ /* 0x000fe2000f8e18ff */
[----:B------:R-:W-:-:S04]  /*1dd0*/  LOP3.LUT R15, R15, UR7, RZ, 0x3c, !PT ;  /* 0x000000070f0f7c12 */ /* 0x000fc8000f8e3cff */
[----:B---3--:R-:W-:-:S04]  /*1de0*/  SHF.L.U32 R2, R15, 0x1f, RZ ;  /* 0x0000001f0f027819 */ /* 0x008fc800000006ff */
[----:B------:R1:W2:Y:S01]  /*1df0*/  SYNCS.PHASECHK.TRANS64.TRYWAIT P2, [UR4+0x18], R2 ;  /* 0x00001802ff0075a7 */ /* 0x0002a20008041104 */
[----:B------:R-:W-:Y:S05]  /*1e00*/  @!P0 BRA `(.L_x_32) ;  /* 0x0000000000d08947 */ /* 0x000fea0003800000 */
[----:B------:R-:W-:Y:S02]  /*1e10*/  USHF.L.U32 UR4, UR6, 0xf, URZ ;  /* 0x0000000f06047899 */ /* 0x000fe400080006ff */
[----:B------:R-:W-:Y:S02]  /*1e20*/  USHF.L.U32 UR7, UR6, 0xa, URZ ;  /* 0x0000000a06077899 */ /* 0x000fe400080006ff */
[----:B------:R-:W-:Y:S02]  /*1e30*/  ULOP3.LUT UR40, UR4, UR61, URZ, 0xfc, !UPT ;  /* 0x0000003d04287292 */ /* 0x000fe4000f8efcff */
[----:B------:R-:W-:Y:S02]  /*1e40*/  UIADD3 UR8, UP3, UPT, UR46, 0x80, URZ ;  /* 0x000000802e087890 */ /* 0x000fe4000ff7e0ff */
[----:B------:R-:W-:Y:S02]  /*1e50*/  UIADD3 UR40, UPT, UPT, UR14, UR40, URZ ;  /* 0x000000280e287290 */ /* 0x000fe4000fffe0ff */
[----:B------:R-:W-:-:S02]  /*1e60*/  USHF.L.U32 UR50, UR5, 0x8, URZ ;  /* 0x0000000805327899 */ /* 0x000fc400080006ff */
[----:B------:R-:W-:Y:S02]  /*1e70*/  ULOP3.LUT UR16, UR59, UR7, URZ, 0xfc, !UPT ;  /* 0x000000073b107292 */ /* 0x000fe4000f8efcff */
[----:B------:R-:W-:Y:S02]  /*1e80*/  ULOP3.LUT UR10, UR7, UR55, URZ, 0xfc, !UPT ;  /* 0x00000037070a7292 */ /* 0x000fe4000f8efcff */
[----:B------:R-:W-:Y:S02]  /*1e90*/  UIADD3.X UR9, UPT, UPT, URZ, UR47, URZ, UP3, !UPT ;  /* 0x0000002fff097290 */ /* 0x000fe40009ffe4ff */
[----:B------:R-:W-:Y:S02]  /*1ea0*/  ULOP3.LUT UR24, UR4, UR60, URZ, 0xfc, !UPT ;  /* 0x0000003c04187292 */ /* 0x000fe4000f8efcff */
[----:B------:R-:W-:Y:S02]  /*1eb0*/  UIADD3 UR48, UPT, UPT, UR40, 0x4300, URZ ;  /* 0x0000430028307890 */ /* 0x000fe4000fffe0ff */
[----:B------:R-:W-:-:S02]  /*1ec0*/  UPRMT UR7, URZ, 0x5410, UR37 ;  /* 0x00005410ff077896 */ /* 0x000fc40008000025 */
[----:B------:R-:W-:Y:S02]  /*1ed0*/  UIADD3 UR42, UPT, UPT, UR50, 0x80, URZ ;  /* 0x00000080322a7890 */ /* 0x000fe4000fffe0ff */
[----:B------:R-:W-:Y:S02]  /*1ee0*/  UIADD3 UR40, UPT, UPT, UR40, 0x8300, URZ ;  /* 0x0000830028287890 */ /* 0x000fe4000fffe0ff */
[----:B------:R-:W-:Y:S02]  /*1ef0*/  UIADD3 UR22, UP2, UPT, UR46, 0x180, URZ ;  /* 0x000001802e167890 */ /* 0x000fe4000ff5e0ff */
[----:B------:R-:W-:Y:S02]  /*1f00*/  UIADD3 UR24, UPT, UPT, UR14, UR24, URZ ;  /* 0x000000180e187290 */ /* 0x000fe4000fffe0ff */
[----:B------:R-:W-:Y:S01]  /*1f10*/  UIADD3 UR38, UP1, UPT, UR46, 0x280, URZ ;  /* 0x000002802e267890 */ /* 0x000fe2000ff3e0ff */
[----:B------:R-:W-:Y:S01]  /*1f20*/  UMOV UR56, 0x0 ;  /* 0x0000000000387882 */ /* 0x000fe20000000000 */
[----:B------:R-:W-:Y:S01]  /*1f30*/  UMOV UR57, 0x10000000 ;  /* 0x1000000000397882 */ /* 0x000fe20000000000 */
[----:B------:R-:W-:Y:S01]  /*1f40*/  UIADD3 UR30, UP0, UPT, UR46, 0x380, URZ ;  /* 0x000003802e1e7890 */ /* 0x000fe2000ff1e0ff */
[----:B------:R-:W-:Y:S01]  /*1f50*/  UTMALDG.3D.MULTICAST [UR48], [UR8], UR7, desc[UR56] ;  /* 0x00003830080073b4 */ /* 0x000fe20008011807 */
[----:B------:R-:W-:Y:S01]  /*1f60*/  UMOV UR41, UR49 ;  /* 0x0000003100297c82 */ /* 0x000fe20008000000 */
[----:B------:R-:W-:Y:S01]  /*1f70*/  UMOV UR43, UR51 ;  /* 0x00000033002b7c82 */ /* 0x000fe20008000000 */
[----:B------:R-:W-:Y:S01]  /*1f80*/  UMOV UR44, UR52 ;  /* 0x00000034002c7c82 */ /* 0x000fe20008000000 */
[----:B------:R-:W-:-:S02]  /*1f90*/  UIADD3.X UR23, UPT, UPT, URZ, UR47, URZ, UP2, !UPT ;  /* 0x0000002fff177290 */ /* 0x000fc400097fe4ff */
[----:B------:R-:W-:Y:S02]  /*1fa0*/  UIADD3 UR32, UPT, UPT, UR24, 0x1c300, URZ ;  /* 0x0001c30018207890 */ /* 0x000fe4000fffe0ff */
[----:B------:R-:W-:Y:S01]  /*1fb0*/  UPRMT UR4, URZ, 0x5410, UR29 ;  /* 0x00005410ff047896 */ /* 0x000fe2000800001d */
[----:B------:R3:W-:Y:S01]  /*1fc0*/  UTMALDG.3D.MULTICAST [UR40], [UR8], UR7, desc[UR56] ;  /* 0x00003828080073b4 */ /* 0x0007e20008011807 */
[----:B------:R-:W-:Y:S02]  /*1fd0*/  UIADD3 UR24, UPT, UPT, UR24, 0x20300, URZ ;  /* 0x0002030018187890 */ /* 0x000fe4000fffe0ff */
[----:B------:R-:W-:Y:S02]  /*1fe0*/  ULEA UR19, UR5, UR53, 0x1 ;  /* 0x0000003505137291 */ /* 0x000fe4000f8e08ff */
[----:B------:R-:W-:Y:S02]  /*1ff0*/  UIADD3.X UR39, UPT, UPT, URZ, UR47, URZ, UP1, !UPT ;  /* 0x0000002fff277290 */ /* 0x000fe40008ffe4ff */
[----:B------:R-:W-:-:S02]  /*2000*/  UIADD3 UR16, UPT, UPT, UR14, 0x34300, UR16 ;  /* 0x000343000e107890 */ /* 0x000fc4000fffe010 */
[----:B------:R-:W-:Y:S02]  /*2010*/  ULEA UR11, UR5, UR45, 0x1 ;  /* 0x0000002d050b7291 */ /* 0x000fe4000f8e08ff */
[----:B------:R-:W-:Y:S01]  /*2020*/  UIADD3.X UR31, UPT, UPT, URZ, UR47, URZ, UP0, !UPT ;  /* 0x0000002fff1f7290 */ /* 0x000fe200087fe4ff */
[----:B------:R-:W-:Y:S01]  /*2030*/  UMOV UR33, UR49 ;  /* 0x0000003100217c82 */ /* 0x000fe20008000000 */
[----:B------:R-:W-:Y:S01]  /*2040*/  UMOV UR36, UR52 ;  /* 0x0000003400247c82 */ /* 0x000fe20008000000 */
[----:B------:R-:W-:Y:S01]  /*2050*/  UMOV UR34, UR50 ;  /* 0x0000003200227c82 */ /* 0x000fe20008000000 */
[----:B------:R-:W-:Y:S01]  /*2060*/  UMOV UR25, UR49 ;  /* 0x0000003100197c82 */ /* 0x000fe20008000000 */
[----:B------:R-:W-:Y:S01]  /*2070*/  UMOV UR27, UR35 ;  /* 0x00000023001b7c82 */ /* 0x000fe20008000000 */
[----:B------:R-:W-:Y:S01]  /*2080*/  UMOV UR28, UR52 ;  /* 0x00000034001c7c82 */ /* 0x000fe20008000000 */
[----:B------:R-:W-:Y:S01]  /*2090*/  UMOV UR26, UR42 ;  /* 0x0000002a001a7c82 */ /* 0x000fe20008000000 */
[----:B------:R-:W-:Y:S01]  /*20a0*/  UMOV UR17, UR49 ;  /* 0x0000003100117c82 */ /* 0x000fe20008000000 */
[----:B------:R1:W-:Y:S01]  /*20b0*/  UTMALDG.3D.MULTICAST [UR32], [UR22], UR4, desc[UR56] ;  /* 0x00003820160073b4 */ /* 0x0003e20008011804 */
[----:B------:R-:W-:Y:S01]  /*20c0*/  UMOV UR21, UR52 ;  /* 0x0000003400157c82 */ /* 0x000fe20008000000 */
[----:B------:R-:W-:Y:S01]  /*20d0*/  UMOV UR13, UR52 ;  /* 0x00000034000d7c82 */ /* 0x000fe20008000000 */
[----:B------:R1:W-:Y:S01]  /*20e0*/  UTMALDG.3D.MULTICAST [UR24], [UR22], UR4, desc[UR56] ;  /* 0x00003818160073b4 */ /* 0x0003e20008011804 */
[----:B------:R1:W-:Y:S01]  /*20f0*/  UTMALDG.4D.MULTICAST [UR16], [UR38], UR7, desc[UR56] ;  /* 0x00003810260073b4 */ /* 0x0003e20008019807 */
[----:B---3--:R-:W-:Y:S01]  /*2100*/  UIADD3 UR8, UPT, UPT, UR14, 0x34f00, UR10 ;  /* 0x00034f000e087890 */ /* 0x008fe2000fffe00a */
[----:B------:R-:W-:-:S02]  /*2110*/  UMOV UR9, UR49 ;  /* 0x0000003100097c82 */ /* 0x000fc40008000000 */
[----:B------:R-:W-:-:S06]  /*2120*/  UMOV UR10, URZ ;  /* 0x000000ff000a7c82 */ /* 0x000fcc0008000000 */
[----:B------:R1:W-:Y:S02]  /*2130*/  UTMALDG.4D.MULTICAST [UR8], [UR30], UR4, desc[UR56] ;  /* 0x000038081e0073b4 */ /* 0x0003e40008019804 */
[----:B-1----:R-:W-:Y:S01]  /*2140*/  NOP ;  /* 0x0000000000007918 */ /* 0x002fe20000000000 */
.L_x_32:
[----:B------:R-:W-:Y:S05]  /*2150*/  BSYNC.RECONVERGENT B0 ;  /* 0x0000000000007941 */ /* 0x000fea0003800200 */
.L_x_31:
[----:B------:R-:W-:Y:S01]  /*2160*/  UIADD3 UR5, UPT, UPT, UR5, 0x1, URZ ;  /* 0x0000000105057890 */ /* 0x000fe2000fffe0ff */
[----:B------:R-:W-:Y:S01]  /*2170*/  UMOV UR6, UR15 ;  /* 0x0000000f00067c82 */ /* 0x000fe20008000000 */
[----:B------:R-:W-:Y:S02]  /*2180*/  UMOV UR7, UR54 ;  /* 0x0000003600077c82 */ /* 0x000fe40008000000 */
[----:B------:R-:W-:-:S09]  /*2190*/  UISETP.NE.AND UP0, UPT, UR5, UR54, UPT ;  /* 0x000000360500728c */ /* 0x000fd2000bf05270 */
[----:B------:R-:W-:Y:S05]  /*21a0*/  BRA.U UP0, `(.L_x_33) ;  /* 0xfffffff900b07547 */ /* 0x000fea000b83ffff */
.L_x_25:
[----:B------:R-:W-:Y:S01]  /*21b0*/  ULEA UR4, UR15, UR14, 0x3 ;  /* 0x0000000e0f047291 */ /* 0x000fe2000f8e18ff */
[----:B-1-3--:R-:W-:Y:S01]  /*21c0*/  SHF.L.U32 R2, R15, 0x1f, RZ ;  /* 0x0000001f0f027819 */ /* 0x00afe200000006ff */
[----:B------:R-:W-:Y:S01]  /*21d0*/  @!P1 SYNCS.ARRIVE.TRANS64.A1T0 RZ, [UR14+0x78], RZ ;  /* 0x000078ffffff99a7 */ /* 0x000fe2000810000e */
[----:B------:R-:W-:-:S06]  /*21e0*/  UISETP.GT.AND UP0, UPT, UR66, UR65, UPT ;  /* 0x000000414200728c */ /* 0x000fcc000bf04270 */
[----:B------:R1:W3:Y:S03]  /*21f0*/  SYNCS.PHASECHK.TRANS64.TRYWAIT P1, [UR4+0x18], R2 ;  /* 0x00001802ff0075a7 */ /* 0x0002e60008021104 */
[----:B------:R-:W-:Y:S05]  /*2200*/  BRA.U !UP0, `(.L_x_34) ;  /* 0x0000000508547547 */ /* 0x000fea000b800000 */
[----:B------:R-:W-:Y:S01]  /*2210*/  UIADD3 UR62, UPT, UPT, UR68, UR7, URZ ;  /* 0x00000007443e7290 */ /* 0x000fe2000fffe0ff */
[----:B------:R-:W-:-:S11]  /*2220*/  UMOV UR5, UR15 ;  /* 0x0000000f00057c82 */ /* 0x000fd60008000000 */
.L_x_42:
[----:B------:R-:W-:Y:S01]  /*2230*/  ULEA UR49, UR5, UR14, 0x3 ;  /* 0x0000000e05317291 */ /* 0x000fe2000f8e18ff */
[----:B---34-:R-:W-:Y:S01]  /*2240*/  @!P5 MOV R3, 0x10800 ;  /* 0x000108000003d802 */ /* 0x018fe20000000f00 */
[----:B--23--:R-:W-:Y:S10]  /*2250*/  @P1 BRA `(.L_x_35) ;  /* 0x00000000000c1947 */ /* 0x00cff40003800000 */
[----:B------:R-:W-:-:S04]  /*2260*/  SHF.L.U32 R4, R15, 0x1f, RZ ;  /* 0x0000001f0f047819 */ /* 0x000fc800000006ff */
[----:B------:R-:W3:Y:S02]  /*2270*/  SYNCS.PHASECHK.TRANS64.TRYWAIT P0, [UR49+0x18], R4 ;  /* 0x00001804ff0075a7 */ /* 0x000ee40008001131 */
[----:B---3--:R-:W-:Y:S05]  /*2280*/  @!P0 BRA `(.L_x_36) ;  /* 0x000000c800bc8947 */ /* 0x008fea0003800000 */
.L_x_35:
[----:B------:R3:W-:Y:S01]  /*2290*/  @!P5 SYNCS.ARRIVE.TRANS64 RZ, [UR49], R3 ;  /* 0x00000003ffffd9a7 */ /* 0x0007e20008000031 */
[----:B------:R-:W-:-:S04]  /*22a0*/  ULOP3.LUT UR4, UR58, 0x2, URZ, 0xfc, !UPT ;  /* 0x000000023a047892 */ /* 0x000fc8000f8efcff */
[----:B------:R-:W-:-:S09]  /*22b0*/  UISETP.NE.AND UP0, UPT, UR4, 0x2, UPT ;  /* 0x000000020400788c */ /* 0x000fd2000bf05270 */
[----:B------:R-:W-:Y:S05]  /*22c0*/  BRA.U UP0, `(.L_x_37) ;  /* 0x0000000100047547 */ /* 0x000fea000b800000 */
[----:B--2---:R-:W-:Y:S05]  /*22d0*/  BPT.TRAP 0x1 ;  /* 0x000000040000795c */ /* 0x004fea0000300000 */
.L_x_37:
[----:B------:R-:W-:Y:S04]  /*22e0*/  BSSY.RECONVERGENT B0, `(.L_x_38) ;  /* 0x0000003000007945 */ /* 0x000fe80003800200 */
[----:B------:R-:W-:Y:S05]  /*22f0*/  @P4 BRA `(.L_x_39) ;  /* 0x0000000000044947 */ /* 0x000fea0003800000 */
[----:B--2---:R-:W-:Y:S05]  /*2300*/  BPT.TRAP 0x1 ;  /* 0x000000040000795c */ /* 0x004fea0000300000 */
.L_x_39:
[----:B--2---:R-:W-:Y:S05]  /*2310*/  BSYNC.RECONVERGENT B0 ;  /* 0x0000000000007941 */ /* 0x004fea0003800200 */
.L_x_38:
        /* <DEDUP_REMOVED lines=8> */
[----:B-1----:R-:W-:-:S04]  /*23a0*/  SHF.L.U32 R2, R15, 0x1f, RZ ;  /* 0x0000001f0f027819 */ /* 0x002fc800000006ff */
        /* <DEDUP_REMOVED lines=47> */
[----:B------:R1:W-:Y:S01]  /*26a0*/  UTMALDG.3D.MULTICAST [UR24], [UR22], UR6, desc[UR56] ;  /* 0x00003818160073b4 */ /* 0x0003e20008011806 */
[----:B------:R1:W-:Y:S01]  /*26b0*/  UTMALDG.4D.MULTICAST [UR16], [UR30], UR4, desc[UR56] ;  /* 0x000038101e0073b4 */ /* 0x0003e20008019804 */
[----:B----4-:R-:W-:Y:S01]  /*26c0*/  UIADD3 UR8, UPT, UPT, UR14, 0x34f00, UR10 ;  /* 0x00034f000e087890 */ /* 0x010fe2000fffe00a */
[----:B------:R-:W-:-:S02]  /*26d0*/  UMOV UR9, UR49 ;  /* 0x0000003100097c82 */ /* 0x000fc40008000000 */
[----:B------:R-:W-:-:S06]  /*26e0*/  UMOV UR10, URZ ;  /* 0x000000ff000a7c82 */ /* 0x000fcc0008000000 */
[----:B------:R1:W-:Y:S02]  /*26f0*/  UTMALDG.4D.MULTICAST [UR8], [UR38], UR6, desc[UR56] ;  /* 0x00003808260073b4 */ /* 0x0003e40008019806 */
[----:B-1----:R-:W-:Y:S01]  /*2700*/  NOP ;  /* 0x0000000000007918 */ /* 0x002fe20000000000 */
.L_x_41:
[----:B------:R-:W-:Y:S05]  /*2710*/  BSYNC.RECONVERGENT B0 ;  /* 0x0000000000007941 */ /* 0x000fea0003800200 */
.L_x_40:
[----:B------:R-:W-:Y:S01]  /*2720*/  UIADD3 UR7, UPT, UPT, UR7, 0x1, URZ ;  /* 0x0000000107077890 */ /* 0x000fe2000fffe0ff */
[----:B------:R-:W-:-:S03]  /*2730*/  UMOV UR5, UR15 ;  /* 0x0000000f00057c82 */ /* 0x000fc60008000000 */
[----:B------:R-:W-:-:S09]  /*2740*/  UISETP.NE.AND UP0, UPT, UR7, UR62, UPT ;  /* 0x0000003e0700728c */ /* 0x000fd2000bf05270 */
[----:B------:R-:W-:Y:S05]  /*2750*/  BRA.U UP0, `(.L_x_42) ;  /* 0xfffffff900b47547 */ /* 0x000fea000b83ffff */
.L_x_34:
[C---:B-1----:R-:W-:Y:S01]  /*2760*/  LEA R2, R14.reuse, UR14, 0x3 ;  /* 0x0000000e0e027c11 */ /* 0x042fe2000f8e18ff */
[----:B------:R-:W-:Y:S01]  /*2770*/  NOP ;  /* 0x0000000000007918 */ /* 0x000fe20000000000 */
[----:B---34-:R-:W-:Y:S02]  /*2780*/  SHF.L.U32 R3, R13, 0x1f, RZ ;  /* 0x0000001f0d037819 */ /* 0x018fe400000006ff */
[----:B------:R-:W-:Y:S02]  /*2790*/  LEA R4, R14, UR14, 0x4 ;  /* 0x0000000e0e047c11 */ /* 0x000fe4000f8e20ff */
[----:B------:R-:W1:Y:S02]  /*27a0*/  SYNCS.PHASECHK.TRANS64.TRYWAIT P0, [R2+URZ+0x80], R3 ;  /* 0x00008003020075a7 */ /* 0x000e6400080011ff */
[----:B-1----:R-:W-:Y:S05]  /*27b0*/  @!P0 BRA `(.L_x_43) ;  /* 0x000000c400888947 */ /* 0x002fea0003800000 */
.L_x_194:
[----:B------:R-:W2:Y:S01]  /*27c0*/  LDS.128 R4, [R4+0xf0] ;  /* 0x0000f00004047984 */ /* 0x000ea20000000c00 */
[----:B------:R-:W-:Y:S01]  /*27d0*/  ISETP.GE.AND P0, PT, R43, 0x1, PT ;  /* 0x000000012b00780c */ /* 0x000fe20003f06270 */
[----:B-1----:R-:W-:Y:S01]  /*27e0*/  VIADD R2, R2, 0x90 ;  /* 0x0000009002027836 */ /* 0x002fe20000000000 */
[----:B------:R-:W-:Y:S01]  /*27f0*/  @!PT LDS RZ, [RZ] ;  /* 0x00000000fffff984 */ /* 0x000fe20000000800 */
[----:B------:R-:W-:Y:S01]  /*2800*/  @!PT LDS RZ, [RZ] ;  /* 0x00000000fffff984 */ /* 0x000fe20000000800 */
[----:B------:R-:W-:Y:S01]  /*2810*/  @!PT LDS RZ, [RZ] ;  /* 0x00000000fffff984 */ /* 0x000fe20000000800 */
[----:B------:R-:W-:Y:S01]  /*2820*/  @!PT LDS RZ, [RZ] ;  /* 0x00000000fffff984 */ /* 0x000fe20000000800 */
[----:B------:R1:W-:Y:S06]  /*2830*/  MEMBAR.ALL.CTA ;  /* 0x0000000000007992 */ /* 0x0003ec0000008000 */
[----:B-1----:R-:W1:Y:S01]  /*2840*/  FENCE.VIEW.ASYNC.S ;  /* 0x00000000000073c6 */ /* 0x002e620000000000 */
[----:B------:R-:W-:-:S04]  /*2850*/  PRMT R2, RZ, 0x654, R2 ;  /* 0x00000654ff027816 */ /* 0x000fc80000000002 */
[----:B-1----:R1:W-:Y:S01]  /*2860*/  SYNCS.ARRIVE.TRANS64.RED.A1T0 RZ, [R2+URZ], RZ ;  /* 0x000000ff02ff79a7 */ /* 0x0023e200081004ff */
[----:B--2---:R-:W-:-:S13]  /*2870*/  LOP3.LUT P2, RZ, R6, 0x1, RZ, 0xc0, !PT ;  /* 0x0000000106ff7812 */ /* 0x004fda000784c0ff */
[----:B------:R-:W-:Y:S01]  /*2880*/  @P2 SHF.R.U32.HI R3, RZ, 0x10, R5 ;  /* 0x00000010ff032819 */ /* 0x000fe20000011605 */
[----:B------:R-:W-:Y:S01]  /*2890*/  VOTEU.ANY UP0, P2 ;  /* 0x0000000000ff7886 */ /* 0x000fe20001000100 */
[----:B------:R-:W-:Y:S02]  /*28a0*/  @P2 MOV R10, R4 ;  /* 0x00000004000a2202 */ /* 0x000fe40000000f00 */
[----:B------:R-:W-:Y:S02]  /*28b0*/  @P2 R2UR.BROADCAST UR4, R3 ;  /* 0x00000000030422ca */ /* 0x000fe400008e0000 */
[----:B------:R-:W-:-:S11]  /*28c0*/  @P2 LOP3.LUT R9, R5, 0xffff, RZ, 0xc0, !PT ;  /* 0x0000ffff05092812 */ /* 0x000fd600078ec0ff */
[----:B------:R-:W-:Y:S01]  /*28d0*/  @UP0 UMOV UR52, UR4 ;  /* 0x0000000400340c82 */ /* 0x000fe20008000000 */
[----:B-1----:R-:W-:Y:S05]  /*28e0*/  @!P0 BRA `(.L_x_44) ;  /* 0x0000000000b88947 */ /* 0x002fea0003800000 */
[----:B------:R-:W1:Y:S01]  /*28f0*/  LDC.64 R4, c[0x0][0xf18] ;  /* 0x0003c600ff047b82 */ /* 0x000e620000000a00 */
[----:B------:R-:W-:-:S07]  /*2900*/  ISETP.NE.AND P3, PT, R43, 0x1, PT ;  /* 0x000000012b00780c */ /* 0x000fce0003f65270 */
[----:B------:R-:W2:Y:S08]  /*2910*/  LDC.64 R6, c[0x0][0xf10] ;  /* 0x0003c400ff067b82 */ /* 0x000eb00000000a00 */
[----:B------:R-:W3:Y:S08]  /*2920*/  LDC R16, c[0x0][0xf20] ;  /* 0x0003c800ff107b82 */ /* 0x000ef00000000800 */
[----:B------:R-:W4:Y:S01]  /*2930*/  LDC R17, c[0x0][0xf0c] ;  /* 0x0003c300ff117b82 */ /* 0x000f220000000800 */
[----:B-1----:R-:W-:Y:S01]  /*2940*/  IMAD.HI.U32 R19, R0, R5, RZ ;  /* 0x0000000500137227 */ /* 0x002fe200078e00ff */
[----:B------:R-:W-:-:S03]  /*2950*/  ISETP.NE.AND P0, PT, R4, 0x1, PT ;  /* 0x000000010400780c */ /* 0x000fc60003f05270 */
[----:B------:R-:W-:-:S03]  /*2960*/  IMAD.HI.U32 R5, R9, R5, RZ ;  /* 0x0000000509057227 */ /* 0x000fc600078e00ff */
[----:B------:R-:W1:Y:S01]  /*2970*/  LDC.64 R2, c[0x0][0xf28] ;  /* 0x0003ca00ff027b82 */ /* 0x000e620000000a00 */
[----:B--2---:R-:W-:-:S04]  /*2980*/  IMAD.HI.U32 R20, R8, R6, RZ ;  /* 0x0000000608147227 */ /* 0x004fc800078e00ff */
[----:B------:R-:W-:Y:S01]  /*2990*/  IMAD.HI.U32 R21, R10, R6, RZ ;  /* 0x000000060a157227 */ /* 0x000fe200078e00ff */
[----:B------:R-:W-:Y:S02]  /*29a0*/  SHF.R.U32.HI R20, RZ, R7, R20 ;  /* 0x00000007ff147219 */ /* 0x000fe40000011614 */
[-C--:B---3--:R-:W-:Y:S02]  /*29b0*/  SHF.R.U32.HI R19, RZ, R16.reuse, R19 ;  /* 0x00000010ff137219 */ /* 0x088fe40000011613 */
[----:B------:R-:W-:Y:S02]  /*29c0*/  SHF.R.U32.HI R5, RZ, R16, R5 ;  /* 0x00000010ff057219 */ /* 0x000fe40000011605 */
[----:B------:R-:W-:Y:S02]  /*29d0*/  SEL R19, R0, R19, !P0 ;  /* 0x0000001300137207 */ /* 0x000fe40004000000 */
[----:B------:R-:W-:Y:S02]  /*29e0*/  SHF.R.U32.HI R21, RZ, R7, R21 ;  /* 0x00000007ff157219 */ /* 0x000fe40000011615 */
[----:B----4-:R-:W-:-:S02]  /*29f0*/  ISETP.NE.AND P1, PT, R17, 0x1, PT ;  /* 0x000000011100780c */ /* 0x010fc40003f25270 */
[----:B------:R-:W-:Y:S02]  /*2a00*/  SEL R5, R9, R5, !P0 ;  /* 0x0000000509057207 */ /* 0x000fe40004000000 */
[----:B------:R-:W-:Y:S02]  /*2a10*/  SEL R20, R8, R20, !P1 ;  /* 0x0000001408147207 */ /* 0x000fe40004800000 */
[----:B------:R-:W-:Y:S01]  /*2a20*/  SEL R21, R10, R21, !P1 ;  /* 0x000000150a157207 */ /* 0x000fe20004800000 */
[----:B-1----:R-:W-:-:S04]  /*2a30*/  IMAD.HI.U32 R18, R19, R2, RZ ;  /* 0x0000000213127227 */ /* 0x002fc800078e00ff */
[----:B------:R-:W-:Y:S01]  /*2a40*/  IMAD.HI.U32 R6, R20, R2, RZ ;  /* 0x0000000214067227 */ /* 0x000fe200078e00ff */
[----:B------:R-:W-:-:S04]  /*2a50*/  @P3 SHF.R.U32.HI R19, RZ, R3, R18 ;  /* 0x00000003ff133219 */ /* 0x000fc80000011612 */
[----:B------:R-:W-:Y:S01]  /*2a60*/  @P3 SHF.R.U32.HI R20, RZ, R3, R6 ;  /* 0x00000003ff143219 */ /* 0x000fe20000011606 */
[----:B------:R-:W-:-:S04]  /*2a70*/  IMAD R19, R43, R19, RZ ;  /* 0x000000132b137224 */ /* 0x000fc800078e02ff */
[----:B------:R-:W-:Y:S01]  /*2a80*/  IMAD R6, R43, R20, RZ ;  /* 0x000000142b067224 */ /* 0x000fe200078e02ff */
[----:B------:R-:W-:-:S04]  /*2a90*/  ISETP.GE.AND P0, PT, R5, R19, PT ;  /* 0x000000130500720c */ /* 0x000fc80003f06270 */
[----:B------:R-:W-:Y:S01]  /*2aa0*/  ISETP.GE.OR P0, PT, R21, R6, P0 ;  /* 0x000000061500720c */ /* 0x000fe20000706670 */
[----:B------:R-:W-:-:S05]  /*2ab0*/  IMAD.HI.U32 R6, R5, R2, RZ ;  /* 0x0000000205067227 */ /* 0x000fca00078e00ff */
[----:B------:R-:W-:-:S04]  /*2ac0*/  SHF.R.U32.HI R6, RZ, R3, R6 ;  /* 0x00000003ff067219 */ /* 0x000fc80000011606 */
[----:B------:R-:W-:-:S03]  /*2ad0*/  SEL R6, R5, R6, !P3 ;  /* 0x0000000605067207 */ /* 0x000fc60005800000 */
[----:B------:R-:W-:-:S04]  /*2ae0*/  @!P0 IMAD.HI.U32 R7, R21, R2, RZ ;  /* 0x0000000215078227 */ /* 0x000fc800078e00ff */
[----:B------:R-:W-:Y:S01]  /*2af0*/  IMAD.MOV R2, RZ, RZ, -R6 ;  /* 0x000000ffff027224 */ /* 0x000fe200078e0a06 */
[----:B------:R-:W-:Y:S02]  /*2b00*/  @!P0 SHF.R.U32.HI R3, RZ, R3, R7 ;  /* 0x00000003ff038219 */ /* 0x000fe40000011607 */
[----:B------:R-:W-:Y:S01]  /*2b10*/  IADD3 R7, PT, PT, -R5, RZ, RZ ;  /* 0x000000ff05077210 */ /* 0x000fe20007ffe1ff */
[----:B------:R-:W-:Y:S01]  /*2b20*/  IMAD R2, R43, R2, R5 ;  /* 0x000000022b027224 */ /* 0x000fe200078e0205 */
[----:B------:R-:W-:-:S03]  /*2b30*/  @!P0 SEL R3, R21, R3, !P3 ;  /* 0x0000000315038207 */ /* 0x000fc60005800000 */
[----:B------:R-:W-:Y:S02]  /*2b40*/  IMAD R7, R4, R7, R9 ;  /* 0x0000000704077224 */ /* 0x000fe400078e0209 */
[--C-:B------:R-:W-:Y:S02]  /*2b50*/  @!P0 IMAD.IADD R6, R6, 0x1, -R3.reuse ;  /* 0x0000000106068824 */ /* 0x100fe400078e0a03 */
[----:B------:R-:W-:Y:S01]  /*2b60*/  @!P0 IMAD R3, R2, R20, R3 ;  /* 0x0000001402038224 */ /* 0x000fe200078e0203 */
[----:B------:R-:W-:Y:S01]  /*2b70*/  IADD3 R2, PT, PT, -R21, RZ, RZ ;  /* 0x000000ff15027210 */ /* 0x000fe20007ffe1ff */
[----:B------:R-:W-:Y:S02]  /*2b80*/  @!P0 IMAD R5, R43, R6, R21 ;  /* 0x000000062b058224 */ /* 0x000fe400078e0215 */
[----:B------:R-:W-:Y:S02]  /*2b90*/  @!P0 IMAD.MOV.U32 R21, RZ, RZ, R3 ;  /* 0x000000ffff158224 */ /* 0x000fe400078e0003 */
[----:B------:R-:W-:-:S02]  /*2ba0*/  IMAD R2, R17, R2, R10 ;  /* 0x0000000211027224 */ /* 0x000fc400078e020a */
[----:B------:R-:W-:Y:S02]  /*2bb0*/  IMAD R9, R5, R4, R7 ;  /* 0x0000000405097224 */ /* 0x000fe400078e0207 */
[----:B------:R-:W-:Y:S02]  /*2bc0*/  IMAD R10, R21, R17, R2 ;  /* 0x00000011150a7224 */ /* 0x000fe400078e0202 */
.L_x_44:
[----:B------:R-:W1:Y:S02]  /*2bd0*/  LDCU UR4, c[0x0][0xf30] ;  /* 0x0001e600ff0477ac */ /* 0x000e640008000800 */
[----:B-1----:R-:W-:-:S09]  /*2be0*/  UISETP.NE.AND UP0, UPT, UR4, 0x1, UPT ;  /* 0x000000010400788c */ /* 0x002fd2000bf05270 */
[----:B------:R-:W-:Y:S05]  /*2bf0*/  BRA.U UP0, `(.L_x_45) ;  /* 0x0000000100407547 */ /* 0x000fea000b800000 */
[----:B------:R-:W1:Y:S08]  /*2c00*/  LDC.64 R4, c[0x0][0xf10] ;  /* 0x0003c400ff047b82 */ /* 0x000e700000000a00 */
[----:B------:R-:W2:Y:S08]  /*2c10*/  LDC.64 R2, c[0x0][0xf18] ;  /* 0x0003c600ff027b82 */ /* 0x000eb00000000a00 */
[----:B------:R-:W3:Y:S08]  /*2c20*/  LDC R6, c[0x0][0xf20] ;  /* 0x0003c800ff067b82 */ /* 0x000ef00000000800 */
[----:B------:R-:W4:Y:S01]  /*2c30*/  LDC R7, c[0x0][0xf0c] ;  /* 0x0003c300ff077b82 */ /* 0x000f220000000800 */
[----:B-1----:R-:W-:-:S05]  /*2c40*/  IMAD.HI.U32 R4, R10, R4, RZ ;  /* 0x000000040a047227 */ /* 0x002fca00078e00ff */
[----:B------:R-:W-:Y:S01]  /*2c50*/  SHF.R.U32.HI R4, RZ, R5, R4 ;  /* 0x00000005ff047219 */ /* 0x000fe20000011604 */
[----:B--2---:R-:W-:Y:S01]  /*2c60*/  IMAD.HI.U32 R3, R9, R3, RZ ;  /* 0x0000000309037227 */ /* 0x004fe200078e00ff */
[----:B------:R-:W-:-:S04]  /*2c70*/  ISETP.NE.AND P0, PT, R2, 0x1, PT ;  /* 0x000000010200780c */ /* 0x000fc80003f05270 */
[----:B---3--:R-:W-:-:S04]  /*2c80*/  SHF.R.U32.HI R3, RZ, R6, R3 ;  /* 0x00000006ff037219 */ /* 0x008fc80000011603 */
[----:B------:R-:W-:Y:S02]  /*2c90*/  SEL R3, R9, R3, !P0 ;  /* 0x0000000309037207 */ /* 0x000fe40004000000 */
[----:B----4-:R-:W-:-:S04]  /*2ca0*/  ISETP.NE.AND P1, PT, R7, 0x1, PT ;  /* 0x000000010700780c */ /* 0x010fc80003f25270 */
[----:B------:R-:W-:-:S05]  /*2cb0*/  SEL R4, R10, R4, !P1 ;  /* 0x000000040a047207 */ /* 0x000fca0004800000 */
[----:B------:R-:W-:Y:S02]  /*2cc0*/  IMAD.IADD R5, R3, 0x1, -R4 ;  /* 0x0000000103057824 */ /* 0x000fe400078e0a04 */
[----:B------:R-:W-:Y:S02]  /*2cd0*/  IMAD.IADD R3, R4, 0x1, -R3 ;  /* 0x0000000104037824 */ /* 0x000fe400078e0a03 */
[----:B------:R-:W-:Y:S02]  /*2ce0*/  IMAD R10, R5, R7, R10 ;  /* 0x00000007050a7224 */ /* 0x000fe400078e020a */
[----:B------:R-:W-:-:S07]  /*2cf0*/  IMAD R9, R3, R2, R9 ;  /* 0x0000000203097224 */ /* 0x000fce00078e0209 */
.L_x_45:
[----:B------:R-:W-:Y:S01]  /*2d00*/  R2UR UR5, R92 ;  /* 0x000000005c0572ca */ /* 0x000fe200000e0000 */
[----:B------:R-:W-:Y:S01]  /*2d10*/  VIADD R14, R14, 0x1 ;  /* 0x000000010e0e7836 */ /* 0x000fe20000000000 */
[----:B------:R-:W-:Y:S02]  /*2d20*/  R2UR UR4, R91 ;  /* 0x000000005b0472ca */ /* 0x000fe400000e0000 */
[----:B------:R-:W-:Y:S02]  /*2d30*/  PLOP3.LUT P1, PT, PT, PT, PT, 0x80, 0x8 ;  /* 0x000000000008781c */ /* 0x000fe40003f2f070 */
[----:B------:R-:W-:-:S04]  /*2d40*/  ISETP.NE.AND P0, PT, R14, 0x2, PT ;  /* 0x000000020e00780c */ /* 0x000fc80003f05270 */
[----:B------:R-:W-:-:S03]  /*2d50*/  SEL R14, R14, RZ, P0 ;  /* 0x000000ff0e0e7207 */ /* 0x000fc60000000000 */
[----:B------:R-:W-:Y:S02]  /*2d60*/  VIADD R2, R10, UR5 ;  /* 0x000000050a027c36 */ /* 0x000fe40008000000 */
[----:B------:R-:W-:-:S03]  /*2d70*/  VIADD R3, R9, UR4 ;  /* 0x0000000409037c36 */ /* 0x000fc60008000000 */
[----:B------:R-:W-:Y:S02]  /*2d80*/  R2UR UR20, R2 ;  /* 0x00000000021472ca */ /* 0x000fe400000e0000 */
[----:B------:R-:W-:Y:S02]  /*2d90*/  SEL R2, RZ, 0x1, P0 ;  /* 0x00000001ff027807 */ /* 0x000fe40000000000 */
[----:B------:R-:W-:Y:S02]  /*2da0*/  R2UR UR12, R3 ;  /* 0x00000000030c72ca */ /* 0x000fe400000e0000 */
[----:B------:R-:W-:Y:S01]  /*2db0*/  LOP3.LUT R13, R13, R2, RZ, 0x3c, !PT ;  /* 0x000000020d0d7212 */ /* 0x000fe200078e3cff */
[----:B------:R-:W-:-:S12]  /*2dc0*/  @P2 BRA `(.L_x_46) ;  /* 0xffffffec00302947 */ /* 0x000fd8000383ffff */
[----:B------:R-:W-:Y:S01]  /*2dd0*/  UIADD3 UR14, UPT, UPT, UR14, 0x18, URZ ;  /* 0x000000180e0e7890 */ /* 0x000fe2000fffe0ff */
[----:B------:R-:W-:-:S03]  /*2de0*/  SHF.L.U32 R2, R15, 0x1f, RZ ;  /* 0x0000001f0f027819 */ /* 0x000fc600000006ff */
[----:B------:R-:W-:-:S09]  /*2df0*/  ULEA UR4, UR15, UR14, 0x3 ;  /* 0x0000000e0f047291 */ /* 0x000fd2000f8e18ff */
[----:B------:R-:W1:Y:S02]  /*2e00*/  SYNCS.PHASECHK.TRANS64.TRYWAIT P0, [UR4], R2 ;  /* 0x00000002ff0075a7 */ /* 0x000e640008001104 */
[----:B-1----:R-:W-:Y:S05]  /*2e10*/  @!P0 BRA `(.L_x_47) ;  /* 0x000000c000048947 */ /* 0x002fea0003800000 */
.L_x_196:
[----:B------:R-:W-:-:S04]  /*2e20*/  UIADD3 UR4, UPT, UPT, UR15, 0x1, URZ ;  /* 0x000000010f047890 */ /* 0x000fc8000fffe0ff */
[----:B------:R-:W-:-:S04]  /*2e30*/  UISETP.NE.AND UP0, UPT, UR4, 0x3, UPT ;  /* 0x000000030400788c */ /* 0x000fc8000bf05270 */
[----:B------:R-:W-:Y:S02]  /*2e40*/  USEL UR6, URZ, 0x1, UP0 ;  /* 0x00000001ff067887 */ /* 0x000fe40008000000 */
[----:B------:R-:W-:-:S04]  /*2e50*/  USEL UR4, UR4, URZ, UP0 ;  /* 0x000000ff04047287 */ /* 0x000fc80008000000 */
[----:B------:R-:W-:Y:S01]  /*2e60*/  ULEA UR5, UR4, UR14, 0x3 ;  /* 0x0000000e04057291 */ /* 0x000fe2000f8e18ff */
[----:B------:R-:W-:-:S04]  /*2e70*/  LOP3.LUT R15, R15, UR6, RZ, 0x3c, !PT ;  /* 0x000000060f0f7c12 */ /* 0x000fc8000f8e3cff */
[----:B-1----:R-:W-:-:S04]  /*2e80*/  SHF.L.U32 R2, R15, 0x1f, RZ ;  /* 0x0000001f0f027819 */ /* 0x002fc800000006ff */
[----:B------:R-:W1:Y:S02]  /*2e90*/  SYNCS.PHASECHK.TRANS64.TRYWAIT P0, [UR5], R2 ;  /* 0x00000002ff0075a7 */ /* 0x000e640008001105 */
[----:B-1----:R-:W-:Y:S05]  /*2ea0*/  @!P0 BRA `(.L_x_48) ;  /* 0x000000bc00f88947 */ /* 0x002fea0003800000 */
.L_x_198:
[----:B------:R-:W-:-:S04]  /*2eb0*/  UIADD3 UR4, UPT, UPT, UR4, 0x1, URZ ;  /* 0x0000000104047890 */ /* 0x000fc8000fffe0ff */
[----:B------:R-:W-:-:S04]  /*2ec0*/  UISETP.NE.AND UP0, UPT, UR4, 0x3, UPT ;  /* 0x000000030400788c */ /* 0x000fc8000bf05270 */
[----:B------:R-:W-:Y:S02]  /*2ed0*/  USEL UR5, URZ, 0x1, UP0 ;  /* 0x00000001ff057887 */ /* 0x000fe40008000000 */
[----:B------:R-:W-:-:S04]  /*2ee0*/  USEL UR4, UR4, URZ, UP0 ;  /* 0x000000ff04047287 */ /* 0x000fc80008000000 */
[----:B------:R-:W-:Y:S01]  /*2ef0*/  ULEA UR4, UR4, UR14, 0x3 ;  /* 0x0000000e04047291 */ /* 0x000fe2000f8e18ff */
[----:B-1----:R-:W-:-:S04]  /*2f00*/  LOP3.LUT R2, R15, UR5, RZ, 0x3c, !PT ;  /* 0x000000050f027c12 */ /* 0x002fc8000f8e3cff */
[----:B------:R-:W-:Y:S01]  /*2f10*/  SHF.L.U32 R2, R2, 0x1f, RZ ;  /* 0x0000001f02027819 */ /* 0x000fe200000006ff */
[----:B------:R-:W-:-:S07]  /*2f20*/  IMAD.U32 R0, RZ, RZ, UR4 ;  /* 0x00000004ff007e24 */ /* 0x000fce000f8e00ff */
.L_x_49:
[----:B-1----:R1:W2:Y:S02]  /*2f30*/  SYNCS.PHASECHK.TRANS64.TRYWAIT P0, [R0+URZ], R2 ;  /* 0x00000002000075a7 */ /* 0x0022a400080011ff */
[----:B--2---:R-:W-:Y:S05]  /*2f40*/  @!P0 NANOSLEEP.SYNCS 0x989680 ;  /* 0x009896800000895d */ /* 0x004fea0003900000 */
[----:B------:R-:W2:Y:S02]  /*2f50*/  @!P0 SYNCS.PHASECHK.TRANS64 P0, [R0+URZ], R2 ;  /* 0x00000002000085a7 */ /* 0x000ea400080010ff */
[----:B--2---:R-:W-:Y:S05]  /*2f60*/  @P0 EXIT ;  /* 0x000000000000094d */ /* 0x004fea0003800000 */
[----:B------:R-:W-:Y:S05]  /*2f70*/  BRA `(.L_x_49) ;  /* 0xfffffffc00ec7947 */ /* 0x000fea000383ffff */
.L_x_22:
[----:B------:R-:W-:-:S04]  /*2f80*/  UISETP.NE.AND UP0, UPT, UR63, URZ, UPT ;  /* 0x000000ff3f00728c */ /* 0x000fc8000bf05270 */
[----:B------:R-:W-:-:S09]  /*2f90*/  UISETP.NE.OR UP0, UPT, UR19, 0x1, UP0 ;  /* 0x000000011300788c */ /* 0x000fd20008705670 */
[----:B------:R-:W-:Y:S05]  /*2fa0*/  BRA.U UP0, `(.L_x_50) ;  /* 0x0000000500487547 */ /* 0x000fea000b800000 */
[----:B------:R-:W-:Y:S01]  /*2fb0*/  ISETP.GE.U32.AND P2, PT, R3, 0x8, PT ;  /* 0x000000080300780c */ /* 0x000fe20003f46070 */
[----:B------:R-:W-:Y:S01]  /*2fc0*/  IMAD.MOV.U32 R12, RZ, RZ, 0x1 ;  /* 0x00000001ff0c7424 */ /* 0x000fe200078e00ff */
[----:B------:R-:W-:Y:S02]  /*2fd0*/  CS2R R10, SRZ ;  /* 0x00000000000a7805 */ /* 0x000fe4000001ff00 */
[----:B------:R-:W-:Y:S01]  /*2fe0*/  CS2R R8, SRZ ;  /* 0x0000000000087805 */ /* 0x000fe2000001ff00 */
[----:B------:R-:W-:Y:S01]  /*2ff0*/  UMOV UR6, 0x400 ;  /* 0x0000040000067882 */ /* 0x000fe20000000000 */
[----:B------:R-:W-:Y:S01]  /*3000*/  UMOV UR5, URZ ;  /* 0x000000ff00057c82 */ /* 0x000fe20008000000 */
[----:B------:R-:W-:-:S12]  /*3010*/  ULEA UR6, UR63, UR6, 0x18 ;  /* 0x000000063f067291 */ /* 0x000fd8000f8ec0ff */
.L_x_54:
[----:B------:R-:W-:Y:S02]  /*3020*/  LEA R0, R8, UR6, 0x3 ;  /* 0x0000000608007c11 */ /* 0x000fe4000f8e18ff */
[----:B------:R-:W-:-:S03]  /*3030*/  SHF.L.U32 R4, R9, 0x1f, RZ ;  /* 0x0000001f09047819 */ /* 0x000fc600000006ff */
[----:B------:R-:W-:Y:S01]  /*3040*/  VIADD R5, R0, 0xd0 ;  /* 0x000000d000057836 */ /* 0x000fe20000000000 */
[----:B------:R-:W3:Y:S02]  /*3050*/  SYNCS.PHASECHK.TRANS64.TRYWAIT P0, [R0+URZ+0xc0], R4 ;  /* 0x0000c004000075a7 */ /* 0x000ee400080011ff */
[----:B---3--:R-:W-:Y:S05]  /*3060*/  @!P0 BRA `(.L_x_51) ;  /* 0x000000bc00a08947 */ /* 0x008fea0003800000 */
.L_x_199:
[----:B------:R-:W-:Y:S01]  /*3070*/  ULEA UR4, UR5, UR6, 0x3 ;  /* 0x0000000605047291 */ /* 0x000fe2000f8e18ff */
[----:B---3--:R-:W-:Y:S01]  /*3080*/  PRMT R0, RZ, 0x654, R5 ;  /* 0x00000654ff007816 */ /* 0x008fe20000000005 */
[----:B------:R-:W-:Y:S01]  /*3090*/  @!P2 IMAD.MOV.U32 R4, RZ, RZ, 0x10 ;  /* 0x00000010ff04a424 */ /* 0x000fe200078e00ff */
[----:B------:R-:W-:Y:S01]  /*30a0*/  SHF.L.U32 R5, R12, 0x1f, RZ ;  /* 0x0000001f0c057819 */ /* 0x000fe200000006ff */
[----:B------:R-:W-:Y:S01]  /*30b0*/  UIADD3 UR7, UPT, UPT, UR4, 0x80, URZ ;  /* 0x0000008004077890 */ /* 0x000fe2000fffe0ff */
[----:B------:R3:W-:Y:S05]  /*30c0*/  SYNCS.ARRIVE.TRANS64.RED.A1T0 RZ, [R0+URZ], RZ ;  /* 0x000000ff00ff79a7 */ /* 0x0007ea00081004ff */
[----:B------:R-:W-:Y:S01]  /*30d0*/  IMAD.U32 R6, RZ, RZ, UR7 ;  /* 0x00000007ff067e24 */ /* 0x000fe2000f8e00ff */
[----:B------:R-:W4:Y:S04]  /*30e0*/  SYNCS.PHASECHK.TRANS64.TRYWAIT P0, [UR4+0x90], R5 ;  /* 0x00009005ff0075a7 */ /* 0x000f280008001104 */
[----:B------:R-:W-:Y:S01]  /*30f0*/  PRMT R6, R3, 0x654, R6 ;  /* 0x0000065403067816 */ /* 0x000fe20000000006 */
[----:B---34-:R-:W-:Y:S06]  /*3100*/  @!P0 BRA `(.L_x_52) ;  /* 0x000000bc008c8947 */ /* 0x018fec0003800000 */
.L_x_201:
[----:B------:R-:W-:Y:S01]  /*3110*/  ULEA UR8, UR5, UR6, 0x4 ;  /* 0x0000000605087291 */ /* 0x000fe2000f8e20ff */
[----:B------:R-:W-:Y:S01]  /*3120*/  SEL R2, R6, R2, !P2 ;  /* 0x0000000206027207 */ /* 0x000fe20005000000 */
[----:B------:R-:W-:Y:S01]  /*3130*/  UIADD3 UR9, UPT, UPT, UR4, 0x80, URZ ;  /* 0x0000008004097890 */ /* 0x000fe2000fffe0ff */
[----:B---3--:R-:W-:Y:S01]  /*3140*/  LEA R0, R11, UR6, 0x3 ;  /* 0x000000060b007c11 */ /* 0x008fe2000f8e18ff */
[----:B------:R-:W-:Y:S01]  /*3150*/  UIADD3 UR8, UPT, UPT, UR8, 0xf0, URZ ;  /* 0x000000f008087890 */ /* 0x000fe2000fffe0ff */
[----:B------:R3:W-:Y:S01]  /*3160*/  @!P2 SYNCS.ARRIVE.TRANS64.RED RZ, [R2+URZ], R4 ;  /* 0x0000000402ffa9a7 */ /* 0x0007e200080004ff */
[----:B------:R-:W-:Y:S01]  /*3170*/  UIADD3 UR4, UPT, UPT, UR5, 0x1, URZ ;  /* 0x0000000105047890 */ /* 0x000fe2000fffe0ff */
[----:B------:R-:W-:-:S03]  /*3180*/  VIADD R8, R8, 0x1 ;  /* 0x0000000108087836 */ /* 0x000fc60000000000 */
[----:B------:R-:W-:Y:S02]  /*3190*/  UISETP.NE.AND UP0, UPT, UR4, 0x2, UPT ;  /* 0x000000020400788c */ /* 0x000fe4000bf05270 */
[----:B------:R-:W-:Y:S01]  /*31a0*/  ISETP.NE.AND P0, PT, R8, 0x2, PT ;  /* 0x000000020800780c */ /* 0x000fe20003f05270 */
[----:B------:R-:W-:Y:S06]  /*31b0*/  UGETNEXTWORKID.BROADCAST [UR8], [UR9] ;  /* 0x00000000080073ca */ /* 0x000fec0008000100 */
[----:B------:R-:W-:Y:S02]  /*31c0*/  USEL UR7, URZ, 0x1, UP0 ;  /* 0x00000001ff077887 */ /* 0x000fe40008000000 */
[----:B------:R-:W-:-:S04]  /*31d0*/  USEL UR5, UR4, URZ, UP0 ;  /* 0x000000ff04057287 */ /* 0x000fc80008000000 */
[----:B------:R-:W-:Y:S02]  /*31e0*/  LOP3.LUT R12, R12, UR7, RZ, 0x3c, !PT ;  /* 0x000000070c0c7c12 */ /* 0x000fe4000f8e3cff */
[----:B---3--:R-:W-:-:S04]  /*31f0*/  SHF.L.U32 R4, R10, 0x1f, RZ ;  /* 0x0000001f0a047819 */ /* 0x008fc800000006ff */
[----:B------:R-:W3:Y:S02]  /*3200*/  SYNCS.PHASECHK.TRANS64.TRYWAIT P1, [R0+URZ+0x80], R4 ;  /* 0x00008004000075a7 */ /* 0x000ee400080211ff */
[----:B---3--:R-:W-:Y:S05]  /*3210*/  @!P1 BRA `(.L_x_53) ;  /* 0x000000bc00609947 */ /* 0x008fea0003800000 */
.L_x_202:
[C---:B---3--:R-:W-:Y:S01]  /*3220*/  LEA R4, R11.reuse, UR6, 0x4 ;  /* 0x000000060b047c11 */ /* 0x048fe2000f8e20ff */
[----:B------:R-:W-:Y:S01]  /*3230*/  VIADD R0, R0, 0x90 ;  /* 0x0000009000007836 */ /* 0x000fe20000000000 */
[----:B------:R-:W-:Y:S01]  /*3240*/  SEL R8, R8, RZ, P0 ;  /* 0x000000ff08087207 */ /* 0x000fe20000000000 */
[----:B------:R-:W-:-:S03]  /*3250*/  VIADD R11, R11, 0x1 ;  /* 0x000000010b0b7836 */ /* 0x000fc60000000000 */
[----:B------:R-:W3:Y:S01]  /*3260*/  LDS.128 R4, [R4+0xf0] ;  /* 0x0000f00004047984 */ /* 0x000ee20000000c00 */
[----:B------:R-:W-:Y:S02]  /*3270*/  PRMT R0, RZ, 0x654, R0 ;  /* 0x00000654ff007816 */ /* 0x000fe40000000000 */
[C---:B------:R-:W-:Y:S01]  /*3280*/  ISETP.NE.AND P1, PT, R11.reuse, 0x2, PT ;  /* 0x000000020b00780c */ /* 0x040fe20003f25270 */
[----:B------:R-:W-:Y:S01]  /*3290*/  @!PT LDS RZ, [RZ] ;  /* 0x00000000fffff984 */ /* 0x000fe20000000800 */
[----:B------:R-:W-:Y:S01]  /*32a0*/  @!PT LDS RZ, [RZ] ;  /* 0x00000000fffff984 */ /* 0x000fe20000000800 */
[----:B------:R-:W-:Y:S01]  /*32b0*/  @!PT LDS RZ, [RZ] ;  /* 0x00000000fffff984 */ /* 0x000fe20000000800 */
[----:B------:R-:W-:Y:S01]  /*32c0*/  @!PT LDS RZ, [RZ] ;  /* 0x00000000fffff984 */ /* 0x000fe20000000800 */
[----:B------:R4:W-:Y:S06]  /*32d0*/  MEMBAR.ALL.CTA ;  /* 0x0000000000007992 */ /* 0x0009ec0000008000 */
[----:B----4-:R-:W4:Y:S01]  /*32e0*/  FENCE.VIEW.ASYNC.S ;  /* 0x00000000000073c6 */ /* 0x010f220000000000 */
[----:B------:R-:W-:Y:S01]  /*32f0*/  SEL R11, R11, RZ, P1 ;  /* 0x000000ff0b0b7207 */ /* 0x000fe20000800000 */
[----:B----4-:R4:W-:Y:S01]  /*3300*/  SYNCS.ARRIVE.TRANS64.RED.A1T0 RZ, [R0+URZ], RZ ;  /* 0x000000ff00ff79a7 */ /* 0x0109e200081004ff */
[----:B---3--:R-:W-:-:S02]  /*3310*/  LOP3.LUT P3, RZ, R6, 0x1, RZ, 0xc0, !PT ;  /* 0x0000000106ff7812 */ /* 0x008fc4000786c0ff */
[----:B------:R-:W-:-:S04]  /*3320*/  SEL R4, RZ, 0x1, P1 ;  /* 0x00000001ff047807 */ /* 0x000fc80000800000 */
[----:B------:R-:W-:Y:S02]  /*3330*/  LOP3.LUT R10, R10, R4, RZ, 0x3c, !PT ;  /* 0x000000040a0a7212 */ /* 0x000fe400078e3cff */
[----:B----4-:R-:W-:-:S04]  /*3340*/  SEL R0, RZ, 0x1, P0 ;  /* 0x00000001ff007807 */ /* 0x010fc80000000000 */
[----:B------:R-:W-:Y:S01]  /*3350*/  LOP3.LUT R9, R9, R0, RZ, 0x3c, !PT ;  /* 0x0000000009097212 */ /* 0x000fe200078e3cff */
[----:B------:R-:W-:Y:S06]  /*3360*/  @P3 BRA `(.L_x_54) ;  /* 0xfffffffc002c3947 */ /* 0x000fec000383ffff */
[----:B------:R-:W-:Y:S01]  /*3370*/  ULEA UR4, UR5, UR6, 0x3 ;  /* 0x0000000605047291 */ /* 0x000fe2000f8e18ff */
[----:B------:R-:W-:-:S08]  /*3380*/  SHF.L.U32 R2, R12, 0x1f, RZ ;  /* 0x0000001f0c027819 */ /* 0x000fd000000006ff */
[----:B------:R-:W3:Y:S02]  /*3390*/  SYNCS.PHASECHK.TRANS64 P0, [UR4+0x90], R2 ;  /* 0x00009002ff0075a7 */ /* 0x000ee40008001004 */
[----:B---3--:R-:W-:Y:S05]  /*33a0*/  @P0 BRA `(.L_x_55) ;  /* 0x0000000000080947 */ /* 0x008fea0003800000 */
[----:B------:R-:W3:Y:S02]  /*33b0*/  SYNCS.PHASECHK.TRANS64.TRYWAIT P0, [UR4+0x90], R2 ;  /* 0x00009002ff0075a7 */ /* 0x000ee40008001104 */
[----:B---3--:R-:W-:Y:S05]  /*33c0*/  @!P0 BRA `(.L_x_56) ;  /* 0x000000bc00088947 */ /* 0x008fea0003800000 */
.L_x_55:
[----:B------:R-:W-:-:S04]  /*33d0*/  UIADD3 UR7, UPT, UPT, UR5, 0x1, URZ ;  /* 0x0000000105077890 */ /* 0x000fc8000fffe0ff */
[----:B------:R-:W-:-:S04]  /*33e0*/  UISETP.NE.AND UP0, UPT, UR7, 0x2, UPT ;  /* 0x000000020700788c */ /* 0x000fc8000bf05270 */
[----:B------:R-:W-:Y:S02]  /*33f0*/  USEL UR8, URZ, 0x1, UP0 ;  /* 0x00000001ff087887 */ /* 0x000fe40008000000 */
[----:B------:R-:W-:-:S04]  /*3400*/  USEL UR7, UR7, URZ, UP0 ;  /* 0x000000ff07077287 */ /* 0x000fc80008000000 */
[----:B------:R-:W-:Y:S01]  /*3410*/  ULEA UR7, UR7, UR6, 0x3 ;  /* 0x0000000607077291 */ /* 0x000fe2000f8e18ff */
[----:B---3--:R-:W-:-:S04]  /*3420*/  LOP3.LUT R2, R12, UR8, RZ, 0x3c, !PT ;  /* 0x000000080c027c12 */ /* 0x008fc8000f8e3cff */
[----:B------:R-:W-:-:S04]  /*3430*/  SHF.L.U32 R0, R2, 0x1f, RZ ;  /* 0x0000001f02007819 */ /* 0x000fc800000006ff */
[----:B------:R-:W3:Y:S02]  /*3440*/  SYNCS.PHASECHK.TRANS64 P0, [UR7+0x90], R0 ;  /* 0x00009000ff0075a7 */ /* 0x000ee40008001007 */
[----:B--23--:R-:W-:Y:S05]  /*3450*/  @P0 EXIT ;  /* 0x000000000000094d */ /* 0x00cfea0003800000 */
[----:B------:R-:W-:Y:S02]  /*3460*/  SHF.L.U32 R2, R2, 0x1f, RZ ;  /* 0x0000001f02027819 */ /* 0x000fe400000006ff */
[----:B------:R-:W-:-:S07]  /*3470*/  MOV R0, UR7 ;  /* 0x0000000700007c02 */ /* 0x000fce0008000f00 */
.L_x_57:
[----:B--2---:R2:W3:Y:S02]  /*3480*/  SYNCS.PHASECHK.TRANS64.TRYWAIT P0, [R0+URZ+0x90], R2 ;  /* 0x00009002000075a7 */ /* 0x0044e400080011ff */
[----:B---3--:R-:W-:Y:S05]  /*3490*/  @!P0 NANOSLEEP.SYNCS 0x989680 ;  /* 0x009896800000895d */ /* 0x008fea0003900000 */
[----:B------:R-:W3:Y:S02]  /*34a0*/  @!P0 SYNCS.PHASECHK.TRANS64 P0, [R0+URZ+0x90], R2 ;  /* 0x00009002000085a7 */ /* 0x000ee400080010ff */
[----:B---3--:R-:W-:Y:S05]  /*34b0*/  @P0 EXIT ;  /* 0x000000000000094d */ /* 0x008fea0003800000 */
[----:B------:R-:W-:Y:S05]  /*34c0*/  BRA `(.L_x_57) ;  /* 0xfffffffc00ec7947 */ /* 0x000fea000383ffff */
.L_x_50:
[----:B------:R-:W-:Y:S05]  /*34d0*/  BRA.U UP5, `(.L_x_58) ;  /* 0x0000001505b47547 */ /* 0x000fea000b800000 */
[----:B------:R-:W-:Y:S01]  /*34e0*/  UMOV UR4, 0x40 ;  /* 0x0000004000047882 */ /* 0x000fe20000000000 */
[----:B------:R-:W-:Y:S01]  /*34f0*/  NOP ;  /* 0x0000000000007918 */ /* 0x000fe20000000000 */
[----:B------:R-:W-:Y:S01]  /*3500*/  ULEA UR5, UR63, UR4, 0x18 ;  /* 0x000000043f057291 */ /* 0x000fe2000f8ec0ff */
[----:B------:R-:W-:Y:S02]  /*3510*/  UMOV UR6, 0x400 ;  /* 0x0000040000067882 */ /* 0x000fe40000000000 */
[----:B------:R-:W-:-:S06]  /*3520*/  ULEA UR6, UR63, UR6, 0x18 ;  /* 0x000000063f067291 */ /* 0x000fcc000f8ec0ff */
[----:B------:R-:W3:Y:S02]  /*3530*/  LDS.U8 R2, [UR5+0x1c] ;  /* 0x00001c05ff027984 */ /* 0x000ee40008000000 */
[----:B---3--:R-:W-:-:S13]  /*3540*/  ISETP.NE.AND P0, PT, R2, RZ, PT ;  /* 0x000000ff0200720c */ /* 0x008fda0003f05270 */
[----:B------:R-:W-:Y:S05]  /*3550*/  @P0 BRA `(.L_x_59) ;  /* 0x0000000000580947 */ /* 0x000fea0003800000 */
[----:B------:R-:W-:-:S13]  /*3560*/  ELECT P0, URZ, PT ;  /* 0x0000000000ff782f */ /* 0x000fda0003800000 */
[----:B------:R-:W-:Y:S05]  /*3570*/  @!P0 BRA `(.L_x_60) ;  /* 0x0000000000608947 */ /* 0x000fea0003800000 */
[----:B------:R-:W-:Y:S01]  /*3580*/  UMOV UR4, 0x10 ;  /* 0x0000001000047882 */ /* 0x000fe20000000000 */
[----:B------:R-:W-:Y:S01]  /*3590*/  HFMA2 R2, -RZ, RZ, 0, 5.9604644775390625e-08 ;  /* 0x00000001ff027431 */ /* 0x000fe200000001ff */
[----:B------:R-:W-:-:S03]  /*35a0*/  MOV R3, 0xffff ;  /* 0x0000ffff00037802 */ /* 0x000fc60000000f00 */
[----:B------:R-:W-:Y:S04]  /*35b0*/  DEPBAR.LE SB3, 0x36 ;  /* 0x0000bd800000791a */ /* 0x000fe80000000000 */
[----:B------:R-:W3:Y:S02]  /*35c0*/  UTCATOMSWS.FIND_AND_SET.ALIGN UP0, UR4, UR4 ;  /* 0x00000004000475e3 */ /* 0x000ee40008000800 */
[----:B---3--:R-:W-:Y:S01]  /*35d0*/  MOV R4, UR4 ;  /* 0x0000000400047c02 */ /* 0x008fe20008000f00 */
[----:B------:R-:W-:Y:S06]  /*35e0*/  BRA.U UP0, `(.L_x_61) ;  /* 0x0000000100187547 */ /* 0x000fec000b800000 */
.L_x_62:
[----:B------:R-:W-:Y:S05]  /*35f0*/  NANOSLEEP 0x64 ;  /* 0x000000640000795d */ /* 0x000fea0003800000 */
[----:B------:R-:W-:-:S05]  /*3600*/  UMOV UR4, 0x10 ;  /* 0x0000001000047882 */ /* 0x000fca0000000000 */
[----:B------:R-:W-:Y:S04]  /*3610*/  DEPBAR.LE SB3, 0x36 ;  /* 0x0000bd800000791a */ /* 0x000fe80000000000 */
[----:B------:R-:W3:Y:S02]  /*3620*/  UTCATOMSWS.FIND_AND_SET.ALIGN UP0, UR4, UR4 ;  /* 0x00000004000475e3 */ /* 0x000ee40008000800 */
[----:B---3--:R-:W-:Y:S01]  /*3630*/  MOV R4, UR4 ;  /* 0x0000000400047c02 */ /* 0x008fe20008000f00 */
[----:B------:R-:W-:Y:S05]  /*3640*/  BRA.U !UP0, `(.L_x_62) ;  /* 0xfffffffd08e87547 */ /* 0x000fea000b83ffff */
.L_x_61:
[-C--:B------:R-:W-:Y:S02]  /*3650*/  SHF.L.U32 R3, R3, R4.reuse, RZ ;  /* 0x0000000403037219 */ /* 0x080fe400000006ff */
[----:B------:R-:W-:Y:S01]  /*3660*/  SHF.L.U32 R2, R2, R4, RZ ;  /* 0x0000000402027219 */ /* 0x000fe200000006ff */
[----:B------:R-:W-:Y:S02]  /*3670*/  IMAD.SHL.U32 R4, R4, 0x20, RZ ;  /* 0x0000002004047824 */ /* 0x000fe400078e00ff */
[----:B------:R3:W-:Y:S04]  /*3680*/  ATOMS.OR RZ, [UR5+0x14], R3 ;  /* 0x00001403ffff798c */ /* 0x0007e8000b000005 */
[----:B------:R3:W-:Y:S04]  /*3690*/  ATOMS.OR RZ, [UR5+0x18], R2 ;  /* 0x00001802ffff798c */ /* 0x0007e8000b000005 */
[----:B------:R3:W-:Y:S01]  /*36a0*/  STS [UR6+0x110], R4 ;  /* 0x00011004ff007988 */ /* 0x0007e20008000806 */
[----:B------:R-:W-:Y:S05]  /*36b0*/  BRA `(.L_x_60) ;  /* 0x0000000000107947 */ /* 0x000fea0003800000 */
.L_x_59:
[----:B------:R-:W-:-:S05]  /*36c0*/  MOV R2, 0xffffffff ;  /* 0xffffffff00027802 */ /* 0x000fca0000000f00 */
[----:B------:R3:W-:Y:S02]  /*36d0*/  STS [UR6+0x110], R2 ;  /* 0x00011002ff007988 */ /* 0x0007e40008000806 */
[----:B---3--:R-:W-:Y:S02]  /*36e0*/  MOV R2, 0x3700 ;  /* 0x0000370000027802 */ /* 0x008fe40000000f00 */
[----:B-12--5:R-:W-:Y:S05]  /*36f0*/  CALL.REL.NOINC `($__internal_1_$__cuda_sm10x_tcgen05_guardrail_trap_phase_invalid_during_alloc) ;  /* 0x000000c000d87944 */ /* 0x026fea0003c00000 */
.L_x_60:
[----:B------:R-:W-:Y:S05]  /*3700*/  WARPSYNC.ALL ;  /* 0x0000000000007948 */ /* 0x000fea0003800000 */
[----:B------:R-:W4:Y:S01]  /*3710*/  S2UR UR4, SR_CgaCtaId ;  /* 0x00000000000479c3 */ /* 0x000f220000008800 */
[----:B------:R-:W-:Y:S01]  /*3720*/  UMOV UR49, 0x400 ;  /* 0x0000040000317882 */ /* 0x000fe20000000000 */
[----:B------:R-:W-:-:S06]  /*3730*/  NOP ;  /* 0x0000000000007918 */ /* 0x000fcc0000000000 */
[----:B------:R-:W-:Y:S06]  /*3740*/  BAR.ARV 0x6, 0xa0 ;  /* 0x0182800000007b1d */ /* 0x000fec0000002000 */
[----:B------:R-:W1:Y:S01]  /*3750*/  LDCU UR7, c[0x0][0x38c] ;  /* 0x00007180ff0777ac */ /* 0x000e620008000800 */
[----:B------:R-:W-:Y:S01]  /*3760*/  LOP3.LUT R0, R0, 0xffff, RZ, 0xc0, !PT ;  /* 0x0000ffff00007812 */ /* 0x000fe200078ec0ff */
[----:B------:R-:W-:Y:S02]  /*3770*/  HFMA2 R10, -RZ, RZ, 0, 0 ;  /* 0x00000000ff0a7431 */ /* 0x000fe400000001ff */
[----:B------:R-:W-:Y:S01]  /*3780*/  IMAD.MOV.U32 R11, RZ, RZ, 0x1 ;  /* 0x00000001ff0b7424 */ /* 0x000fe200078e00ff */
[----:B------:R-:W-:Y:S01]  /*3790*/  UMOV UR5, URZ ;  /* 0x000000ff00057c82 */ /* 0x000fe20008000000 */
[----:B------:R-:W-:Y:S01]  /*37a0*/  R2UR UR51, R0 ;  /* 0x00000000003372ca */ /* 0x000fe200000e0000 */
[----:B------:R-:W-:Y:S01]  /*37b0*/  IMAD.U32 R19, RZ, RZ, UR5 ;  /* 0x00000005ff137e24 */ /* 0x000fe2000f8e00ff */
[----:B------:R-:W-:Y:S01]  /*37c0*/  CS2R R8, SRZ ;  /* 0x0000000000087805 */ /* 0x000fe2000001ff00 */
[----:B------:R-:W-:Y:S01]  /*37d0*/  UMOV UR46, URZ ;  /* 0x000000ff002e7c82 */ /* 0x000fe20008000000 */
[----:B------:R-:W-:Y:S01]  /*37e0*/  UMOV UR60, URZ ;  /* 0x000000ff003c7c82 */ /* 0x000fe20008000000 */
[----:B----4-:R-:W-:Y:S01]  /*37f0*/  ULEA UR49, UR4, UR49, 0x18 ;  /* 0x0000003104317291 */ /* 0x010fe2000f8ec0ff */
[----:B------:R-:W4:Y:S03]  /*3800*/  LDCU UR4, c[0x0][0x38c] ;  /* 0x00007180ff0477ac */ /* 0x000f260008000800 */
[----:B------:R-:W-:-:S02]  /*3810*/  UIADD3 UR6, UPT, UPT, UR49, 0x4300, URZ ;  /* 0x0000430031067890 */ /* 0x000fc4000fffe0ff */
[----:B-1----:R-:W-:-:S03]  /*3820*/  UIADD3 UR7, UPT, UPT, UR7, 0xff, URZ ;  /* 0x000000ff07077890 */ /* 0x002fc6000fffe0ff */
[----:B---3--:R-:W1:Y:S01]  /*3830*/  LDS R2, [UR49+0x110] ;  /* 0x00011031ff027984 */ /* 0x008e620008000800 */
[----:B------:R-:W-:Y:S02]  /*3840*/  UIADD3 UR5, UPT, UPT, UR49, 0x1c300, URZ ;  /* 0x0001c30031057890 */ /* 0x000fe4000fffe0ff */
[----:B------:R-:W-:Y:S02]  /*3850*/  UIADD3 UR8, UPT, UPT, UR49, 0x34300, URZ ;  /* 0x0003430031087890 */ /* 0x000fe4000fffe0ff */
[----:B------:R-:W-:Y:S02]  /*3860*/  UIADD3 UR10, UPT, UPT, UR49, 0x34f00, URZ ;  /* 0x00034f00310a7890 */ /* 0x000fe4000fffe0ff */
[----:B------:R-:W-:Y:S02]  /*3870*/  USHF.R.U32.HI UR9, URZ, 0x4, UR6 ;  /* 0x00000004ff097899 */ /* 0x000fe40008011606 */
[----:B------:R-:W-:Y:S02]  /*3880*/  USHF.R.U32.HI UR6, URZ, 0x4, UR5 ;  /* 0x00000004ff067899 */ /* 0x000fe40008011605 */
[----:B----4-:R-:W-:-:S02]  /*3890*/  UISETP.GE.AND UP3, UPT, UR4, 0x1, UPT ;  /* 0x000000010400788c */ /* 0x010fc4000bf66270 */
[----:B------:R-:W-:Y:S02]  /*38a0*/  USHF.R.S32.HI UR4, URZ, 0x1f, UR7 ;  /* 0x0000001fff047899 */ /* 0x000fe40008011407 */
[----:B------:R-:W-:Y:S02]  /*38b0*/  USHF.R.U32.HI UR5, URZ, 0x4, UR8 ;  /* 0x00000004ff057899 */ /* 0x000fe40008011608 */
[----:B------:R-:W-:Y:S02]  /*38c0*/  ULEA.HI UR7, UR4, UR7, URZ, 0x8 ;  /* 0x0000000704077291 */ /* 0x000fe4000f8f40ff */
[----:B------:R-:W-:Y:S02]  /*38d0*/  USHF.R.U32.HI UR4, URZ, 0x4, UR10 ;  /* 0x00000004ff047899 */ /* 0x000fe4000801160a */
[----:B------:R-:W-:Y:S02]  /*38e0*/  ULOP3.LUT UR9, UR9, 0x3fff, URZ, 0xc0, !UPT ;  /* 0x00003fff09097892 */ /* 0x000fe4000f8ec0ff */
[----:B------:R-:W-:-:S02]  /*38f0*/  ULOP3.LUT UR6, UR6, 0x3fff, URZ, 0xc0, !UPT ;  /* 0x00003fff06067892 */ /* 0x000fc4000f8ec0ff */
[----:B------:R-:W-:Y:S02]  /*3900*/  ULOP3.LUT UR5, UR5, 0x3fff, URZ, 0xc0, !UPT ;  /* 0x00003fff05057892 */ /* 0x000fe4000f8ec0ff */
[----:B------:R-:W-:Y:S02]  /*3910*/  ULOP3.LUT UR4, UR4, 0x3fff, URZ, 0xc0, !UPT ;  /* 0x00003fff04047892 */ /* 0x000fe4000f8ec0ff */
[----:B------:R-:W-:Y:S02]  /*3920*/  USHF.R.S32.HI UR20, URZ, 0x8, UR7 ;  /* 0x00000008ff147899 */ /* 0x000fe40008011407 */
[----:B------:R-:W-:Y:S02]  /*3930*/  ULOP3.LUT UR7, UR9, 0x10000, URZ, 0xfc, !UPT ;  /* 0x0001000009077892 */ /* 0x000fe4000f8efcff */
[----:B------:R-:W-:Y:S02]  /*3940*/  ULOP3.LUT UR6, UR6, 0x10000, URZ, 0xfc, !UPT ;  /* 0x0001000006067892 */ /* 0x000fe4000f8efcff */
[----:B------:R-:W-:Y:S01]  /*3950*/  ULOP3.LUT UR5, UR5, 0x10000, URZ, 0xfc, !UPT ;  /* 0x0001000005057892 */ /* 0x000fe2000f8efcff */
[----:B------:R-:W-:Y:S01]  /*3960*/  IMAD.U32 R12, RZ, RZ, UR20 ;  /* 0x00000014ff0c7e24 */ /* 0x000fe2000f8e00ff */
[----:B------:R-:W-:Y:S01]  /*3970*/  ULOP3.LUT UR4, UR4, 0x10000, URZ, 0xfc, !UPT ;  /* 0x0001000004047892 */ /* 0x000fe2000f8efcff */
[----:B------:R-:W-:Y:S01]  /*3980*/  MOV R15, UR7 ;  /* 0x00000007000f7c02 */ /* 0x000fe20008000f00 */
[----:B------:R-:W-:Y:S01]  /*3990*/  UISETP.LT.AND UP0, UPT, UR20, 0x1, UPT ;  /* 0x000000011400788c */ /* 0x000fe2000bf01270 */
[----:B-1----:R-:W-:Y:S01]  /*39a0*/  R2UR UR45, R2 ;  /* 0x00000000022d72ca */ /* 0x002fe200000e0000 */
[----:B------:R-:W-:Y:S01]  /*39b0*/  IMAD.U32 R16, RZ, RZ, UR6 ;  /* 0x00000006ff107e24 */ /* 0x000fe2000f8e00ff */
[----:B------:R-:W-:Y:S01]  /*39c0*/  MOV R17, UR5 ;  /* 0x0000000500117c02 */ /* 0x000fe20008000f00 */
[----:B------:R-:W-:Y:S01]  /*39d0*/  IMAD.U32 R18, RZ, RZ, UR4 ;  /* 0x00000004ff127e24 */ /* 0x000fe2000f8e00ff */
[----:B------:R-:W-:Y:S01]  /*39e0*/  USEL UR20, UR20, 0x1, !UP0 ;  /* 0x0000000114147887 */ /* 0x000fe2000c000000 */
[----:B------:R-:W-:Y:S01]  /*39f0*/  UMOV UR58, URZ ;  /* 0x000000ff003a7c82 */ /* 0x000fe20008000000 */
[----:B--2---:R-:W-:-:S07]  /*3a00*/  UMOV UR52, URZ ;  /* 0x000000ff00347c82 */ /* 0x004fce0008000000 */
[----:B------:R-:W-:Y:S02]  /*3a10*/  UIADD3 UR11, UPT, UPT, UR45, 0x108, URZ ;  /* 0x000001082d0b7890 */ /* 0x000fe4000fffe0ff */
[----:B------:R-:W-:Y:S02]  /*3a20*/  UIADD3 UR16, UPT, UPT, UR45, 0x40000100, URZ ;  /* 0x400001002d107890 */ /* 0x000fe4000fffe0ff */
[----:B------:R-:W-:Y:S02]  /*3a30*/  UIADD3 UR12, UPT, UPT, UR45, 0x100, URZ ;  /* 0x000001002d0c7890 */ /* 0x000fe4000fffe0ff */
[----:B------:R-:W-:Y:S01]  /*3a40*/  UIADD3 UR13, UPT, UPT, UR45, 0x10c, URZ ;  /* 0x0000010c2d0d7890 */ /* 0x000fe2000fffe0ff */
[----:B------:R-:W-:Y:S01]  /*3a50*/  IMAD.U32 R24, RZ, RZ, UR11 ;  /* 0x0000000bff187e24 */ /* 0x000fe2000f8e00ff */
[----:B------:R-:W-:Y:S01]  /*3a60*/  UIADD3 UR15, UPT, UPT, UR45, 0x40000108, URZ ;  /* 0x400001082d0f7890 */ /* 0x000fe2000fffe0ff */
[----:B------:R-:W-:Y:S01]  /*3a70*/  MOV R21, UR16 ;  /* 0x0000001000157c02 */ /* 0x000fe20008000f00 */
[----:B------:R-:W-:Y:S01]  /*3a80*/  UIADD3 UR14, UPT, UPT, UR45, 0x104, URZ ;  /* 0x000001042d0e7890 */ /* 0x000fe2000fffe0ff */
[----:B------:R-:W-:Y:S01]  /*3a90*/  MOV R25, UR12 ;  /* 0x0000000c00197c02 */ /* 0x000fe20008000f00 */
[----:B------:R-:W-:Y:S01]  /*3aa0*/  UIADD3 UR77, UPT, UPT, UR45, -0x7ffffef8, URZ ;  /* 0x800001082d4d7890 */ /* 0x000fe2000fffe0ff */
[----:B------:R-:W-:Y:S01]  /*3ab0*/  IMAD.U32 R22, RZ, RZ, UR13 ;  /* 0x0000000dff167e24 */ /* 0x000fe2000f8e00ff */
[----:B------:R-:W-:Y:S01]  /*3ac0*/  UIADD3 UR74, UPT, UPT, UR45, -0x3fffff00, URZ ;  /* 0xc00001002d4a7890 */ /* 0x000fe2000fffe0ff */
[----:B------:R-:W-:Y:S01]  /*3ad0*/  IMAD.U32 R20, RZ, RZ, UR15 ;  /* 0x0000000fff147e24 */ /* 0x000fe2000f8e00ff */
[----:B------:R-:W-:Y:S01]  /*3ae0*/  UIADD3 UR75, UPT, UPT, UR45, -0x3ffffef8, URZ ;  /* 0xc00001082d4b7890 */ /* 0x000fe2000fffe0ff */
[----:B------:R-:W-:Y:S01]  /*3af0*/  MOV R23, UR14 ;  /* 0x0000000e00177c02 */ /* 0x000fe20008000f00 */
[----:B------:R-:W-:-:S02]  /*3b00*/  UIADD3 UR73, UPT, UPT, UR45, 0x4000010c, URZ ;  /* 0x4000010c2d497890 */ /* 0x000fc4000fffe0ff */
[----:B------:R-:W-:Y:S02]  /*3b10*/  UIADD3 UR70, UPT, UPT, UR45, -0x7ffffefc, URZ ;  /* 0x800001042d467890 */ /* 0x000fe4000fffe0ff */
[----:B------:R-:W-:Y:S02]  /*3b20*/  UIADD3 UR76, UPT, UPT, UR45, -0x7fffff00, URZ ;  /* 0x800001002d4c7890 */ /* 0x000fe4000fffe0ff */
[----:B------:R-:W-:Y:S02]  /*3b30*/  UIADD3 UR72, UPT, UPT, UR45, 0x40000104, URZ ;  /* 0x400001042d487890 */ /* 0x000fe4000fffe0ff */
[----:B------:R-:W-:Y:S02]  /*3b40*/  UIADD3 UR71, UPT, UPT, UR45, -0x7ffffef4, URZ ;  /* 0x8000010c2d477890 */ /* 0x000fe4000fffe0ff */
[----:B------:R-:W-:Y:S02]  /*3b50*/  UIADD3 UR68, UPT, UPT, UR45, -0x3ffffefc, URZ ;  /* 0xc00001042d447890 */ /* 0x000fe4000fffe0ff */
[----:B------:R-:W-:-:S02]  /*3b60*/  UIADD3 UR69, UPT, UPT, UR45, -0x3ffffef4, URZ ;  /* 0xc000010c2d457890 */ /* 0x000fc4000fffe0ff */
[----:B------:R-:W-:Y:S02]  /*3b70*/  USHF.R.U32.HI UR11, URZ, 0x1a, UR11 ;  /* 0x0000001aff0b7899 */ /* 0x000fe4000801160b */
[----:B------:R-:W-:Y:S02]  /*3b80*/  USHF.R.U32.HI UR10, URZ, 0x11, UR16 ;  /* 0x00000011ff0a7899 */ /* 0x000fe40008011610 */
[----:B------:R-:W-:Y:S02]  /*3b90*/  USHF.R.U32.HI UR9, URZ, 0x1a, UR15 ;  /* 0x0000001aff097899 */ /* 0x000fe4000801160f */
[----:B------:R-:W-:Y:S02]  /*3ba0*/  USHF.R.U32.HI UR7, URZ, 0x1a, UR77 ;  /* 0x0000001aff077899 */ /* 0x000fe4000801164d */
[----:B------:R-:W-:Y:S02]  /*3bb0*/  USHF.R.U32.HI UR6, URZ, 0x11, UR74 ;  /* 0x00000011ff067899 */ /* 0x000fe4000801164a */
[----:B------:R-:W-:-:S02]  /*3bc0*/  USHF.R.U32.HI UR5, URZ, 0x1a, UR75 ;  /* 0x0000001aff057899 */ /* 0x000fc4000801164b */
        /* <DEDUP_REMOVED lines=10> */
[----:B------:R-:W-:Y:S02]  /*3c70*/  ULOP3.LUT UR66, UR11, 0x30, URZ, 0xc0, !UPT ;  /* 0x000000300b427892 */ /* 0x000fe4000f8ec0ff */
[----:B------:R-:W-:-:S02]  /*3c80*/  ULOP3.LUT UR65, UR10, 0x6000, URZ, 0xc0, !UPT ;  /* 0x000060000a417892 */ /* 0x000fc4000f8ec0ff */
[----:B------:R-:W-:Y:S02]  /*3c90*/  ULOP3.LUT UR64, UR9, 0x30, URZ, 0xc0, !UPT ;  /* 0x0000003009407892 */ /* 0x000fe4000f8ec0ff */
[----:B------:R-:W-:Y:S02]  /*3ca0*/  ULOP3.LUT UR62, UR7, 0x30, URZ, 0xc0, !UPT ;  /* 0x00000030073e7892 */ /* 0x000fe4000f8ec0ff */
[----:B------:R-:W-:Y:S02]  /*3cb0*/  ULOP3.LUT UR11, UR6, 0x6000, URZ, 0xc0, !UPT ;  /* 0x00006000060b7892 */ /* 0x000fe4000f8ec0ff */
[----:B------:R-:W-:Y:S02]  /*3cc0*/  ULOP3.LUT UR10, UR5, 0x30, URZ, 0xc0, !UPT ;  /* 0x00000030050a7892 */ /* 0x000fe4000f8ec0ff */
        /* <DEDUP_REMOVED lines=8> */
[----:B------:R-:W-:Y:S02]  /*3d50*/  UIADD3 UR13, UPT, UPT, -UR20, URZ, URZ ;  /* 0x000000ff140d7290 */ /* 0x000fe4000fffe1ff */
[----:B------:R-:W-:Y:S02]  /*3d60*/  ULOP3.LUT UR8, UR18, 0x6000, URZ, 0xc0, !UPT ;  /* 0x0000600012087892 */ /* 0x000fe4000f8ec0ff */
[----:B------:R-:W-:Y:S02]  /*3d70*/  ULOP3.LUT UR7, UR19, 0x30, URZ, 0xc0, !UPT ;  /* 0x0000003013077892 */ /* 0x000fe4000f8ec0ff */
[----:B------:R-:W-:Y:S01]  /*3d80*/  ULOP3.LUT UR66, UR66, 0x480, URZ, 0xfc, !UPT ;  /* 0x0000048042427892 */ /* 0x000fe2000f8efcff */
[----:B------:R-:W-:Y:S01]  /*3d90*/  MOV R14, UR13 ;  /* 0x0000000d000e7c02 */ /* 0x000fe20008000f00 */
        /* <DEDUP_REMOVED lines=15> */
[----:B------:R-:W-:Y:S02]  /*3e90*/  UPRMT UR67, UR66, 0x5410, UR67 ;  /* 0x0000541042437896 */ /* 0x000fe40008000043 */
[----:B------:R-:W-:Y:S02]  /*3ea0*/  UPRMT UR65, UR64, 0x5410, UR65 ;  /* 0x0000541040417896 */ /* 0x000fe40008000041 */
[----:B------:R-:W-:Y:S02]  /*3eb0*/  UPRMT UR63, UR62, 0x5410, UR12 ;  /* 0x000054103e3f7896 */ /* 0x000fe4000800000c */
[----:B------:R-:W-:Y:S02]  /*3ec0*/  UPRMT UR57, UR56, 0x5410, UR4 ;  /* 0x0000541038397896 */ /* 0x000fe40008000004 */
[----:B------:R-:W-:-:S02]  /*3ed0*/  UPRMT UR55, UR9, 0x5410, UR54 ;  /* 0x0000541009377896 */ /* 0x000fc40008000036 */
[----:B------:R-:W-:Y:S02]  /*3ee0*/  UPRMT UR61, UR10, 0x5410, UR11 ;  /* 0x000054100a3d7896 */ /* 0x000fe4000800000b */
[----:B------:R-:W-:Y:S02]  /*3ef0*/  UPRMT UR59, UR5, 0x5410, UR6 ;  /* 0x00005410053b7896 */ /* 0x000fe40008000006 */
[----:B------:R-:W-:Y:S01]  /*3f00*/  UPRMT UR53, UR7, 0x5410, UR8 ;  /* 0x0000541007357896 */ /* 0x000fe20008000008 */
[----:B------:R-:W-:Y:S01]  /*3f10*/  UMOV UR66, URZ ;  /* 0x000000ff00427c82 */ /* 0x000fe20008000000 */
[----:B------:R-:W-:Y:S01]  /*3f20*/  UMOV UR64, URZ ;  /* 0x000000ff00407c82 */ /* 0x000fe20008000000 */
[----:B------:R-:W-:Y:S01]  /*3f30*/  UMOV UR62, URZ ;  /* 0x000000ff003e7c82 */ /* 0x000fe20008000000 */
[----:B------:R-:W-:Y:S01]  /*3f40*/  UMOV UR56, URZ ;  /* 0x000000ff00387c82 */ /* 0x000fe20008000000 */
[----:B------:R-:W-:-:S07]  /*3f50*/  UMOV UR54, URZ ;  /* 0x000000ff00367c82 */ /* 0x000fce0008000000 */
.L_x_69:
[----:B------:R-:W-:Y:S02]  /*3f60*/  LEA R0, R10, UR49, 0x3 ;  /* 0x000000310a007c11 */ /* 0x000fe4000f8e18ff */
[----:B------:R-:W-:Y:S02]  /*3f70*/  SHF.L.U32 R2, R9, 0x1f, RZ ;  /* 0x0000001f09027819 */ /* 0x000fe400000006ff */
[----:B------:R-:W-:Y:S01]  /*3f80*/  PLOP3.LUT P0, PT, PT, PT, UP3, 0x80, 0x8 ;  /* 0x000000000008781c */ /* 0x000fe20003f0f038 */
[----:B------:R-:W-:Y:S01]  /*3f90*/  VIADD R3, R0, 0x90 ;  /* 0x0000009000037836 */ /* 0x000fe20000000000 */
[----:B-1----:R-:W1:Y:S02]  /*3fa0*/  SYNCS.PHASECHK.TRANS64.TRYWAIT P1, [R0+URZ+0x80], R2 ;  /* 0x00008002000075a7 */ /* 0x002e6400080211ff */
[----:B-1-3--:R-:W-:Y:S09]  /*3fb0*/  @!P1 BRA `(.L_x_63) ;  /* 0x000000b000249947 */ /* 0x00aff20003800000 */
.L_x_204:
[----:B------:R-:W-:Y:S01]  /*3fc0*/  LEA R4, R10, UR49, 0x4 ;  /* 0x000000310a047c11 */ /* 0x000fe2000f8e20ff */
[----:B------:R-:W-:Y:S01]  /*3fd0*/  @UP3 ULEA UR4, UR46, UR49, 0x3 ;  /* 0x000000312e043291 */ /* 0x000fe2000f8e18ff */
[----:B------:R-:W-:Y:S02]  /*3fe0*/  R2UR UR5, R19 ;  /* 0x00000000130572ca */ /* 0x000fe400000e0000 */
[----:B------:R-:W-:Y:S02]  /*3ff0*/  PLOP3.LUT P2, PT, PT, PT, PT, 0x80, 0x8 ;  /* 0x000000000008781c */ /* 0x000fe40003f4f070 */
[----:B------:R-:W2:Y:S01]  /*4000*/  LDS.128 R4, [R4+0xf0] ;  /* 0x0000f00004047984 */ /* 0x000ea20000000c00 */
[----:B------:R-:W-:Y:S02]  /*4010*/  PRMT R3, RZ, 0x654, R3 ;  /* 0x00000654ff037816 */ /* 0x000fe40000000003 */
[----:B-1----:R-:W-:Y:S01]  /*4020*/  @P0 SHF.L.U32 R2, R8, 0x1f, RZ ;  /* 0x0000001f08020819 */ /* 0x002fe200000006ff */
[----:B------:R-:W-:Y:S01]  /*4030*/  @!PT LDS RZ, [RZ] ;  /* 0x00000000fffff984 */ /* 0x000fe20000000800 */
[----:B------:R-:W-:Y:S01]  /*4040*/  @!PT LDS RZ, [RZ] ;  /* 0x00000000fffff984 */ /* 0x000fe20000000800 */
[----:B------:R-:W-:Y:S01]  /*4050*/  @!PT LDS RZ, [RZ] ;  /* 0x00000000fffff984 */ /* 0x000fe20000000800 */
[----:B------:R-:W-:Y:S01]  /*4060*/  @!PT LDS RZ, [RZ] ;  /* 0x00000000fffff984 */ /* 0x000fe20000000800 */
[----:B------:R1:W-:Y:S06]  /*4070*/  MEMBAR.ALL.CTA ;  /* 0x0000000000007992 */ /* 0x0003ec0000008000 */
[----:B-1----:R-:W1:Y:S01]  /*4080*/  FENCE.VIEW.ASYNC.S ;  /* 0x00000000000073c6 */ /* 0x002e620000000000 */
[----:B------:R-:W-:Y:S01]  /*4090*/  SHF.L.U32 R0, R11, 0x1f, RZ ;  /* 0x0000001f0b007819 */ /* 0x000fe200000006ff */
[----:B------:R-:W-:-:S02]  /*40a0*/  ULEA UR6, UR5, UR49, 0x3 ;  /* 0x0000003105067291 */ /* 0x000fc4000f8e18ff */
[----:B------:R-:W-:-:S04]  /*40b0*/  ULEA UR44, UR5, UR45, 0x7 ;  /* 0x0000002d052c7291 */ /* 0x000fc8000f8e38ff */
[----:B------:R-:W-:Y:S01]  /*40c0*/  IMAD.U32 R13, RZ, RZ, UR6 ;  /* 0x00000006ff0d7e24 */ /* 0x000fe2000f8e00ff */
[----:B-1----:R1:W-:Y:S01]  /*40d0*/  SYNCS.ARRIVE.TRANS64.RED.A1T0 RZ, [R3+URZ], RZ ;  /* 0x000000ff03ff79a7 */ /* 0x0023e200081004ff */
[----:B------:R1:W3:Y:S01]  /*40e0*/  @P0 SYNCS.PHASECHK.TRANS64.TRYWAIT P2, [UR4], R2 ;  /* 0x00000002ff0005a7 */ /* 0x0002e20008041104 */
[----:B--2---:R-:W-:Y:S01]  /*40f0*/  LOP3.LUT P1, RZ, R6, 0x1, RZ, 0xc0, !PT ;  /* 0x0000000106ff7812 */ /* 0x004fe2000782c0ff */
[----:B------:R-:W2:Y:S02]  /*4100*/  SYNCS.PHASECHK.TRANS64.TRYWAIT P0, [UR6+0xb0], R0 ;  /* 0x0000b000ff0075a7 */ /* 0x000ea40008001106 */
[----:B-123--:R-:W-:Y:S10]  /*4110*/  @!P0 BRA `(.L_x_64) ;  /* 0x000000ac00e08947 */ /* 0x00eff40003800000 */
.L_x_206:
[----:B------:R-:W-:Y:S01]  /*4120*/  IADD3 R10, PT, PT, R10, 0x1, RZ ;  /* 0x000000010a0a7810 */ /* 0x000fe20007ffe0ff */
[----:B------:R-:W-:Y:S06]  /*4130*/  BRA.U !UP3, `(.L_x_65) ;  /* 0x000000050b707547 */ /* 0x000fec000b800000 */
[----:B------:R-:W-:Y:S01]  /*4140*/  R2UR UR48, R14 ;  /* 0x000000000e3072ca */ /* 0x000fe200000e0000 */
[----:B------:R-:W-:Y:S01]  /*4150*/  UMOV UR9, URZ ;  /* 0x000000ff00097c82 */ /* 0x000fe20008000000 */
[----:B------:R-:W-:Y:S01]  /*4160*/  R2UR UR47, R12 ;  /* 0x000000000c2f72ca */ /* 0x000fe200000e0000 */
[----:B------:R-:W-:-:S14]  /*4170*/  UMOV UR5, UR46 ;  /* 0x0000002e00057c82 */ /* 0x000fdc0008000000 */
.L_x_68:
[----:B------:R-:W-:Y:S02]  /*4180*/  UIADD3 UR48, UPT, UPT, UR48, 0x1, URZ ;  /* 0x0000000130307890 */ /* 0x000fe4000fffe0ff */
[----:B------:R-:W-:Y:S02]  /*4190*/  ULEA UR7, UR5, UR49, 0x3 ;  /* 0x0000003105077291 */ /* 0x000fe4000f8e18ff */
[----:B------:R-:W-:Y:S01]  /*41a0*/  UISETP.NE.AND UP0, UPT, UR48, URZ, UPT ;  /* 0x000000ff3000728c */ /* 0x000fe2000bf05270 */
[----:B--23--:R-:W-:Y:S10]  /*41b0*/  @P2 BRA `(.L_x_66) ;  /* 0x00000000000c2947 */ /* 0x00cff40003800000 */
[----:B-1----:R-:W-:Y:S04]  /*41c0*/  SHF.L.U32 R2, R8, 0x1f, RZ ;  /* 0x0000001f08027819 */ /* 0x002fe800000006ff */
[----:B------:R-:W1:Y:S02]  /*41d0*/  SYNCS.PHASECHK.TRANS64.TRYWAIT P0, [UR7], R2 ;  /* 0x00000002ff0075a7 */ /* 0x000e640008001107 */
[----:B-1----:R-:W-:Y:S05]  /*41e0*/  @!P0 BRA `(.L_x_67) ;  /* 0x000000ac00c88947 */ /* 0x002fea0003800000 */
.L_x_66:
[----:B------:R-:W-:Y:S01]  /*41f0*/  UISETP.NE.AND UP1, UPT, UR47, 0x1, UPT ;  /* 0x000000012f00788c */ /* 0x000fe2000bf25270 */
[----:B------:R-:W-:Y:S01]  /*4200*/  PLOP3.LUT P2, PT, PT, PT, PT, 0x80, 0x8 ;  /* 0x000000000008781c */ /* 0x000fe20003f4f070 */
[----:B------:R-:W-:Y:S01]  /*4210*/  UIADD3 UR4, UPT, UPT, UR5, 0x1, URZ ;  /* 0x0000000105047890 */ /* 0x000fe2000fffe0ff */
[----:B------:R-:W-:Y:S01]  /*4220*/  R2UR UR10, R17 ;  /* 0x00000000110a72ca */ /* 0x000fe200000e0000 */
[----:B------:R-:W-:Y:S01]  /*4230*/  UIADD3 UR50, UPT, UPT, UR7, 0x18, URZ ;  /* 0x0000001807327890 */ /* 0x000fe2000fffe0ff */
[----:B------:R-:W-:Y:S01]  /*4240*/  R2UR UR8, R18 ;  /* 0x00000000120872ca */ /* 0x000fe200000e0000 */
[----:B------:R-:W-:Y:S01]  /*4250*/  UISETP.NE.AND UP2, UPT, UR4, 0x3, UPT ;  /* 0x000000030400788c */ /* 0x000fe2000bf45270 */
[----:B------:R-:W-:Y:S01]  /*4260*/  PLOP3.LUT P0, PT, PT, PT, UP1, 0x80, 0x8 ;  /* 0x000000000008781c */ /* 0x000fe20003f0f018 */
[----:B------:R-:W-:Y:S01]  /*4270*/  UIADD3 UR47, UPT, UPT, UR47, -0x1, URZ ;  /* 0xffffffff2f2f7890 */ /* 0x000fe2000fffe0ff */
[----:B------:R-:W-:Y:S01]  /*4280*/  R2UR UR14, R16 ;  /* 0x00000000100e72ca */ /* 0x000fe200000e0000 */
[----:B------:R-:W-:Y:S01]  /*4290*/  USEL UR6, URZ, 0x1, UP2 ;  /* 0x00000001ff067887 */ /* 0x000fe20009000000 */
[----:B------:R-:W-:Y:S01]  /*42a0*/  R2UR UR12, R15 ;  /* 0x000000000f0c72ca */ /* 0x000fe200000e0000 */
[----:B------:R-:W-:Y:S01]  /*42b0*/  USEL UR46, UR4, URZ, UP2 ;  /* 0x000000ff042e7287 */ /* 0x000fe20009000000 */
[----:B------:R-:W-:Y:S01]  /*42c0*/  UMOV UR11, 0x4008 ;  /* 0x00004008000b7882 */ /* 0x000fe20000000000 */
[----:B------:R-:W-:Y:S02]  /*42d0*/  UMOV UR43, 0x4008 ;  /* 0x00004008002b7882 */ /* 0x000fe40000000000 */
[----:B------:R-:W-:Y:S01]  /*42e0*/  @UP1 ULEA UR4, UR46, UR49, 0x3 ;  /* 0x000000312e041291 */ /* 0x000fe2000f8e18ff */
[----:B------:R-:W-:Y:S01]  /*42f0*/  LOP3.LUT R8, R8, UR6, RZ, 0x3c, !PT ;  /* 0x0000000608087c12 */ /* 0x000fe2000f8e3cff */
[----:B------:R-:W-:Y:S02]  /*4300*/  ULEA UR10, UR5, UR10, 0x6 ;  /* 0x0000000a050a7291 */ /* 0x000fe4000f8e30ff */
[----:B------:R-:W-:Y:S01]  /*4310*/  ULEA UR8, UR5, UR8, 0x6 ;  /* 0x0000000805087291 */ /* 0x000fe2000f8e30ff */
[----:B-1----:R-:W-:Y:S01]  /*4320*/  @P0 SHF.L.U32 R0, R8, 0x1f, RZ ;  /* 0x0000001f08000819 */ /* 0x002fe200000006ff */
[----:B------:R-:W-:Y:S02]  /*4330*/  UIADD3 UR42, UPT, UPT, UR10, 0x20, URZ ;  /* 0x000000200a2a7890 */ /* 0x000fe4000fffe0ff */
[----:B------:R-:W-:Y:S01]  /*4340*/  UISETP.NE.U32.AND UP1, UPT, UR9, URZ, UPT ;  /* 0x000000ff0900728c */ /* 0x000fe2000bf25070 */
[----:B------:R2:W3:Y:S01]  /*4350*/  @P0 SYNCS.PHASECHK.TRANS64.TRYWAIT P2, [UR4], R0 ;  /* 0x00000000ff0005a7 */ /* 0x0004e20008041104 */
[----:B------:R-:W-:Y:S01]  /*4360*/  UIADD3 UR40, UPT, UPT, UR8, 0x20, URZ ;  /* 0x0000002008287890 */ /* 0x000fe2000fffe0ff */
[----:B------:R1:W-:Y:S01]  /*4370*/  UTCCP.T.S.4x32dp128bit tmem[UR45+0x100], gdesc[UR10] ;  /* 0x0001000a2d0079e7 */ /* 0x0003e20009100000 */
[----:B------:R-:W-:Y:S02]  /*4380*/  ULEA UR6, UR5, UR14, 0xb ;  /* 0x0000000e05067291 */ /* 0x000fe4000f8e58ff */
[----:B------:R-:W-:Y:S01]  /*4390*/  ULEA UR4, UR5, UR12, 0xb ;  /* 0x0000000c05047291 */ /* 0x000fe2000f8e58ff */
[----:B------:R4:W-:Y:S01]  /*43a0*/  UTCCP.T.S.4x32dp128bit tmem[UR45+0x104], gdesc[UR42] ;  /* 0x0001042a2d0079e7 */ /* 0x0009e20009100000 */
[----:B------:R-:W-:Y:S02]  /*43b0*/  UIADD3 UR38, UPT, UPT, UR6, 0x2, URZ ;  /* 0x0000000206267890 */ /* 0x000fe4000fffe0ff */
        /* <DEDUP_REMOVED lines=8> */
[----:B------:R-:W-:Y:S01]  /*4440*/  UIADD3 UR20, UPT, UPT, UR4, 0x402, URZ ;  /* 0x0000040204147890 */ /* 0x000fe2000fffe0ff */
[----:B-1----:R-:W-:Y:S01]  /*4450*/  R2UR UR10, R23 ;  /* 0x00000000170a72ca */ /* 0x002fe200000e0000 */
[----:B------:R-:W-:Y:S01]  /*4460*/  UIADD3 UR18, UPT, UPT, UR6, 0x404, URZ ;  /* 0x0000040406127890 */ /* 0x000fe2000fffe0ff */
[----:B------:R-:W-:Y:S01]  /*4470*/  R2UR UR11, R22 ;  /* 0x00000000160b72ca */ /* 0x000fe200000e0000 */
[----:B------:R-:W-:Y:S01]  /*4480*/  UIADD3 UR16, UPT, UPT, UR4, 0x404, URZ ;  /* 0x0000040404107890 */ /* 0x000fe2000fffe0ff */
[----:B----4-:R-:W-:Y:S01]  /*4490*/  R2UR UR42, R21 ;  /* 0x00000000152a72ca */ /* 0x010fe200000e0000 */
[----:B------:R-:W-:Y:S01]  /*44a0*/  UIADD3 UR14, UPT, UPT, UR6, 0x406, URZ ;  /* 0x00000406060e7890 */ /* 0x000fe2000fffe0ff */
[----:B------:R-:W-:Y:S01]  /*44b0*/  R2UR UR43, R20 ;  /* 0x00000000142b72ca */ /* 0x000fe200000e0000 */
[----:B------:R-:W-:Y:S01]  /*44c0*/  UIADD3 UR12, UPT, UPT, UR4, 0x406, URZ ;  /* 0x00000406040c7890 */ /* 0x000fe2000fffe0ff */
[----:B------:R-:W-:Y:S01]  /*44d0*/  UMOV UR9, 0x4008 ;  /* 0x0000400800097882 */ /* 0x000fe20000000000 */
[----:B------:R-:W-:Y:S01]  /*44e0*/  UMOV UR41, 0x4008 ;  /* 0x0000400800297882 */ /* 0x000fe20000000000 */
[----:B------:R1:W-:Y:S01]  /*44f0*/  UTCCP.T.S.4x32dp128bit tmem[UR45+0x108], gdesc[UR8] ;  /* 0x000108082d0079e7 */ /* 0x0003e20009100000 */
[----:B------:R-:W-:Y:S01]  /*4500*/  UTCCP.T.S.4x32dp128bit tmem[UR45+0x10c], gdesc[UR40] ;  /* 0x00010c282d0079e7 */ /* 0x000fe20009100000 */
[----:B------:R-:W-:Y:S01]  /*4510*/  UMOV UR7, 0x40004040 ;  /* 0x4000404000077882 */ /* 0x000fe20000000000 */
        /* <DEDUP_REMOVED lines=15> */
[----:B-1----:R-:W-:Y:S02]  /*4610*/  R2UR UR8, R25 ;  /* 0x00000000190872ca */ /* 0x002fe400000e0000 */
[----:B------:R-:W-:Y:S11]  /*4620*/  R2UR UR9, R24 ;  /* 0x00000000180972ca */ /* 0x000ff600000e0000 */
[----:B------:R-:W-:Y:S02]  /*4630*/  @!UPT UIADD3 URZ, UPT, UPT, URZ, URZ, URZ ;  /* 0x000000fffffff290 */ /* 0x000fe4000fffe0ff */
[----:B------:R1:W-:Y:S01]  /*4640*/  UTCQMMA gdesc[UR4], gdesc[UR6], tmem[UR44], tmem[UR66], idesc[UR67], tmem[UR8], UP1 ;  /* 0x0008420604007dea */ /* 0x0003e2000880032c */
[----:B------:R2:W-:Y:S01]  /*4650*/  UTCQMMA gdesc[UR36], gdesc[UR38], tmem[UR44], tmem[UR64], idesc[UR65], tmem[UR42], UPT ;  /* 0x002a402624007dea */ /* 0x0005e2000b80032c */
[----:B------:R2:W-:Y:S01]  /*4660*/  UTCQMMA gdesc[UR32], gdesc[UR34], tmem[UR44], tmem[UR62], idesc[UR63], tmem[UR76], UPT ;  /* 0x004c3e2220007dea */ /* 0x0005e2000b80032c */
[----:B------:R2:W-:Y:S01]  /*4670*/  UTCQMMA gdesc[UR28], gdesc[UR30], tmem[UR44], tmem[UR60], idesc[UR61], tmem[UR74], UPT ;  /* 0x004a3c1e1c007dea */ /* 0x0005e2000b80032c */
[----:B------:R2:W-:Y:S01]  /*4680*/  UTCQMMA gdesc[UR24], gdesc[UR26], tmem[UR44], tmem[UR58], idesc[UR59], tmem[UR10], UPT ;  /* 0x000a3a1a18007dea */ /* 0x0005e2000b80032c */
[----:B------:R2:W-:Y:S01]  /*4690*/  UTCQMMA gdesc[UR20], gdesc[UR22], tmem[UR44], tmem[UR56], idesc[UR57], tmem[UR72], UPT ;  /* 0x0048381614007dea */ /* 0x0005e2000b80032c */
[----:B------:R2:W-:Y:S01]  /*46a0*/  UTCQMMA gdesc[UR16], gdesc[UR18], tmem[UR44], tmem[UR54], idesc[UR55], tmem[UR70], UPT ;  /* 0x0046361210007dea */ /* 0x0005e2000b80032c */
[----:B------:R2:W-:Y:S01]  /*46b0*/  UTCQMMA gdesc[UR12], gdesc[UR14], tmem[UR44], tmem[UR52], idesc[UR53], tmem[UR68], UPT ;  /* 0x0044340e0c007dea */ /* 0x0005e2000b80032c */
[----:B------:R2:W-:Y:S01]  /*46c0*/  UTCBAR.MULTICAST [UR50], URZ, UR51 ;  /* 0x000000ff320073e9 */ /* 0x0005e20008000833 */
[----:B-1----:R-:W-:Y:S01]  /*46d0*/  UMOV UR9, 0x1 ;  /* 0x0000000100097882 */ /* 0x002fe20000000000 */
[----:B------:R-:W-:Y:S01]  /*46e0*/  UMOV UR5, UR46 ;  /* 0x0000002e00057c82 */ /* 0x000fe20008000000 */
[----:B------:R-:W-:Y:S05]  /*46f0*/  BRA.U UP0, `(.L_x_68) ;  /* 0xfffffff900a07547 */ /* 0x000fea000b83ffff */
.L_x_65:
[----:B------:R-:W-:Y:S02]  /*4700*/  R2UR UR4, R19 ;  /* 0x00000000130472ca */ /* 0x000fe400000e0000 */
[----:B------:R-:W-:Y:S02]  /*4710*/  R2UR UR5, R13 ;  /* 0x000000000d0572ca */ /* 0x000fe400000e0000 */
[----:B------:R-:W-:-:S04]  /*4720*/  ISETP.NE.AND P0, PT, R10, 0x2, PT ;  /* 0x000000020a00780c */ /* 0x000fc80003f05270 */
[----:B-12---:R-:W-:Y:S02]  /*4730*/  SEL R0, RZ, 0x1, P0 ;  /* 0x00000001ff007807 */ /* 0x006fe40000000000 */
[----:B------:R-:W-:Y:S02]  /*4740*/  SEL R10, R10, RZ, P0 ;  /* 0x000000ff0a0a7207 */ /* 0x000fe40000000000 */
[----:B------:R-:W-:Y:S01]  /*4750*/  LOP3.LUT R9, R9, R0, RZ, 0x3c, !PT ;  /* 0x0000000009097212 */ /* 0x000fe200078e3cff */
[----:B------:R-:W-:Y:S02]  /*4760*/  UIADD3 UR4, UPT, UPT, UR4, 0x1, URZ ;  /* 0x0000000104047890 */ /* 0x000fe4000fffe0ff */
[----:B------:R-:W-:Y:S02]  /*4770*/  UIADD3 UR5, UPT, UPT, UR5, 0xa0, URZ ;  /* 0x000000a005057890 */ /* 0x000fe4000fffe0ff */
[----:B------:R-:W-:-:S04]  /*4780*/  UISETP.NE.AND UP0, UPT, UR4, 0x2, UPT ;  /* 0x000000020400788c */ /* 0x000fc8000bf05270 */
[----:B------:R-:W-:Y:S02]  /*4790*/  USEL UR6, URZ, 0x1, UP0 ;  /* 0x00000001ff067887 */ /* 0x000fe40008000000 */
[----:B------:R-:W-:Y:S01]  /*47a0*/  USEL UR4, UR4, URZ, UP0 ;  /* 0x000000ff04047287 */ /* 0x000fe20008000000 */
[----:B------:R1:W-:Y:S03]  /*47b0*/  UTCBAR [UR5], URZ ;  /* 0x000000ff050073e9 */ /* 0x0003e600080000ff */
[----:B------:R-:W-:Y:S02]  /*47c0*/  LOP3.LUT R11, R11, UR6, RZ, 0x3c, !PT ;  /* 0x000000060b0b7c12 */ /* 0x000fe4000f8e3cff */
[----:B------:R-:W-:Y:S01]  /*47d0*/  IMAD.U32 R19, RZ, RZ, UR4 ;  /* 0x00000004ff137e24 */ /* 0x000fe2000f8e00ff */
[----:B------:R-:W-:Y:S06]  /*47e0*/  @P1 BRA `(.L_x_69) ;  /* 0xfffffff400dc1947 */ /* 0x000fec000383ffff */
[----:B------:R-:W2:Y:S01]  /*47f0*/  S2UR UR7, SR_CgaCtaId ;  /* 0x00000000000779c3 */ /* 0x000ea20000008800 */
[----:B-1----:R-:W-:Y:S02]  /*4800*/  R2UR UR5, R19 ;  /* 0x00000000130572ca */ /* 0x002fe400000e0000 */
[----:B------:R-:W-:Y:S01]  /*4810*/  ELECT P0, URZ, PT ;  /* 0x0000000000ff782f */ /* 0x000fe20003800000 */
[----:B------:R-:W-:Y:S01]  /*4820*/  IMAD.MOV.U32 R0, RZ, RZ, 0x1 ;  /* 0x00000001ff007424 */ /* 0x000fe200078e00ff */
[----:B------:R-:W-:Y:S01]  /*4830*/  UIADD3 UR49, UPT, UPT, UR49, 0xb0, URZ ;  /* 0x000000b031317890 */ /* 0x000fe2000fffe0ff */
[----:B------:R-:W-:Y:S01]  /*4840*/  SHF.L.U32 R2, R11, 0x1f, RZ ;  /* 0x0000001f0b027819 */ /* 0x000fe200000006ff */
[----:B------:R-:W-:Y:S01]  /*4850*/  UMOV UR4, 0x40 ;  /* 0x0000004000047882 */ /* 0x000fe20000000000 */
[----:B------:R-:W-:Y:S01]  /*4860*/  UVIRTCOUNT.DEALLOC.SMPOOL 0x80 ;  /* 0x000000800000784c */ /* 0x000fe20000000000 */
[----:B--2---:R-:W-:-:S05]  /*4870*/  ULEA UR7, UR7, UR4, 0x18 ;  /* 0x0000000407077291 */ /* 0x004fca000f8ec0ff */
[----:B------:R-:W-:-:S04]  /*4880*/  ULEA UR4, UR5, UR49, 0x3 ;  /* 0x0000003105047291 */ /* 0x000fc8000f8e18ff */
[----:B------:R1:W-:Y:S05]  /*4890*/  @P0 STS.U8 [UR7+0x1c], R0 ;  /* 0x00001c00ff000988 */ /* 0x0003ea0008000007 */
[----:B------:R-:W2:Y:S02]  /*48a0*/  SYNCS.PHASECHK.TRANS64.TRYWAIT P0, [UR4], R2 ;  /* 0x00000002ff0075a7 */ /* 0x000ea40008001104 */
[----:B-12---:R-:W-:Y:S05]  /*48b0*/  @!P0 BRA `(.L_x_70) ;  /* 0x000000a8002c8947 */ /* 0x006fea0003800000 */
.L_x_209:
[----:B------:R-:W-:-:S13]  /*48c0*/  R2UR UR4, R19 ;  /* 0x00000000130472ca */ /* 0x000fda00000e0000 */
[----:B------:R-:W-:-:S04]  /*48d0*/  UIADD3 UR4, UPT, UPT, UR4, 0x1, URZ ;  /* 0x0000000104047890 */ /* 0x000fc8000fffe0ff */
[----:B------:R-:W-:-:S04]  /*48e0*/  UISETP.NE.AND UP0, UPT, UR4, 0x2, UPT ;  /* 0x000000020400788c */ /* 0x000fc8000bf05270 */
[----:B------:R-:W-:Y:S02]  /*48f0*/  USEL UR5, URZ, 0x1, UP0 ;  /* 0x00000001ff057887 */ /* 0x000fe40008000000 */
[----:B------:R-:W-:-:S04]  /*4900*/  USEL UR4, UR4, URZ, UP0 ;  /* 0x000000ff04047287 */ /* 0x000fc80008000000 */
[----:B------:R-:W-:Y:S01]  /*4910*/  ULEA UR4, UR4, UR49, 0x3 ;  /* 0x0000003104047291 */ /* 0x000fe2000f8e18ff */
[----:B-1----:R-:W-:-:S04]  /*4920*/  LOP3.LUT R2, R11, UR5, RZ, 0x3c, !PT ;  /* 0x000000050b027c12 */ /* 0x002fc8000f8e3cff */
[----:B------:R-:W-:-:S04]  /*4930*/  SHF.L.U32 R2, R2, 0x1f, RZ ;  /* 0x0000001f02027819 */ /* 0x000fc800000006ff */
[----:B------:R-:W1:Y:S02]  /*4940*/  SYNCS.PHASECHK.TRANS64.TRYWAIT P0, [UR4], R2 ;  /* 0x00000002ff0075a7 */ /* 0x000e640008001104 */
[----:B-1----:R-:W-:Y:S05]  /*4950*/  @!P0 BRA `(.L_x_71) ;  /* 0x000000a8001c8947 */ /* 0x002fea0003800000 */
.L_x_211:
[----:B------:R-:W-:Y:S01]  /*4960*/  NOP ;  /* 0x0000000000007918 */ /* 0x000fe20000000000 */
[----:B-1----:R-:W1:Y:S01]  /*4970*/  LDS R0, [UR7+0x14] ;  /* 0x00001407ff007984 */ /* 0x002e620008000800 */
[----:B------:R-:W-:Y:S01]  /*4980*/  ULOP3.LUT UR4, UR45, 0xffff, URZ, 0xc0, !UPT ;  /* 0x0000ffff2d047892 */ /* 0x000fe2000f8ec0ff */
[----:B------:R-:W-:Y:S01]  /*4990*/  UMOV UR5, 0xffff ;  /* 0x0000ffff00057882 */ /* 0x000fe20000000000 */
[----:B------:R-:W-:Y:S02]  /*49a0*/  UMOV UR6, 0x1 ;  /* 0x0000000100067882 */ /* 0x000fe40000000000 */
[----:B------:R-:W-:-:S04]  /*49b0*/  USHF.R.U32.HI UR4, URZ, 0x5, UR4 ;  /* 0x00000005ff047899 */ /* 0x000fc80008011604 */
[----:B------:R-:W-:Y:S02]  /*49c0*/  USHF.L.U32 UR5, UR5, UR4, URZ ;  /* 0x0000000405057299 */ /* 0x000fe400080006ff */
[----:B------:R-:W-:-:S04]  /*49d0*/  USHF.L.U32 UR4, UR6, UR4, URZ ;  /* 0x0000000406047299 */ /* 0x000fc800080006ff */
[----:B-1----:R-:W-:-:S04]  /*49e0*/  LOP3.LUT R0, R0, UR5, RZ, 0xc0, !PT ;  /* 0x0000000500007c12 */ /* 0x002fc8000f8ec0ff */
[----:B------:R-:W-:-:S13]  /*49f0*/  ISETP.NE.AND P0, PT, R0, UR5, PT ;  /* 0x0000000500007c0c */ /* 0x000fda000bf05270 */
[----:B------:R-:W-:Y:S05]  /*4a00*/  @P0 BRA `(.L_x_72) ;  /* 0x0000000000580947 */ /* 0x000fea0003800000 */
[----:B------:R-:W1:Y:S02]  /*4a10*/  LDS R0, [UR7+0x18] ;  /* 0x00001807ff007984 */ /* 0x000e640008000800 */
[----:B-1----:R-:W-:-:S04]  /*4a20*/  LOP3.LUT R0, R0, UR4, RZ, 0xc0, !PT ;  /* 0x0000000400007c12 */ /* 0x002fc8000f8ec0ff */
[----:B------:R-:W-:-:S13]  /*4a30*/  ISETP.NE.AND P0, PT, R0, UR4, PT ;  /* 0x0000000400007c0c */ /* 0x000fda000bf05270 */
[----:B------:R-:W-:Y:S05]  /*4a40*/  @P0 BRA `(.L_x_73) ;  /* 0x00000000003c0947 */ /* 0x000fea0003800000 */
[----:B------:R-:W1:Y:S01]  /*4a50*/  S2R R2, SR_LANEID ;  /* 0x0000000000027919 */ /* 0x000e620000000000 */
[----:B------:R-:W-:-:S06]  /*4a60*/  ULOP3.LUT UR5, URZ, UR5, URZ, 0x33, !UPT ;  /* 0x00000005ff057292 */ /* 0x000fcc000f8e33ff */
[----:B------:R-:W-:-:S04]  /*4a70*/  IMAD.U32 R0, RZ, RZ, UR5 ;  /* 0x00000005ff007e24 */ /* 0x000fc8000f8e00ff */
[----:B------:R2:W4:Y:S02]  /*4a80*/  REDUX UR8, R0 ;  /* 0x00000000000873c4 */ /* 0x0005240000000000 */
[----:B------:R1:W-:Y:S01]  /*4a90*/  UTCATOMSWS.AND URZ, UR5 ;  /* 0x0000000500ff79e3 */ /* 0x0003e20008000000 */
[----:B--2---:R-:W-:Y:S01]  /*4aa0*/  LOP3.LUT R0, RZ, UR4, RZ, 0x33, !PT ;  /* 0x00000004ff007c12 */ /* 0x004fe2000f8e33ff */
[----:B------:R-:W-:Y:S02]  /*4ab0*/  VOTEU.ANY UR4, UPT, PT ;  /* 0x0000000000047886 */ /* 0x000fe400038e0100 */
[----:B------:R-:W-:Y:S02]  /*4ac0*/  UFLO.U32 UR4, UR4 ;  /* 0x00000004000472bd */ /* 0x000fe400080e0000 */
[----:B------:R-:W2:Y:S04]  /*4ad0*/  REDUX UR6, R0 ;  /* 0x00000000000673c4 */ /* 0x000ea80000000000 */
[----:B-1----:R-:W-:-:S02]  /*4ae0*/  ISETP.EQ.U32.AND P0, PT, R2, UR4, PT ;  /* 0x0000000402007c0c */ /* 0x002fc4000bf02070 */
[----:B----4-:R-:W-:-:S11]  /*4af0*/  MOV R2, UR8 ;  /* 0x0000000800027c02 */ /* 0x010fd60008000f00 */
[----:B------:R1:W-:Y:S01]  /*4b00*/  @P0 ATOMS.AND RZ, [UR7+0x14], R2 ;  /* 0x00001402ffff098c */ /* 0x0003e2000a800007 */
[----:B--2---:R-:W-:-:S05]  /*4b10*/  IMAD.U32 R0, RZ, RZ, UR6 ;  /* 0x00000006ff007e24 */ /* 0x004fca000f8e00ff */
[----:B------:R1:W-:Y:S01]  /*4b20*/  @P0 ATOMS.AND RZ, [UR7+0x18], R0 ;  /* 0x00001800ffff098c */ /* 0x0003e2000a800007 */
[----:B------:R-:W-:Y:S05]  /*4b30*/  BRA `(.L_x_74) ;  /* 0x0000000000147947 */ /* 0x000fea0003800000 */
.L_x_73:
[----:B------:R-:W-:Y:S02]  /*4b40*/  MOV R2, 0x4b60 ;  /* 0x00004b6000027802 */ /* 0x000fe40000000f00 */
[----:B---3-5:R-:W-:Y:S05]  /*4b50*/  CALL.REL.NOINC `($__internal_0_$__cuda_sm10x_tcgen05_guardrail_trap_col_being_dealloced_not_returned_by_alloc) ;  /* 0x000000ac00b47944 */ /* 0x028fea0003c00000 */
[----:B------:R-:W-:Y:S05]  /*4b60*/  BRA `(.L_x_74) ;  /* 0x0000000000087947 */ /* 0x000fea0003800000 */
.L_x_72:
[----:B------:R-:W-:Y:S02]  /*4b70*/  MOV R2, 0x4b90 ;  /* 0x00004b9000027802 */ /* 0x000fe40000000f00 */
[----:B---3-5:R-:W-:Y:S05]  /*4b80*/  CALL.REL.NOINC `($__internal_2_$__cuda_sm10x_tcgen05_guardrail_trap_unallocated_columns_being_dealloced) ;  /* 0x000000ac00c07944 */ /* 0x028fea0003c00000 */
.L_x_74:
[----:B------:R-:W-:Y:S01]  /*4b90*/  NOP ;  /* 0x0000000000007918 */ /* 0x000fe20000000000 */
[----:B------:R-:W-:Y:S05]  /*4ba0*/  EXIT ;  /* 0x000000000000794d */ /* 0x000fea0003800000 */
.L_x_58:
[----:B------:R-:W-:-:S09]  /*4bb0*/  UISETP.NE.OR UP6, UPT, UR19, 0x3, !UP6 ;  /* 0x000000031300788c */ /* 0x000fd2000f7c5670 */
[----:B------:R-:W-:Y:S05]  /*4bc0*/  BRA.U UP6, `(.L_x_75) ;  /* 0x0000001906447547 */ /* 0x000fea000b800000 */
[----:B------:R-:W3:Y:S01]  /*4bd0*/  LDC R0, c[0x0][0xf30] ;  /* 0x0003cc00ff007b82 */ /* 0x000ee20000000800 */
[----:B------:R-:W-:Y:S01]  /*4be0*/  UMOV UR4, 0x400 ;  /* 0x0000040000047882 */ /* 0x000fe20000000000 */
[----:B------:R-:W-:Y:S01]  /*4bf0*/  CS2R R30, SRZ ;  /* 0x00000000001e7805 */ /* 0x000fe2000001ff00 */
[----:B------:R-:W-:Y:S01]  /*4c00*/  ULEA UR4, UR63, UR4, 0x18 ;  /* 0x000000043f047291 */ /* 0x000fe2000f8ec0ff */
[----:B------:R-:W-:Y:S01]  /*4c10*/  IMAD.MOV.U32 R27, RZ, RZ, 0x1000 ;  /* 0x00001000ff1b7424 */ /* 0x000fe200078e00ff */
[----:B------:R-:W-:Y:S02]  /*4c20*/  UPLOP3.LUT UP0, UPT, UPT, UPT, UPT, 0x40, 0x4 ;  /* 0x000000000004789c */ /* 0x000fe40003f0e870 */
[----:B------:R-:W-:Y:S01]  /*4c30*/  UIADD3 UR49, UPT, UPT, UR4, 0x30, URZ ;  /* 0x0000003004317890 */ /* 0x000fe2000fffe0ff */
[----:B------:R-:W4:Y:S01]  /*4c40*/  LDC R26, c[0x0][0x370] ;  /* 0x0000dc00ff1a7b82 */ /* 0x000f220000000800 */
[----:B------:R-:W-:Y:S02]  /*4c50*/  UIADD3 UR41, UPT, UPT, UR4, 0x38, URZ ;  /* 0x0000003804297890 */ /* 0x000fe4000fffe0ff */
[----:B------:R-:W-:-:S02]  /*4c60*/  UIADD3 UR33, UPT, UPT, UR4, 0x40, URZ ;  /* 0x0000004004217890 */ /* 0x000fc4000fffe0ff */
[----:B------:R-:W-:-:S03]  /*4c70*/  UIADD3 UR25, UPT, UPT, UR4, 0x48, URZ ;  /* 0x0000004804197890 */ /* 0x000fc6000fffe0ff */
[----:B------:R-:W1:Y:S08]  /*4c80*/  LDC R3, c[0x0][0xf0c] ;  /* 0x0003c300ff037b82 */ /* 0x000e700000000800 */
[----:B------:R-:W1:Y:S01]  /*4c90*/  LDC R24, c[0x0][0xf20] ;  /* 0x0003c800ff187b82 */ /* 0x000e620000000800 */
[----:B---3--:R-:W-:-:S07]  /*4ca0*/  ISETP.NE.AND P1, PT, R0, 0x1, PT ;  /* 0x000000010000780c */ /* 0x008fce0003f25270 */
[----:B------:R-:W3:Y:S08]  /*4cb0*/  LDC.64 R32, c[0x0][0x348] ;  /* 0x0000d200ff207b82 */ /* 0x000ef00000000a00 */
[----:B------:R-:W1:Y:S08]  /*4cc0*/  LDC.64 R14, c[0x0][0xc88] ;  /* 0x00032200ff0e7b82 */ /* 0x000e700000000a00 */
[----:B------:R-:W1:Y:S08]  /*4cd0*/  LDC.64 R18, c[0x0][0xf10] ;  /* 0x0003c400ff127b82 */ /* 0x000e700000000a00 */
[----:B------:R-:W1:Y:S08]  /*4ce0*/  LDC.64 R6, c[0x0][0xf18] ;  /* 0x0003c600ff067b82 */ /* 0x000e700000000a00 */
[----:B------:R-:W1:Y:S08]  /*4cf0*/  LDC.64 R4, c[0x0][0xf28] ;  /* 0x0003ca00ff047b82 */ /* 0x000e700000000a00 */
[----:B------:R-:W1:Y:S08]  /*4d00*/  LDC.64 R16, c[0x0][0xc90] ;  /* 0x00032400ff107b82 */ /* 0x000e700000000a00 */
[----:B---34-:R-:W1:Y:S02]  /*4d10*/  LDC R25, c[0x0][0x374] ;  /* 0x0000dd00ff197b82 */ /* 0x018e640000000800 */
.L_x_90:
[C---:B------:R-:W-:Y:S02]  /*4d20*/  LEA R0, R31.reuse, UR4, 0x3 ;  /* 0x000000041f007c11 */ /* 0x040fe4000f8e18ff */
[----:B------:R-:W-:Y:S02]  /*4d30*/  SHF.L.U32 R2, R30, 0x1f, RZ ;  /* 0x0000001f1e027819 */ /* 0x000fe400000006ff */
[----:B------:R-:W-:Y:S02]  /*4d40*/  LEA R20, R31, UR4, 0x4 ;  /* 0x000000041f147c11 */ /* 0x000fe4000f8e20ff */
[----:B---3--:R-:W3:Y:S02]  /*4d50*/  SYNCS.PHASECHK.TRANS64.TRYWAIT P0, [R0+URZ+0x80], R2 ;  /* 0x00008002000075a7 */ /* 0x008ee400080011ff */
[----:B---3--:R-:W-:Y:S05]  /*4d60*/  @!P0 BRA `(.L_x_76) ;  /* 0x000000a400308947 */ /* 0x008fea0003800000 */
.L_x_212:
[----:B-1----:R-:W-:Y:S01]  /*4d70*/  ISETP.GE.AND P0, PT, R43, 0x1, PT ;  /* 0x000000012b00780c */ /* 0x002fe20003f06270 */
[----:B------:R-:W1:Y:S01]  /*4d80*/  LDS.128 R20, [R20+0xf0] ;  /* 0x0000f00014147984 */ /* 0x000e620000000c00 */
[----:B------:R-:W-:Y:S01]  /*4d90*/  ISETP.NE.U32.AND P5, PT, R16, RZ, PT ;  /* 0x000000ff1000720c */ /* 0x000fe20003fa5070 */
[----:B---3--:R-:W-:Y:S01]  /*4da0*/  VIADD R0, R0, 0x90 ;  /* 0x0000009000007836 */ /* 0x008fe20000000000 */
[----:B------:R-:W-:Y:S01]  /*4db0*/  ISETP.NE.U32.AND P4, PT, R16, RZ, PT ;  /* 0x000000ff1000720c */ /* 0x000fe20003f85070 */
[----:B------:R-:W-:Y:S01]  /*4dc0*/  IMAD.MOV.U32 R28, RZ, RZ, 0x1 ;  /* 0x00000001ff1c7424 */ /* 0x000fe200078e00ff */
[C---:B------:R-:W-:Y:S01]  /*4dd0*/  ISETP.NE.AND.EX P5, PT, R17.reuse, RZ, PT, P5 ;  /* 0x000000ff1100720c */ /* 0x040fe20003fa5350 */
[----:B------:R-:W-:Y:S01]  /*4de0*/  USHF.L.U32 UR50, UR12, 0x7, URZ ;  /* 0x000000070c327899 */ /* 0x000fe200080006ff */
[----:B------:R-:W-:Y:S01]  /*4df0*/  PRMT R0, RZ, 0x654, R0 ;  /* 0x00000654ff007816 */ /* 0x000fe20000000000 */
[----:B------:R-:W-:Y:S01]  /*4e00*/  @!PT LDS RZ, [RZ] ;  /* 0x00000000fffff984 */ /* 0x000fe20000000800 */
[----:B------:R-:W-:Y:S01]  /*4e10*/  @!PT LDS RZ, [RZ] ;  /* 0x00000000fffff984 */ /* 0x000fe20000000800 */
[----:B------:R-:W-:Y:S01]  /*4e20*/  @!PT LDS RZ, [RZ] ;  /* 0x00000000fffff984 */ /* 0x000fe20000000800 */
[----:B------:R-:W-:Y:S01]  /*4e30*/  @!PT LDS RZ, [RZ] ;  /* 0x00000000fffff984 */ /* 0x000fe20000000800 */
[----:B------:R3:W-:Y:S06]  /*4e40*/  MEMBAR.ALL.CTA ;  /* 0x0000000000007992 */ /* 0x0007ec0000008000 */
[----:B---3--:R-:W3:Y:S01]  /*4e50*/  FENCE.VIEW.ASYNC.S ;  /* 0x00000000000073c6 */ /* 0x008ee20000000000 */
[----:B------:R-:W-:Y:S01]  /*4e60*/  ISETP.NE.AND.EX P4, PT, R17, RZ, PT, P4 ;  /* 0x000000ff1100720c */ /* 0x000fe20003f85340 */
[----:B------:R-:W-:Y:S01]  /*4e70*/  USHF.L.U32 UR51, UR20, 0x7, URZ ;  /* 0x0000000714337899 */ /* 0x000fe200080006ff */
[----:B------:R-:W-:Y:S01]  /*4e80*/  SHF.L.U32 R28, R28, 0x1f, RZ ;  /* 0x0000001f1c1c7819 */ /* 0x000fe200000006ff */
[----:B---3--:R3:W-:Y:S01]  /*4e90*/  SYNCS.ARRIVE.TRANS64.RED.A1T0 RZ, [R0+URZ], RZ ;  /* 0x000000ff00ff79a7 */ /* 0x0087e200081004ff */
[----:B-1----:R-:W-:Y:S11]  /*4ea0*/  LOP3.LUT P3, RZ, R22, 0x1, RZ, 0xc0, !PT ;  /* 0x0000000116ff7812 */ /* 0x002ff6000786c0ff */
[----:B------:R-:W-:Y:S02]  /*4eb0*/  @!UPT UIADD3 URZ, UPT, UPT, URZ, URZ, URZ ;  /* 0x000000fffffff290 */ /* 0x000fe4000fffe0ff */
[----:B------:R-:W-:Y:S02]  /*4ec0*/  @P3 MOV R11, R20 ;  /* 0x00000014000b3202 */ /* 0x000fe40000000f00 */
[----:B------:R-:W-:Y:S01]  /*4ed0*/  @P3 LOP3.LUT R10, R21, 0xffff, RZ, 0xc0, !PT ;  /* 0x0000ffff150a3812 */ /* 0x000fe200078ec0ff */
[----:B---3--:R-:W-:Y:S06]  /*4ee0*/  @!P0 BRA `(.L_x_77) ;  /* 0x0000000000a48947 */ /* 0x008fec0003800000 */
[-C--:B------:R-:W-:Y:S01]  /*4ef0*/  IMAD.HI.U32 R0, R25, R7.reuse, RZ ;  /* 0x0000000719007227 */ /* 0x080fe200078e00ff */
[----:B------:R-:W-:Y:S02]  /*4f00*/  ISETP.NE.AND P0, PT, R6, 0x1, PT ;  /* 0x000000010600780c */ /* 0x000fe40003f05270 */
[----:B------:R-:W-:Y:S01]  /*4f10*/  ISETP.NE.AND P2, PT, R43, 0x1, PT ;  /* 0x000000012b00780c */ /* 0x000fe20003f45270 */
[----:B------:R-:W-:Y:S01]  /*4f20*/  IMAD.HI.U32 R9, R26, R18, RZ ;  /* 0x000000121a097227 */ /* 0x000fe200078e00ff */
[----:B------:R-:W-:Y:S02]  /*4f30*/  SHF.R.U32.HI R0, RZ, R24, R0 ;  /* 0x00000018ff007219 */ /* 0x000fe40000011600 */
[----:B------:R-:W-:Y:S01]  /*4f40*/  ISETP.NE.AND P6, PT, R3, 0x1, PT ;  /* 0x000000010300780c */ /* 0x000fe20003fc5270 */
[----:B------:R-:W-:Y:S01]  /*4f50*/  IMAD.HI.U32 R13, R10, R7, RZ ;  /* 0x000000070a0d7227 */ /* 0x000fe200078e00ff */
[----:B------:R-:W-:Y:S02]  /*4f60*/  SHF.R.U32.HI R9, RZ, R19, R9 ;  /* 0x00000013ff097219 */ /* 0x000fe40000011609 */
[----:B------:R-:W-:Y:S01]  /*4f70*/  SEL R0, R25, R0, !P0 ;  /* 0x0000000019007207 */ /* 0x000fe20004000000 */
[----:B------:R-:W-:Y:S01]  /*4f80*/  IMAD.HI.U32 R12, R11, R18, RZ ;  /* 0x000000120b0c7227 */ /* 0x000fe200078e00ff */
[----:B------:R-:W-:Y:S03]  /*4f90*/  SEL R9, R26, R9, !P6 ;  /* 0x000000091a097207 */ /* 0x000fe60007000000 */
[-C--:B------:R-:W-:Y:S01]  /*4fa0*/  IMAD.HI.U32 R8, R0, R4.reuse, RZ ;  /* 0x0000000400087227 */ /* 0x080fe200078e00ff */
[----:B------:R-:W-:Y:S03]  /*4fb0*/  SHF.R.U32.HI R12, RZ, R19, R12 ;  /* 0x00000013ff0c7219 */ /* 0x000fe6000001160c */
[----:B------:R-:W-:Y:S01]  /*4fc0*/  IMAD.HI.U32 R2, R9, R4, RZ ;  /* 0x0000000409027227 */ /* 0x000fe200078e00ff */
[-C--:B------:R-:W-:Y:S02]  /*4fd0*/  @P2 SHF.R.U32.HI R0, RZ, R5.reuse, R8 ;  /* 0x00000005ff002219 */ /* 0x080fe40000011608 */
[----:B------:R-:W-:Y:S02]  /*4fe0*/  SHF.R.U32.HI R8, RZ, R24, R13 ;  /* 0x00000018ff087219 */ /* 0x000fe4000001160d */
[----:B------:R-:W-:Y:S01]  /*4ff0*/  @P2 SHF.R.U32.HI R9, RZ, R5, R2 ;  /* 0x00000005ff092219 */ /* 0x000fe20000011602 */
[----:B------:R-:W-:Y:S01]  /*5000*/  IMAD R0, R43, R0, RZ ;  /* 0x000000002b007224 */ /* 0x000fe200078e02ff */
[----:B------:R-:W-:Y:S02]  /*5010*/  SEL R8, R10, R8, !P0 ;  /* 0x000000080a087207 */ /* 0x000fe40004000000 */
[----:B------:R-:W-:Y:S01]  /*5020*/  SEL R2, R11, R12, !P6 ;  /* 0x0000000c0b027207 */ /* 0x000fe20007000000 */
[C---:B------:R-:W-:Y:S01]  /*5030*/  IMAD R12, R43.reuse, R9, RZ ;  /* 0x000000092b0c7224 */ /* 0x040fe200078e02ff */
[C---:B------:R-:W-:Y:S01]  /*5040*/  ISETP.GE.AND P0, PT, R8.reuse, R0, PT ;  /* 0x000000000800720c */ /* 0x040fe20003f06270 */
[----:B------:R-:W-:Y:S03]  /*5050*/  IMAD.HI.U32 R0, R8, R4, RZ ;  /* 0x0000000408007227 */ /* 0x000fe600078e00ff */
[----:B------:R-:W-:Y:S02]  /*5060*/  ISETP.GE.OR P0, PT, R2, R12, P0 ;  /* 0x0000000c0200720c */ /* 0x000fe40000706670 */
[-C--:B------:R-:W-:Y:S04]  /*5070*/  SHF.R.U32.HI R0, RZ, R5.reuse, R0 ;  /* 0x00000005ff007219 */ /* 0x080fe80000011600 */
[----:B------:R-:W-:Y:S05]  /*5080*/  SEL R13, R8, R0, !P2 ;  /* 0x00000000080d7207 */ /* 0x000fea0005000000 */
[----:B------:R-:W-:Y:S02]  /*5090*/  IMAD.MOV R12, RZ, RZ, -R13 ;  /* 0x000000ffff0c7224 */ /* 0x000fe400078e0a0d */
[C---:B------:R-:W-:Y:S04]  /*50a0*/  @!P0 IMAD.HI.U32 R0, R2.reuse, R4, RZ ;  /* 0x0000000402008227 */ /* 0x040fe800078e00ff */
[----:B------:R-:W-:Y:S01]  /*50b0*/  IMAD R12, R43, R12, R8 ;  /* 0x0000000c2b0c7224 */ /* 0x000fe200078e0208 */
[----:B------:R-:W-:Y:S04]  /*50c0*/  @!P0 SHF.R.U32.HI R0, RZ, R5, R0 ;  /* 0x00000005ff008219 */ /* 0x000fe80000011600 */
[----:B------:R-:W-:Y:S04]  /*50d0*/  @!P0 SEL R0, R2, R0, !P2 ;  /* 0x0000000002008207 */ /* 0x000fe80005000000 */
[----:B------:R-:W-:Y:S01]  /*50e0*/  @!P0 IADD3 R13, PT, PT, R13, -R0, RZ ;  /* 0x800000000d0d8210 */ /* 0x000fe20007ffe0ff */
[----:B------:R-:W-:Y:S01]  /*50f0*/  @!P0 IMAD R0, R9, R12, R0 ;  /* 0x0000000c09008224 */ /* 0x000fe200078e0200 */
[----:B------:R-:W-:Y:S01]  /*5100*/  IADD3 R9, PT, PT, -R8, RZ, RZ ;  /* 0x000000ff08097210 */ /* 0x000fe20007ffe1ff */
[--C-:B------:R-:W-:Y:S02]  /*5110*/  IMAD.MOV R12, RZ, RZ, -R2.reuse ;  /* 0x000000ffff0c7224 */ /* 0x100fe400078e0a02 */
[----:B------:R-:W-:Y:S02]  /*5120*/  @!P0 IMAD R8, R13, R43, R2 ;  /* 0x0000002b0d088224 */ /* 0x000fe400078e0202 */
[----:B------:R-:W-:Y:S02]  /*5130*/  @!P0 IMAD.MOV.U32 R2, RZ, RZ, R0 ;  /* 0x000000ffff028224 */ /* 0x000fe400078e0000 */
[----:B------:R-:W-:Y:S02]  /*5140*/  IMAD R11, R3, R12, R11 ;  /* 0x0000000c030b7224 */ /* 0x000fe400078e020b */
[----:B------:R-:W-:Y:S02]  /*5150*/  IMAD R10, R6, R9, R10 ;  /* 0x00000009060a7224 */ /* 0x000fe400078e020a */
[----:B------:R-:W-:Y:S02]  /*5160*/  IMAD R11, R2, R3, R11 ;  /* 0x00000003020b7224 */ /* 0x000fe400078e020b */
[----:B------:R-:W-:Y:S02]  /*5170*/  IMAD R10, R8, R6, R10 ;  /* 0x00000006080a7224 */ /* 0x000fe400078e020a */
.L_x_77:
[----:B------:R-:W-:Y:S05]  /*5180*/  BRA.U UP0, `(.L_x_78) ;  /* 0x0000000100107547 */ /* 0x000fea000b800000 */
[----:B------:R-:W-:Y:S04]  /*5190*/  MOV R2, UR58 ;  /* 0x0000003a00027c02 */ /* 0x000fe80008000f00 */
[----:B------:R-:W-:Y:S04]  /*51a0*/  SHF.L.U32 R2, R2, 0x1f, RZ ;  /* 0x0000001f02027819 */ /* 0x000fe800000006ff */
[----:B------:R-:W1:Y:S02]  /*51b0*/  SYNCS.PHASECHK.TRANS64.TRYWAIT P0, [UR4+0x78], R2 ;  /* 0x00007802ff0075a7 */ /* 0x000e640008001104 */
[----:B-1----:R-:W-:Y:S05]  /*51c0*/  @!P0 BRA `(.L_x_79) ;  /* 0x000000a0002c8947 */ /* 0x002fea0003800000 */
.L_x_78:
[----:B------:R-:W-:Y:S05]  /*51d0*/  @!P5 BRA `(.L_x_80) ;  /* 0x00000000002cd947 */ /* 0x000fea0003800000 */
[----:B------:R-:W-:Y:S01]  /*51e0*/  ISETP.NE.U32.AND P0, PT, R14, RZ, PT ;  /* 0x000000ff0e00720c */ /* 0x000fe20003f05070 */
[----:B------:R-:W-:Y:S03]  /*51f0*/  IMAD.MOV.U32 R90, RZ, RZ, 0x1 ;  /* 0x00000001ff5a7424 */ /* 0x000fe600078e00ff */
[----:B------:R-:W-:Y:S11]  /*5200*/  ISETP.NE.AND.EX P0, PT, R15, RZ, PT, P0 ;  /* 0x000000ff0f00720c */ /* 0x000ff60003f05300 */
[----:B------:R-:W-:Y:S02]  /*5210*/  @!UPT UIADD3 URZ, UPT, UPT, URZ, URZ, URZ ;  /* 0x000000fffffff290 */ /* 0x000fe4000fffe0ff */
[----:B------:R-:W3:Y:S01]  /*5220*/  @P0 LDC.64 R8, c[0x0][0xc88] ;  /* 0x00032200ff080b82 */ /* 0x000ee20000000a00 */
[----:B-12---:R-:W-:Y:S04]  /*5230*/  @P0 IMAD R0, R16, UR52, RZ ;  /* 0x0000003410000c24 */ /* 0x006fe8000f8e02ff */
[----:B---3--:R-:W-:Y:S04]  /*5240*/  @P0 IMAD.WIDE R8, R0, 0x4, R8 ;  /* 0x0000000400080825 */ /* 0x008fe800078e0208 */
[----:B------:R-:W-:Y:S01]  /*5250*/  HFMA2 R0, -RZ, RZ, 0, 5.9604644775390625e-08 ;  /* 0x00000001ff007431 */ /* 0x000fe200000001ff */
[----:B-----5:R3:W5:Y:S04]  /*5260*/  @P0 LDG.E R53, desc[UR56][R8.64] ;  /* 0x0000003808350981 */ /* 0x020768000c1e1900 */
[----:B------:R-:W-:Y:S01]  /*5270*/  @!P0 PRMT R90, R0, 0x7610, R90 ;  /* 0x00007610005a8816 */ /* 0x000fe2000000005a */
[----:B---3--:R-:W4:Y:S06]  /*5280*/  @!P0 LDC R53, c[0x0][0xc80] ;  /* 0x00032000ff358b82 */ /* 0x008f2c0000000800 */
.L_x_80:
[----:B----45:R-:W-:Y:S01]  /*5290*/  @!P4 FSETP.EQ.AND P0, PT, R53, RZ, PT ;  /* 0x000000ff3500c20b */ /* 0x030fe20003f02000 */
[----:B------:R-:W-:Y:S01]  /*52a0*/  @!UPT UIADD3 URZ, UPT, UPT, URZ, URZ, URZ ;  /* 0x000000fffffff290 */ /* 0x000fe2000fffe0ff */
[----:B------:R-:W-:Y:S11]  /*52b0*/  @!P4 BRA `(.L_x_81) ;  /* 0x000000000018c947 */ /* 0x000ff60003800000 */
[----:B------:R-:W-:Y:S02]  /*52c0*/  LOP3.LUT P2, RZ, R90, 0xff, RZ, 0xc0, !PT ;  /* 0x000000ff5aff7812 */ /* 0x000fe4000784c0ff */
[----:B------:R-:W-:Y:S04]  /*52d0*/  ISETP.NE.U32.AND P0, PT, R14, RZ, PT ;  /* 0x000000ff0e00720c */ /* 0x000fe80003f05070 */
[----:B------:R-:W-:Y:S04]  /*52e0*/  ISETP.NE.AND.EX P0, PT, R15, RZ, PT, P0 ;  /* 0x000000ff0f00720c */ /* 0x000fe80003f05300 */
[----:B------:R-:W-:Y:S03]  /*52f0*/  PLOP3.LUT P0, PT, P0, PT, PT, 0x8, 0x80 ;  /* 0x000000000080781c */ /* 0x000fe6000070e170 */
[----:B------:R-:W-:Y:S11]  /*5300*/  @P2 FSETP.EQ.AND P0, PT, R53, RZ, PT ;  /* 0x000000ff3500220b */ /* 0x000ff60003f02000 */
[----:B------:R-:W-:Y:S02]  /*5310*/  @!UPT UIADD3 URZ, UPT, UPT, URZ, URZ, URZ ;  /* 0x000000fffffff290 */ /* 0x000fe4000fffe0ff */
.L_x_81:
[----:B------:R-:W3:Y:S01]  /*5320*/  SYNCS.PHASECHK.TRANS64.TRYWAIT P2, [UR4+0x50], R28 ;  /* 0x0000501cff0075a7 */ /* 0x000ee20008041104 */
[----:B------:R-:W-:Y:S04]  /*5330*/  ELECT P4, URZ, PT ;  /* 0x0000000000ff782f */ /* 0x000fe80003880000 */
[----:B------:R-:W-:Y:S11]  /*5340*/  PLOP3.LUT P4, PT, P0, P4, PT, 0xf2, 0x2f ;  /* 0x00000000002f781c */ /* 0x000ff60000789e72 */
[----:B------:R-:W-:Y:S02]  /*5350*/  @!UPT UIADD3 URZ, UPT, UPT, URZ, URZ, URZ ;  /* 0x000000fffffff290 */ /* 0x000fe4000fffe0ff */
[----:B------:R-:W-:Y:S05]  /*5360*/  @!P4 IADD3 R8, P0, PT, R32, 0x980, RZ ;  /* 0x000009802008c810 */ /* 0x000fea0007f1e0ff */
[----:B-1----:R-:W-:Y:S01]  /*5370*/  @!P4 IMAD.X R2, RZ, RZ, R33, P0 ;  /* 0x000000ffff02c224 */ /* 0x002fe200000e0621 */
[----:B---3--:R-:W-:Y:S07]  /*5380*/  @!P2 BRA `(.L_x_82) ;  /* 0x0000009c00d4a947 */ /* 0x008fee0003800000 */
.L_x_215:
[----:B------:R-:W-:Y:S01]  /*5390*/  @!P4 R2UR UR6, R8 ;  /* 0x000000000806c2ca */ /* 0x000fe200000e0000 */
[----:B------:R-:W-:Y:S01]  /*53a0*/  VOTEU.ALL UP0, P4 ;  /* 0x0000000000ff7886 */ /* 0x000fe20002000000 */
[----:B------:R-:W-:Y:S01]  /*53b0*/  @!P4 R2UR UR5, R2 ;  /* 0x000000000205c2ca */ /* 0x000fe200000e0000 */
[----:B------:R-:W-:Y:S01]  /*53c0*/  VOTEU.ALL UP1, P4 ;  /* 0x0000000000ff7886 */ /* 0x000fe20002020000 */
[----:B------:R-:W-:Y:S01]  /*53d0*/  UMOV UR14, 0x0 ;  /* 0x00000000000e7882 */ /* 0x000fe20000000000 */
[----:B------:R-:W-:Y:S01]  /*53e0*/  UMOV UR15, 0x10000000 ;  /* 0x10000000000f7882 */ /* 0x000fe20000000000 */
[----:B------:R-:W-:Y:S01]  /*53f0*/  @!UP0 UIADD3 UR48, UPT, UPT, UR4, 0x200, URZ ;  /* 0x0000020004308890 */ /* 0x000fe2000fffe0ff */
[----:B-1----:R-:W-:Y:S01]  /*5400*/  @!P4 IMAD.MOV.U32 R0, RZ, RZ, 0x1000 ;  /* 0x00001000ff00c424 */ /* 0x002fe200078e00ff */
[----:B------:R-:W-:Y:S02]  /*5410*/  @!UP0 UIADD3 UR10, UPT, UPT, UR50, 0x40, URZ ;  /* 0x00000040320a8890 */ /* 0x000fe4000fffe0ff */
[----:B------:R-:W-:Y:S01]  /*5420*/  @!UP0 UIADD3 UR8, UPT, UPT, UR4, 0xa00, URZ ;  /* 0x00000a0004088890 */ /* 0x000fe2000fffe0ff */
[----:B------:R-:W-:Y:S02]  /*5430*/  VOTEU.ALL UP0, P4 ;  /* 0x0000000000ff7886 */ /* 0x000fe40002000000 */
[----:B------:R-:W-:Y:S01]  /*5440*/  IMAD.U32 R8, RZ, RZ, UR6 ;  /* 0x00000006ff087e24 */ /* 0x000fe2000f8e00ff */
[----:B------:R-:W-:Y:S01]  /*5450*/  UMOV UR9, UR49 ;  /* 0x0000003100097c82 */ /* 0x000fe20008000000 */
[----:B------:R-:W-:Y:S01]  /*5460*/  IMAD.U32 R9, RZ, RZ, UR5 ;  /* 0x00000005ff097e24 */ /* 0x000fe2000f8e00ff */
[----:B------:R-:W-:Y:S01]  /*5470*/  UMOV UR11, UR51 ;  /* 0x00000033000b7c82 */ /* 0x000fe20008000000 */
[----:B--2---:R-:W-:Y:S01]  /*5480*/  UMOV UR12, UR52 ;  /* 0x00000034000c7c82 */ /* 0x004fe20008000000 */
[----:B------:R-:W-:Y:S01]  /*5490*/  @!P4 R2UR UR6, R8 ;  /* 0x000000000806c2ca */ /* 0x000fe200000e0000 */
[----:B------:R-:W-:Y:S01]  /*54a0*/  UPRMT UR13, UR63, 0x654, UR49 ;  /* 0x000006543f0d7896 */ /* 0x000fe20008000031 */
[----:B------:R-:W-:Y:S02]  /*54b0*/  @!P4 R2UR UR7, R9 ;  /* 0x000000000907c2ca */ /* 0x000fe400000e0000 */
[----:B------:R-:W-:Y:S05]  /*54c0*/  @!P4 IADD3 R8, P0, PT, R32, 0x980, RZ ;  /* 0x000009802008c810 */ /* 0x000fea0007f1e0ff */
[----:B------:R-:W-:Y:S06]  /*54d0*/  @!P4 IMAD.X R2, RZ, RZ, R33, P0 ;  /* 0x000000ffff02c224 */ /* 0x000fec00000e0621 */
[----:B------:R1:W-:Y:S01]  /*54e0*/  @!UP1 UTMALDG.3D [UR48], [UR6], desc[UR14] ;  /* 0x00000e30060095b4 */ /* 0x0003e20008011000 */
[----:B------:R1:W-:Y:S01]  /*54f0*/  @!UP0 UTMALDG.3D [UR8], [UR6], desc[UR14] ;  /* 0x00000e08060085b4 */ /* 0x0003e20008011000 */
[----:B------:R1:W-:Y:S01]  /*5500*/  @!P4 SYNCS.ARRIVE.TRANS64.RED.A0TR RZ, [UR4+0x30], R0 ;  /* 0x00003000ffffc9a7 */ /* 0x0003e20008300404 */
[----:B------:R-:W-:Y:S01]  /*5510*/  SYNCS.ARRIVE.TRANS64.RED.A1T0 RZ, [UR13], RZ ;  /* 0x000000ffffff79a7 */ /* 0x000fe2000810040d */
[----:B------:R-:W2:Y:S02]  /*5520*/  SYNCS.PHASECHK.TRANS64.TRYWAIT P2, [UR4+0x58], R28 ;  /* 0x0000581cff0075a7 */ /* 0x000ea40008041104 */
[----:B-12---:R-:W-:Y:S05]  /*5530*/  @!P2 BRA `(.L_x_83) ;  /* 0x0000009c0080a947 */ /* 0x006fea0003800000 */
.L_x_217:
        /* <DEDUP_REMOVED lines=8> */
[----:B------:R-:W-:Y:S01]  /*55c0*/  @!UP0 UIADD3 UR40, UPT, UPT, UR4, 0x1200, URZ ;  /* 0x0000120004288890 */ /* 0x000fe2000fffe0ff */
[----:B------:R-:W-:Y:S01]  /*55d0*/  UMOV UR42, UR50 ;  /* 0x00000032002a7c82 */ /* 0x000fe20008000000 */
[----:B------:R-:W-:Y:S01]  /*55e0*/  UMOV UR44, UR52 ;  /* 0x00000034002c7c82 */ /* 0x000fe20008000000 */
[----:B------:R-:W-:Y:S02]  /*55f0*/  @!UP0 UIADD3 UR10, UPT, UPT, UR50, 0x40, URZ ;  /* 0x00000040320a8890 */ /* 0x000fe4000fffe0ff */
[----:B------:R-:W-:Y:S01]  /*5600*/  IMAD.U32 R8, RZ, RZ, UR6 ;  /* 0x00000006ff087e24 */ /* 0x000fe2000f8e00ff */
[----:B------:R-:W-:Y:S01]  /*5610*/  @!UP0 UIADD3 UR8, UPT, UPT, UR4, 0x1a00, URZ ;  /* 0x00001a0004088890 */ /* 0x000fe2000fffe0ff */
[----:B------:R-:W-:Y:S01]  /*5620*/  IMAD.U32 R9, RZ, RZ, UR5 ;  /* 0x00000005ff097e24 */ /* 0x000fe2000f8e00ff */
[----:B------:R-:W-:Y:S01]  /*5630*/  VOTEU.ALL UP0, P4 ;  /* 0x0000000000ff7886 */ /* 0x000fe20002000000 */
[----:B------:R-:W-:Y:S01]  /*5640*/  UMOV UR9, UR41 ;  /* 0x0000002900097c82 */ /* 0x000fe20008000000 */
[----:B------:R-:W-:Y:S01]  /*5650*/  @!P4 R2UR UR6, R8 ;  /* 0x000000000806c2ca */ /* 0x000fe200000e0000 */
[----:B------:R-:W-:Y:S01]  /*5660*/  UMOV UR12, UR52 ;  /* 0x00000034000c7c82 */ /* 0x000fe20008000000 */
[----:B------:R-:W-:Y:S01]  /*5670*/  @!P4 R2UR UR7, R9 ;  /* 0x000000000907c2ca */ /* 0x000fe200000e0000 */
[----:B------:R-:W-:Y:S01]  /*5680*/  UMOV UR11, UR43 ;  /* 0x0000002b000b7c82 */ /* 0x000fe20008000000 */
[----:B------:R-:W-:Y:S01]  /*5690*/  UPRMT UR14, UR63, 0x654, UR41 ;  /* 0x000006543f0e7896 */ /* 0x000fe20008000029 */
[----:B------:R-:W-:Y:S05]  /*56a0*/  @!P4 IADD3 R8, P0, PT, R32, 0x980, RZ ;  /* 0x000009802008c810 */ /* 0x000fea0007f1e0ff */
[----:B------:R-:W-:Y:S05]  /*56b0*/  @!P4 IMAD.X R2, RZ, RZ, R33, P0 ;  /* 0x000000ffff02c224 */ /* 0x000fea00000e0621 */
[----:B------:R1:W-:Y:S01]  /*56c0*/  @!UP1 UTMALDG.3D [UR40], [UR6], desc[UR16] ;  /* 0x00001028060095b4 */ /* 0x0003e20008011000 */
[----:B------:R1:W-:Y:S01]  /*56d0*/  @!UP0 UTMALDG.3D [UR8], [UR6], desc[UR16] ;  /* 0x00001008060085b4 */ /* 0x0003e20008011000 */
[----:B------:R1:W-:Y:S01]  /*56e0*/  @!P4 SYNCS.ARRIVE.TRANS64.RED.A0TR RZ, [UR4+0x38], R0 ;  /* 0x00003800ffffc9a7 */ /* 0x0003e20008300404 */
[----:B------:R-:W-:Y:S01]  /*56f0*/  SYNCS.ARRIVE.TRANS64.RED.A1T0 RZ, [UR14], RZ ;  /* 0x000000ffffff79a7 */ /* 0x000fe2000810040e */
[----:B------:R-:W2:Y:S02]  /*5700*/  SYNCS.PHASECHK.TRANS64.TRYWAIT P2, [UR4+0x60], R28 ;  /* 0x0000601cff0075a7 */ /* 0x000ea40008041104 */
[----:B-12---:R-:W-:Y:S05]  /*5710*/  @!P2 BRA `(.L_x_84) ;  /* 0x0000009c0020a947 */ /* 0x006fea0003800000 */
.L_x_219:
[----:B------:R-:W-:Y:S01]  /*5720*/  @!P4 R2UR UR6, R8 ;  /* 0x000000000806c2ca */ /* 0x000fe200000e0000 */
[----:B------:R-:W-:Y:S01]  /*5730*/  VOTEU.ALL UP0, P4 ;  /* 0x0000000000ff7886 */ /* 0x000fe20002000000 */
[----:B------:R-:W-:Y:S01]  /*5740*/  @!P4 R2UR UR5, R2 ;  /* 0x000000000205c2ca */ /* 0x000fe200000e0000 */
[----:B------:R-:W-:Y:S01]  /*5750*/  UIADD3 UR34, UPT, UPT, UR50, 0x10, URZ ;  /* 0x0000001032227890 */ /* 0x000fe2000fffe0ff */
[----:B-1----:R-:W-:Y:S01]  /*5760*/  @!P4 IMAD.MOV.U32 R0, RZ, RZ, 0x1000 ;  /* 0x00001000ff00c424 */ /* 0x002fe200078e00ff */
[----:B------:R-:W-:Y:S01]  /*5770*/  VOTEU.ALL UP1, P4 ;  /* 0x0000000000ff7886 */ /* 0x000fe20002020000 */
[----:B------:R-:W-:Y:S01]  /*5780*/  @!UP0 UIADD3 UR32, UPT, UPT, UR4, 0x2200, URZ ;  /* 0x0000220004208890 */ /* 0x000fe2000fffe0ff */
[----:B------:R-:W-:Y:S01]  /*5790*/  UMOV UR16, 0x0 ;  /* 0x0000000000107882 */ /* 0x000fe20000000000 */
[----:B------:R-:W-:Y:S01]  /*57a0*/  UMOV UR17, 0x10000000 ;  /* 0x1000000000117882 */ /* 0x000fe20000000000 */
        /* <DEDUP_REMOVED lines=21> */
.L_x_221:
        /* <DEDUP_REMOVED lines=9> */
[----:B------:R-:W-:Y:S01]  /*5990*/  SHF.L.U32 R34, RZ, 0x1f, RZ ;  /* 0x0000001fff227819 */ /* 0x000fe200000006ff */
[----:B------:R-:W-:Y:S01]  /*59a0*/  UMOV UR26, UR34 ;  /* 0x00000022001a7c82 */ /* 0x000fe20008000000 */
[----:B------:R-:W-:Y:S01]  /*59b0*/  UMOV UR28, UR52 ;  /* 0x00000034001c7c82 */ /* 0x000fe20008000000 */
[----:B------:R-:W-:Y:S01]  /*59c0*/  @!UP0 UIADD3 UR10, UPT, UPT, UR50, 0x50, URZ ;  /* 0x00000050320a8890 */ /* 0x000fe2000fffe0ff */
        /* <DEDUP_REMOVED lines=18> */
.L_x_223:
        /* <DEDUP_REMOVED lines=11> */
[----:B------:R-:W-:Y:S02]  /*5ba0*/  UMOV UR20, UR52 ;  /* 0x0000003400147c82 */ /* 0x000fe40008000000 */
[----:B------:R-:W-:Y:S01]  /*5bb0*/  IMAD.U32 R8, RZ, RZ, UR6 ;  /* 0x00000006ff087e24 */ /* 0x000fe2000f8e00ff */
[----:B------:R-:W-:Y:S01]  /*5bc0*/  @!UP0 UIADD3 UR10, UPT, UPT, UR50, 0x60, URZ ;  /* 0x00000060320a8890 */ /* 0x000fe2000fffe0ff */
[----:B------:R-:W-:Y:S01]  /*5bd0*/  IMAD.U32 R9, RZ, RZ, UR5 ;  /* 0x00000005ff097e24 */ /* 0x000fe2000f8e00ff */
[----:B------:R-:W-:Y:S02]  /*5be0*/  @!UP0 UIADD3 UR8, UPT, UPT, UR4, 0xa00, URZ ;  /* 0x00000a0004088890 */ /* 0x000fe4000fffe0ff */
[----:B------:R-:W-:Y:S01]  /*5bf0*/  @!P4 R2UR UR6, R8 ;  /* 0x000000000806c2ca */ /* 0x000fe200000e0000 */
[----:B------:R-:W-:Y:S01]  /*5c00*/  VOTEU.ALL UP0, P4 ;  /* 0x0000000000ff7886 */ /* 0x000fe20002000000 */
[----:B------:R-:W-:Y:S01]  /*5c10*/  @!P4 R2UR UR7, R9 ;  /* 0x000000000907c2ca */ /* 0x000fe200000e0000 */
[----:B------:R-:W-:Y:S01]  /*5c20*/  UMOV UR9, UR49 ;  /* 0x0000003100097c82 */ /* 0x000fe20008000000 */
[----:B------:R-:W-:Y:S01]  /*5c30*/  UMOV UR11, UR51 ;  /* 0x00000033000b7c82 */ /* 0x000fe20008000000 */
[----:B------:R-:W-:Y:S01]  /*5c40*/  UMOV UR12, UR52 ;  /* 0x00000034000c7c82 */ /* 0x000fe20008000000 */
[----:B------:R-:W-:Y:S05]  /*5c50*/  @!P4 IADD3 R8, P0, PT, R32, 0x980, RZ ;  /* 0x000009802008c810 */ /* 0x000fea0007f1e0ff */
[----:B------:R-:W-:Y:S04]  /*5c60*/  @!P4 IMAD.X R2, RZ, RZ, R33, P0 ;  /* 0x000000ffff02c224 */ /* 0x000fe800000e0621 */
[----:B------:R1:W-:Y:S01]  /*5c70*/  @!UP1 UTMALDG.3D [UR16], [UR6], desc[UR22] ;  /* 0x00001610060095b4 */ /* 0x0003e20008011000 */
[----:B------:R1:W-:Y:S01]  /*5c80*/  @!UP0 UTMALDG.3D [UR8], [UR6], desc[UR22] ;  /* 0x00001608060085b4 */ /* 0x0003e20008011000 */
[----:B------:R1:W-:Y:S01]  /*5c90*/  @!P4 SYNCS.ARRIVE.TRANS64.RED.A0TR RZ, [UR4+0x30], R0 ;  /* 0x00003000ffffc9a7 */ /* 0x0003e20008300404 */
[----:B------:R-:W-:Y:S01]  /*5ca0*/  SYNCS.ARRIVE.TRANS64.RED.A1T0 RZ, [UR13], RZ ;  /* 0x000000ffffff79a7 */ /* 0x000fe2000810040d */
[----:B------:R-:W2:Y:S02]  /*5cb0*/  SYNCS.PHASECHK.TRANS64.TRYWAIT P2, [UR4+0x58], R34 ;  /* 0x00005822ff0075a7 */ /* 0x000ea40008041104 */
[----:B-12---:R-:W-:Y:S05]  /*5cc0*/  @!P2 BRA `(.L_x_87) ;  /* 0x0000009400fca947 */ /* 0x006fea0003800000 */
.L_x_225:
        /* <DEDUP_REMOVED lines=29> */
.L_x_227:
[----:B------:R-:W2:Y:S01]  /*5ea0*/  LDC.64 R12, c[0x0][0xf18] ;  /* 0x0003c600ff0c7b82 */ /* 0x000ea20000000a00 */
[----:B------:R-:W-:Y:S01]  /*5eb0*/  @!P4 R2UR UR5, R2 ;  /* 0x000000000205c2ca */ /* 0x000fe200000e0000 */
[----:B------:R-:W-:Y:S01]  /*5ec0*/  VOTEU.ALL UP0, P4 ;  /* 0x0000000000ff7886 */ /* 0x000fe20002000000 */
[----:B------:R-:W-:Y:S01]  /*5ed0*/  @!P4 R2UR UR6, R8 ;  /* 0x000000000806c2ca */ /* 0x000fe200000e0000 */
[----:B------:R-:W-:Y:S01]  /*5ee0*/  UIADD3 UR18, UPT, UPT, UR50, 0x30, URZ ;  /* 0x0000003032127890 */ /* 0x000fe2000fffe0ff */
[----:B-1----:R-:W-:Y:S03]  /*5ef0*/  @!P4 IMAD.MOV.U32 R0, RZ, RZ, 0x1000 ;  /* 0x00001000ff00c424 */ /* 0x002fe600078e00ff */
[----:B------:R-:W1:Y:S01]  /*5f00*/  @!P1 LDC R2, c[0x0][0xf0c] ;  /* 0x0003c300ff029b82 */ /* 0x000e620000000800 */
[----:B------:R-:W-:Y:S01]  /*5f10*/  @!UP0 UIADD3 UR16, UPT, UPT, UR4, 0x2200, URZ ;  /* 0x0000220004108890 */ /* 0x000fe2000fffe0ff */
[----:B------:R-:W-:Y:S01]  /*5f20*/  @P3 SHF.R.U32.HI R29, RZ, 0x10, R21 ;  /* 0x00000010ff1d3819 */ /* 0x000fe20000011615 */
[----:B------:R-:W-:Y:S01]  /*5f30*/  VOTEU.ALL UP1, P4 ;  /* 0x0000000000ff7886 */ /* 0x000fe20002020000 */
[----:B------:R-:W-:Y:S01]  /*5f40*/  UMOV UR22, 0x0 ;  /* 0x0000000000167882 */ /* 0x000fe20000000000 */
[----:B------:R-:W-:Y:S01]  /*5f50*/  UMOV UR23, 0x10000000 ;  /* 0x1000000000177882 */ /* 0x000fe20000000000 */
[----:B------:R-:W-:Y:S01]  /*5f60*/  UMOV UR17, UR33 ;  /* 0x0000002100117c82 */ /* 0x000fe20008000000 */
[----:B------:R-:W-:Y:S01]  /*5f70*/  UMOV UR19, UR51 ;  /* 0x0000003300137c82 */ /* 0x000fe20008000000 */
[----:B------:R-:W-:Y:S01]  /*5f80*/  IMAD.U32 R9, RZ, RZ, UR5 ;  /* 0x00000005ff097e24 */ /* 0x000fe2000f8e00ff */
[----:B------:R-:W-:Y:S01]  /*5f90*/  UMOV UR20, UR52 ;  /* 0x0000003400147c82 */ /* 0x000fe20008000000 */
[----:B------:R-:W-:Y:S01]  /*5fa0*/  IMAD.U32 R8, RZ, RZ, UR6 ;  /* 0x00000006ff087e24 */ /* 0x000fe2000f8e00ff */
[----:B------:R-:W-:Y:S01]  /*5fb0*/  @!UP0 UIADD3 UR10, UPT, UPT, UR50, 0x70, URZ ;  /* 0x00000070320a8890 */ /* 0x000fe2000fffe0ff */
[----:B------:R-:W-:Y:S01]  /*5fc0*/  VIADD R31, R31, 0x1 ;  /* 0x000000011f1f7836 */ /* 0x000fe20000000000 */
[----:B------:R-:W-:Y:S01]  /*5fd0*/  @!P4 R2UR UR7, R9 ;  /* 0x000000000907c2ca */ /* 0x000fe200000e0000 */
[----:B------:R-:W-:Y:S01]  /*5fe0*/  @!UP0 UIADD3 UR8, UPT, UPT, UR4, 0x2a00, URZ ;  /* 0x00002a0004088890 */ /* 0x000fe2000fffe0ff */
[----:B------:R-:W-:Y:S01]  /*5ff0*/  @!P4 R2UR UR6, R8 ;  /* 0x000000000806c2ca */ /* 0x000fe200000e0000 */
[----:B------:R-:W-:Y:S01]  /*6000*/  VOTEU.ALL UP0, P4 ;  /* 0x0000000000ff7886 */ /* 0x000fe20002000000 */
[----:B------:R-:W3:Y:S01]  /*6010*/  LDC.64 R8, c[0x0][0xf10] ;  /* 0x0003c400ff087b82 */ /* 0x000ee20000000a00 */
[----:B------:R-:W-:Y:S01]  /*6020*/  UMOV UR9, UR33 ;  /* 0x0000002100097c82 */ /* 0x000fe20008000000 */
[----:B------:R-:W-:Y:S01]  /*6030*/  UMOV UR11, UR51 ;  /* 0x00000033000b7c82 */ /* 0x000fe20008000000 */
[----:B------:R-:W-:Y:S08]  /*6040*/  UMOV UR12, UR52 ;  /* 0x00000034000c7c82 */ /* 0x000ff00008000000 */
[----:B------:R4:W-:Y:S01]  /*6050*/  @!UP1 UTMALDG.3D [UR16], [UR6], desc[UR22] ;  /* 0x00001610060095b4 */ /* 0x0009e20008011000 */
[----:B------:R4:W-:Y:S01]  /*6060*/  @!UP0 UTMALDG.3D [UR8], [UR6], desc[UR22] ;  /* 0x00001608060085b4 */ /* 0x0009e20008011000 */
[----:B------:R5:W-:Y:S01]  /*6070*/  @!P4 SYNCS.ARRIVE.TRANS64.RED.A0TR RZ, [UR4+0x40], R0 ;  /* 0x00004000ffffc9a7 */ /* 0x000be20008300404 */
[C---:B---3--:R-:W-:Y:S01]  /*6080*/  @!P1 IMAD.HI.U32 R8, R11.reuse, R8, RZ ;  /* 0x000000080b089227 */ /* 0x048fe200078e00ff */
[----:B--2---:R-:W-:Y:S02]  /*6090*/  @!P1 ISETP.NE.AND P0, PT, R12, 0x1, PT ;  /* 0x000000010c00980c */ /* 0x004fe40003f05270 */
[----:B-1----:R-:W-:Y:S01]  /*60a0*/  @!P1 ISETP.NE.AND P2, PT, R2, 0x1, PT ;  /* 0x000000010200980c */ /* 0x002fe20003f45270 */
[C---:B------:R-:W-:Y:S01]  /*60b0*/  @!P1 IMAD.HI.U32 R13, R10.reuse, R13, RZ ;  /* 0x0000000d0a0d9227 */ /* 0x040fe200078e00ff */
[----:B------:R-:W-:Y:S04]  /*60c0*/  @!P1 SHF.R.U32.HI R8, RZ, R9, R8 ;  /* 0x00000009ff089219 */ /* 0x000fe80000011608 */
[----:B------:R-:W-:Y:S01]  /*60d0*/  @!P1 SEL R8, R11, R8, !P2 ;  /* 0x000000080b089207 */ /* 0x000fe20005000000 */
[----:B------:R-:W-:Y:S01]  /*60e0*/  SYNCS.ARRIVE.TRANS64.RED.A1T0 RZ, [UR15], RZ ;  /* 0x000000ffffff79a7 */ /* 0x000fe2000810040f */
[----:B------:R-:W1:Y:S01]  /*60f0*/  SYNCS.PHASECHK.TRANS64.TRYWAIT P5, [UR4+0x68], R34 ;  /* 0x00006822ff0075a7 */ /* 0x000e6200080a1104 */
[----:B-----5:R-:W2:Y:S02]  /*6100*/  @!P1 LDC R0, c[0x0][0xf20] ;  /* 0x0003c800ff009b82 */ /* 0x020ea40000000800 */
[----:B--2---:R-:W-:Y:S04]  /*6110*/  @!P1 SHF.R.U32.HI R0, RZ, R0, R13 ;  /* 0x00000000ff009219 */ /* 0x004fe8000001160d */
[----:B------:R-:W-:Y:S05]  /*6120*/  @!P1 SEL R9, R10, R0, !P0 ;  /* 0x000000000a099207 */ /* 0x000fea0004000000 */
[----:B------:R-:W-:Y:S02]  /*6130*/  @!P1 IMAD.IADD R0, R9, 0x1, -R8 ;  /* 0x0000000109009824 */ /* 0x000fe400078e0a08 */
[----:B------:R-:W-:Y:S02]  /*6140*/  @!P1 IMAD.IADD R8, R8, 0x1, -R9 ;  /* 0x0000000108089824 */ /* 0x000fe400078e0a09 */
[----:B------:R-:W-:Y:S02]  /*6150*/  @!P1 IMAD R11, R0, R2, R11 ;  /* 0x00000002000b9224 */ /* 0x000fe400078e020b */
[----:B------:R-:W-:Y:S01]  /*6160*/  @!P1 IMAD R10, R8, R12, R10 ;  /* 0x0000000c080a9224 */ /* 0x000fe200078e020a */
[----:B-1--4-:R-:W-:Y:S06]  /*6170*/  @!P5 BRA `(.L_x_89) ;  /* 0x000000940000d947 */ /* 0x012fec0003800000 */
.L_x_229:
[----:B------:R-:W-:Y:S01]  /*6180*/  @!P4 IADD3 R2, P0, PT, R32, 0x980, RZ ;  /* 0x000009802002c810 */ /* 0x000fe20007f1e0ff */
[----:B------:R-:W-:Y:S01]  /*6190*/  VOTEU.ALL UP1, P4 ;  /* 0x0000000000ff7886 */ /* 0x000fe20002020000 */
[----:B------:R-:W-:Y:S01]  /*61a0*/  R2UR UR22, R91 ;  /* 0x000000005b1672ca */ /* 0x000fe200000e0000 */
[----:B------:R-:W-:Y:S01]  /*61b0*/  VOTEU.ALL UP0, P4 ;  /* 0x0000000000ff7886 */ /* 0x000fe20002000000 */
[----:B------:R-:W-:Y:S01]  /*61c0*/  @!P4 R2UR UR6, R2 ;  /* 0x000000000206c2ca */ /* 0x000fe200000e0000 */
[----:B-1----:R-:W-:Y:S01]  /*61d0*/  @!P4 IMAD.X R0, RZ, RZ, R33, P0 ;  /* 0x000000ffff00c224 */ /* 0x002fe200000e0621 */
[----:B------:R-:W-:Y:S01]  /*61e0*/  UMOV UR14, 0x0 ;  /* 0x00000000000e7882 */ /* 0x000fe20000000000 */
[----:B------:R-:W-:Y:S01]  /*61f0*/  UMOV UR15, 0x10000000 ;  /* 0x10000000000f7882 */ /* 0x000fe20000000000 */
[----:B------:R-:W-:Y:S01]  /*6200*/  @!UP0 UIADD3 UR19, UPT, UPT, UR51, 0x40, URZ ;  /* 0x0000004033138890 */ /* 0x000fe2000fffe0ff */
[----:B------:R-:W-:Y:S01]  /*6210*/  R2UR UR13, R92 ;  /* 0x000000005c0d72ca */ /* 0x000fe200000e0000 */
[----:B------:R-:W-:Y:S01]  /*6220*/  @!UP0 UIADD3 UR16, UPT, UPT, UR4, 0x3200, URZ ;  /* 0x0000320004108890 */ /* 0x000fe2000fffe0ff */
[----:B------:R-:W-:Y:S01]  /*6230*/  @!P4 R2UR UR5, R0 ;  /* 0x000000000005c2ca */ /* 0x000fe200000e0000 */
[----:B------:R-:W-:Y:S01]  /*6240*/  UMOV UR17, UR25 ;  /* 0x0000001900117c82 */ /* 0x000fe20008000000 */
[----:B------:R-:W-:Y:S01]  /*6250*/  UMOV UR20, UR52 ;  /* 0x0000003400147c82 */ /* 0x000fe20008000000 */
[----:B------:R-:W-:Y:S01]  /*6260*/  @!UP0 UIADD3 UR10, UPT, UPT, UR50, 0x70, URZ ;  /* 0x00000070320a8890 */ /* 0x000fe2000fffe0ff */
[----:B------:R-:W-:Y:S01]  /*6270*/  VIADD R2, R10, UR22 ;  /* 0x000000160a027c36 */ /* 0x000fe20008000000 */
[----:B------:R-:W-:Y:S01]  /*6280*/  @!UP0 UIADD3 UR8, UPT, UPT, UR4, 0x3a00, URZ ;  /* 0x00003a0004088890 */ /* 0x000fe2000fffe0ff */
[----:B------:R-:W-:Y:S01]  /*6290*/  IMAD.U32 R8, RZ, RZ, UR6 ;  /* 0x00000006ff087e24 */ /* 0x000fe2000f8e00ff */
[----:B------:R-:W-:Y:S01]  /*62a0*/  VOTEU.ALL UP0, P4 ;  /* 0x0000000000ff7886 */ /* 0x000fe20002000000 */
[----:B------:R-:W-:Y:S01]  /*62b0*/  UMOV UR9, UR25 ;  /* 0x0000001900097c82 */ /* 0x000fe20008000000 */
[----:B------:R-:W-:Y:S01]  /*62c0*/  UMOV UR12, UR52 ;  /* 0x00000034000c7c82 */ /* 0x000fe20008000000 */
[----:B------:R-:W-:Y:S01]  /*62d0*/  UMOV UR11, UR19 ;  /* 0x00000013000b7c82 */ /* 0x000fe20008000000 */
[----:B------:R-:W-:Y:S01]  /*62e0*/  @!P4 R2UR UR6, R8 ;  /* 0x000000000806c2ca */ /* 0x000fe200000e0000 */
[----:B------:R-:W-:Y:S01]  /*62f0*/  VIADD R0, R11, UR13 ;  /* 0x0000000d0b007c36 */ /* 0x000fe20008000000 */
[----:B------:R-:W-:Y:S01]  /*6300*/  @P3 R2UR UR52, R29 ;  /* 0x000000001d3432ca */ /* 0x000fe200000e0000 */
[----:B------:R-:W-:Y:S01]  /*6310*/  IMAD.U32 R9, RZ, RZ, UR5 ;  /* 0x00000005ff097e24 */ /* 0x000fe2000f8e00ff */
[----:B------:R-:W-:Y:S04]  /*6320*/  ISETP.NE.AND P0, PT, R31, 0x2, PT ;  /* 0x000000021f00780c */ /* 0x000fe80003f05270 */
[----:B------:R-:W-:Y:S02]  /*6330*/  @!P4 R2UR UR7, R9 ;  /* 0x000000000907c2ca */ /* 0x000fe400000e0000 */
[----:B------:R-:W-:Y:S11]  /*6340*/  SEL R31, R31, RZ, P0 ;  /* 0x000000ff1f1f7207 */ /* 0x000ff60000000000 */
[----:B------:R1:W-:Y:S01]  /*6350*/  @!UP1 UTMALDG.3D [UR16], [UR6], desc[UR14] ;  /* 0x00000e10060095b4 */ /* 0x0003e20008011000 */
[----:B------:R2:W-:Y:S01]  /*6360*/  @!UP0 UTMALDG.3D [UR8], [UR6], desc[UR14] ;  /* 0x00000e08060085b4 */ /* 0x0005e20008011000 */
[----:B------:R3:W-:Y:S01]  /*6370*/  @!P4 SYNCS.ARRIVE.TRANS64.RED.A0TR RZ, [UR4+0x48], R27 ;  /* 0x0000481bffffc9a7 */ /* 0x0007e20008300404 */
[----:B------:R-:W-:Y:S01]  /*6380*/  UPLOP3.LUT UP0, UPT, UPT, UPT, UPT, 0x80, 0x8 ;  /* 0x000000000008789c */ /* 0x000fe20003f0f070 */
[----:B------:R-:W-:Y:S01]  /*6390*/  SYNCS.ARRIVE.TRANS64.RED.A1T0 RZ, [UR21], RZ ;  /* 0x000000ffffff79a7 */ /* 0x000fe20008100415 */
[----:B-1----:R-:W-:Y:S02]  /*63a0*/  R2UR UR20, R0 ;  /* 0x00000000001472ca */ /* 0x002fe400000e0000 */
[----:B------:R-:W-:Y:S04]  /*63b0*/  SEL R0, RZ, 0x1, P0 ;  /* 0x00000001ff007807 */ /* 0x000fe80000000000 */
[----:B------:R-:W-:Y:S02]  /*63c0*/  LOP3.LUT R30, R30, R0, RZ, 0x3c, !PT ;  /* 0x000000001e1e7212 */ /* 0x000fe400078e3cff */
[----:B--2---:R-:W-:Y:S01]  /*63d0*/  R2UR UR12, R2 ;  /* 0x00000000020c72ca */ /* 0x004fe200000e0000 */
[----:B------:R-:W-:Y:S03]  /*63e0*/  @!UPT UIADD3 URZ, UPT, UPT, URZ, URZ, URZ ;  /* 0x000000fffffff290 */ /* 0x000fe6000fffe0ff */
[----:B------:R-:W-:Y:S11]  /*63f0*/  @P3 BRA `(.L_x_90) ;  /* 0xffffffe800483947 */ /* 0x000ff6000383ffff */
[----:B------:R-:W1:Y:S02]  /*6400*/  SYNCS.PHASECHK.TRANS64.TRYWAIT P0, [UR4+0x50], R28 ;  /* 0x0000501cff0075a7 */ /* 0x000e640008001104 */
[----:B-1----:R-:W-:Y:S05]  /*6410*/  @!P0 BRA `(.L_x_91) ;  /* 0x0000009000708947 */ /* 0x002fea0003800000 */
.L_x_231:
[----:B------:R-:W2:Y:S02]  /*6420*/  SYNCS.PHASECHK.TRANS64.TRYWAIT P0, [UR4+0x58], R28 ;  /* 0x0000581cff0075a7 */ /* 0x000ea40008001104 */
[----:B--2---:R-:W-:Y:S05]  /*6430*/  @!P0 BRA `(.L_x_92) ;  /* 0x0000009000808947 */ /* 0x004fea0003800000 */
.L_x_233:
[----:B------:R-:W2:Y:S01]  /*6440*/  SYNCS.PHASECHK.TRANS64.TRYWAIT P0, [UR4+0x60], R28 ;  /* 0x0000601cff0075a7 */ /* 0x000ea20008001104 */
[----:B-1----:R-:W-:Y:S01]  /*6450*/  HFMA2 R0, -RZ, RZ, 0, 5.9604644775390625e-08 ;  /* 0x00000001ff007431 */ /* 0x002fe200000001ff */
[----:B--2---:R-:W-:Y:S06]  /*6460*/  @!P0 BRA `(.L_x_93) ;  /* 0x00000090008c8947 */ /* 0x004fec0003800000 */
.L_x_235:
[----:B-1----:R-:W-:Y:S02]  /*6470*/  MOV R2, UR4 ;  /* 0x0000000400027c02 */ /* 0x002fe40008000f00 */
[----:B------:R-:W-:-:S07]  /*6480*/  SHF.L.U32 R0, R0, 0x1f, RZ ;  /* 0x0000001f00007819 */ /* 0x000fce00000006ff */
.L_x_94:
[----:B-1----:R1:W2:Y:S02]  /*6490*/  SYNCS.PHASECHK.TRANS64.TRYWAIT P0, [R2+URZ+0x68], R0 ;  /* 0x00006800020075a7 */ /* 0x0022a400080011ff */
[----:B--2---:R-:W-:Y:S05]  /*64a0*/  @!P0 NANOSLEEP.SYNCS 0x989680 ;  /* 0x009896800000895d */ /* 0x004fea0003900000 */
[----:B------:R-:W2:Y:S02]  /*64b0*/  @!P0 SYNCS.PHASECHK.TRANS64 P0, [R2+URZ+0x68], R0 ;  /* 0x00006800020085a7 */ /* 0x000ea400080010ff */
[----:B--2---:R-:W-:Y:S05]  /*64c0*/  @P0 EXIT ;  /* 0x000000000000094d */ /* 0x004fea0003800000 */
[----:B------:R-:W-:Y:S05]  /*64d0*/  BRA `(.L_x_94) ;  /* 0xfffffffc00ec7947 */ /* 0x000fea000383ffff */
.L_x_75:
[----:B------:R-:W-:-:S06]  /*64e0*/  UISETP.GE.AND UP0, UPT, UR19, 0x4, UPT ;  /* 0x000000041300788c */ /* 0x000fcc000bf06270 */
[----:B------:R-:W-:-:S13]  /*64f0*/  PLOP3.LUT P0, PT, PT, PT, UP0, 0x80, 0x8 ;  /* 0x000000000008781c */ /* 0x000fda0003f0f008 */
[----:B--2---:R-:W-:Y:S05]  /*6500*/  @!P0 EXIT ;  /* 0x000000000000894d */ /* 0x004fea0003800000 */
[----:B------:R-:W-:Y:S01]  /*6510*/  BAR.SYNC.DEFER_BLOCKING 0x6, 0xa0 ;  /* 0x0182800000007b1d */ /* 0x000fe20000010000 */
[C---:B------:R-:W-:Y:S01]  /*6520*/  IMAD.SHL.U32 R103, R2.reuse, 0x10, RZ ;  /* 0x0000001002677824 */ /* 0x040fe200078e00ff */
[C---:B------:R-:W-:Y:S01]  /*6530*/  LOP3.LUT R104, R105.reuse, 0x3, RZ, 0xc0, !PT ;  /* 0x0000000369687812 */ /* 0x040fe200078ec0ff */
[C---:B------:R-:W-:Y:S01]  /*6540*/  IMAD.U32 R5, R2.reuse, 0x10000, RZ ;  /* 0x0001000002057824 */ /* 0x040fe200078e00ff */
[----:B------:R-:W-:Y:S01]  /*6550*/  CS2R R98, SRZ ;  /* 0x0000000000627805 */ /* 0x000fe2000001ff00 */
[----:B------:R-:W-:Y:S01]  /*6560*/  IMAD.SHL.U32 R0, R2, 0x2, RZ ;  /* 0x0000000202007824 */ /* 0x000fe200078e00ff */
[----:B------:R-:W-:Y:S02]  /*6570*/  UMOV UR36, 0x400 ;  /* 0x0000040000247882 */ /* 0x000fe40000000000 */
[----:B------:R-:W2:Y:S01]  /*6580*/  LDC R96, c[0x0][0x370] ;  /* 0x0000dc00ff607b82 */ /* 0x000ea20000000800 */
[----:B------:R-:W-:Y:S01]  /*6590*/  ULEA UR36, UR63, UR36, 0x18 ;  /* 0x000000243f247291 */ /* 0x000fe2000f8ec0ff */
[----:B------:R-:W-:Y:S01]  /*65a0*/  IMAD.SHL.U32 R2, R105, 0x200, RZ ;  /* 0x0000020069027824 */ /* 0x000fe200078e00ff */
[C---:B------:R-:W-:Y:S01]  /*65b0*/  LOP3.LUT R4, R103.reuse, 0x40, RZ, 0xc0, !PT ;  /* 0x0000004067047812 */ /* 0x040fe200078ec0ff */
[----:B------:R-:W-:Y:S01]  /*65c0*/  IMAD.MOV.U32 R100, RZ, RZ, RZ ;  /* 0x000000ffff647224 */ /* 0x000fe200078e00ff */
[----:B------:R-:W-:Y:S01]  /*65d0*/  LOP3.LUT R3, R103, 0x1b0, RZ, 0xc0, !PT ;  /* 0x000001b067037812 */ /* 0x000fe200078ec0ff */
[----:B------:R-:W-:Y:S01]  /*65e0*/  UIADD3 UR4, UPT, UPT, UR36, 0x200, URZ ;  /* 0x0000020024047890 */ /* 0x000fe2000fffe0ff */
[----:B------:R-:W-:Y:S01]  /*65f0*/  LOP3.LUT R0, R4, 0x8, R0, 0xf8, !PT ;  /* 0x0000000804007812 */ /* 0x000fe200078ef800 */
[----:B------:R-:W3:Y:S01]  /*6600*/  LDC R49, c[0x0][0xf0c] ;  /* 0x0003c300ff317b82 */ /* 0x000ee20000000800 */
[----:B------:R-:W-:Y:S01]  /*6610*/  LOP3.LUT R2, R3, 0x200, R2, 0xf8, !PT ;  /* 0x0000020003027812 */ /* 0x000fe200078ef802 */
[----:B------:R-:W-:Y:S01]  /*6620*/  IMAD.MOV.U32 R108, RZ, RZ, RZ ;  /* 0x000000ffff6c7224 */ /* 0x000fe200078e00ff */
[----:B------:R-:W-:Y:S01]  /*6630*/  LOP3.LUT R5, R5, 0x200000, RZ, 0xc0, !PT ;  /* 0x0020000005057812 */ /* 0x000fe200078ec0ff */
[----:B------:R-:W-:Y:S01]  /*6640*/  IMAD.U32 R94, RZ, RZ, UR4 ;  /* 0x00000004ff5e7e24 */ /* 0x000fe2000f8e00ff */
[----:B------:R-:W-:Y:S01]  /*6650*/  LOP3.LUT P0, RZ, R103, 0x40, RZ, 0xc0, !PT ;  /* 0x0000004067ff7812 */ /* 0x000fe2000780c0ff */
[----:B------:R-:W4:Y:S01]  /*6660*/  LDCU.64 UR50, c[0x0][0x348] ;  /* 0x00006900ff3277ac */ /* 0x000f220008000a00 */
[----:B------:R-:W-:Y:S01]  /*6670*/  LOP3.LUT R102, R2, R0, RZ, 0xfc, !PT ;  /* 0x0000000002667212 */ /* 0x000fe200078efcff */
[----:B------:R-:W1:Y:S01]  /*6680*/  LDC R93, c[0x0][0xf20] ;  /* 0x0003c800ff5d7b82 */ /* 0x000e620000000800 */
[----:B------:R-:W4:Y:S01]  /*6690*/  LDS R101, [UR36+0x110] ;  /* 0x00011024ff657984 */ /* 0x000f220008000800 */
[----:B------:R-:W-:Y:S01]  /*66a0*/  P2R R0, PR, RZ, 0x1 ;  /* 0x00000001ff007803 */ /* 0x000fe20000000000 */
[----:B------:R-:W1:Y:S01]  /*66b0*/  LDCU.64 UR54, c[0x0][0xc88] ;  /* 0x00019100ff3677ac */ /* 0x000e620008000a00 */
[----:B------:R-:W-:-:S04]  /*66c0*/  UMOV UR48, URZ ;  /* 0x000000ff00307c82 */ /* 0x000fc80008000000 */
[----:B------:R-:W1:Y:S01]  /*66d0*/  LDC R48, c[0x0][0xf30] ;  /* 0x0003cc00ff307b82 */ /* 0x000e620000000800 */
[----:B------:R-:W-:-:S07]  /*66e0*/  UMOV UR37, URZ ;  /* 0x000000ff00257c82 */ /* 0x000fce0008000000 */
[----:B------:R-:W1:Y:S08]  /*66f0*/  LDC.64 R84, c[0x0][0xc88] ;  /* 0x00032200ff547b82 */ /* 0x000e700000000a00 */
[----:B------:R-:W1:Y:S08]  /*6700*/  LDC.64 R88, c[0x0][0xf10] ;  /* 0x0003c400ff587b82 */ /* 0x000e700000000a00 */
[----:B------:R-:W1:Y:S08]  /*6710*/  LDC.64 R46, c[0x0][0xf18] ;  /* 0x0003c600ff2e7b82 */ /* 0x000e700000000a00 */
[----:B------:R-:W1:Y:S01]  /*6720*/  LDC.64 R44, c[0x0][0xf28] ;  /* 0x0003ca00ff2c7b82 */ /* 0x000e620000000a00 */
[----:B----4-:R-:W-:-:S07]  /*6730*/  IMAD.IADD R101, R101, 0x1, R5 ;  /* 0x0000000165657824 */ /* 0x010fce00078e0205 */
[----:B------:R-:W4:Y:S08]  /*6740*/  LDC.64 R86, c[0x0][0xc90] ;  /* 0x00032400ff567b82 */ /* 0x000f300000000a00 */
[----:B------:R-:W1:Y:S08]  /*6750*/  LDC.64 R82, c[0x0][0xcb0] ;  /* 0x00032c00ff527b82 */ /* 0x000e700000000a00 */
[----:B------:R-:W1:Y:S08]  /*6760*/  LDC.64 R80, c[0x0][0xca8] ;  /* 0x00032a00ff507b82 */ /* 0x000e700000000a00 */
[----:B--23--:R-:W1:Y:S02]  /*6770*/  LDC R95, c[0x0][0x374] ;  /* 0x0000dd00ff5f7b82 */ /* 0x00ce640000000800 */
.L_x_186:
[----:B------:R-:W-:Y:S02]  /*6780*/  LEA R0, R108, UR36, 0x3 ;  /* 0x000000246c007c11 */ /* 0x000fe4000f8e18ff */
[----:B------:R-:W-:Y:S02]  /*6790*/  SHF.L.U32 R2, R98, 0x1f, RZ ;  /* 0x0000001f62027819 */ /* 0x000fe400000006ff */
[----:B------:R-:W-:Y:S02]  /*67a0*/  LEA R16, R108, UR36, 0x4 ;  /* 0x000000246c107c11 */ /* 0x000fe4000f8e20ff */
[----:B------:R-:W2:Y:S02]  /*67b0*/  SYNCS.PHASECHK.TRANS64.TRYWAIT P0, [R0+URZ+0x80], R2 ;  /* 0x00008002000075a7 */ /* 0x000ea400080011ff */
[----:B-12---:R-:W-:Y:S05]  /*67c0*/  @!P0 BRA `(.L_x_95) ;  /* 0x0000008c00cc8947 */ /* 0x006fea0003800000 */
.L_x_236:
[----:B------:R-:W3:Y:S01]  /*67d0*/  LDC.64 R10, c[0x0][0xf10] ;  /* 0x0003c400ff0a7b82 */ /* 0x000ee20000000a00 */
[----:B------:R-:W4:Y:S01]  /*67e0*/  LDS.128 R16, [R16+0xf0] ;  /* 0x0000f00010107984 */ /* 0x000f220000000c00 */
[----:B-1----:R-:W-:Y:S01]  /*67f0*/  ISETP.NE.AND P1, PT, R48, 0x1, PT ;  /* 0x000000013000780c */ /* 0x002fe20003f25270 */
[----:B--2---:R-:W-:Y:S01]  /*6800*/  VIADD R0, R0, 0x90 ;  /* 0x0000009000007836 */ /* 0x004fe20000000000 */
[----:B------:R-:W-:Y:S04]  /*6810*/  ISETP.GE.AND P0, PT, R43, 0x1, PT ;  /* 0x000000012b00780c */ /* 0x000fe80003f06270 */
[----:B------:R-:W1:Y:S01]  /*6820*/  LDC.64 R8, c[0x0][0xf18] ;  /* 0x0003c600ff087b82 */ /* 0x000e620000000a00 */
[----:B------:R-:W-:Y:S01]  /*6830*/  PRMT R0, RZ, 0x654, R0 ;  /* 0x00000654ff007816 */ /* 0x000fe20000000000 */
[----:B------:R-:W-:Y:S01]  /*6840*/  @!PT LDS RZ, [RZ] ;  /* 0x00000000fffff984 */ /* 0x000fe20000000800 */
[----:B------:R-:W-:Y:S01]  /*6850*/  @!PT LDS RZ, [RZ] ;  /* 0x00000000fffff984 */ /* 0x000fe20000000800 */
[----:B------:R-:W-:Y:S01]  /*6860*/  @!PT LDS RZ, [RZ] ;  /* 0x00000000fffff984 */ /* 0x000fe20000000800 */
[----:B------:R-:W-:Y:S01]  /*6870*/  @!PT LDS RZ, [RZ] ;  /* 0x00000000fffff984 */ /* 0x000fe20000000800 */
[----:B------:R2:W-:Y:S06]  /*6880*/  MEMBAR.ALL.CTA ;  /* 0x0000000000007992 */ /* 0x0005ec0000008000 */
[----:B--2---:R-:W2:Y:S01]  /*6890*/  FENCE.VIEW.ASYNC.S ;  /* 0x00000000000073c6 */ /* 0x004ea20000000000 */
[----:B------:R-:W1:Y:S08]  /*68a0*/  @!P1 LDC R12, c[0x0][0xf20] ;  /* 0x0003c800ff0c9b82 */ /* 0x000e700000000800 */
[----:B------:R-:W1:Y:S01]  /*68b0*/  @!P1 LDC R7, c[0x0][0xf0c] ;  /* 0x0003c300ff079b82 */ /* 0x000e620000000800 */
[----:B--2---:R2:W-:Y:S01]  /*68c0*/  SYNCS.ARRIVE.TRANS64.RED.A1T0 RZ, [R0+URZ], RZ ;  /* 0x000000ff00ff79a7 */ /* 0x0045e200081004ff */
[----:B----4-:R-:W-:Y:S04]  /*68d0*/  LOP3.LUT P4, RZ, R18, 0x1, RZ, 0xc0, !PT ;  /* 0x0000000112ff7812 */ /* 0x010fe8000788c0ff */
[----:B------:R-:W-:Y:S09]  /*68e0*/  P2R R106, PR, RZ, 0x10 ;  /* 0x00000010ff6a7803 */ /* 0x000ff20000000000 */
[----:B------:R-:W-:Y:S02]  /*68f0*/  @P4 MOV R51, R16 ;  /* 0x0000001000334202 */ /* 0x000fe40000000f00 */
[----:B------:R-:W-:Y:S01]  /*6900*/  @P4 LOP3.LUT R50, R17, 0xffff, RZ, 0xc0, !PT ;  /* 0x0000ffff11324812 */ /* 0x000fe200078ec0ff */
[----:B--23--:R-:W-:Y:S06]  /*6910*/  @!P0 BRA `(.L_x_96) ;  /* 0x0000000000a48947 */ /* 0x00cfec0003800000 */
[----:B------:R-:W-:Y:S01]  /*6920*/  IMAD.HI.U32 R0, R95, R47, RZ ;  /* 0x0000002f5f007227 */ /* 0x000fe200078e00ff */
[----:B------:R-:W-:Y:S02]  /*6930*/  ISETP.NE.AND P0, PT, R46, 0x1, PT ;  /* 0x000000012e00780c */ /* 0x000fe40003f05270 */
[----:B------:R-:W-:Y:S01]  /*6940*/  ISETP.NE.AND P2, PT, R43, 0x1, PT ;  /* 0x000000012b00780c */ /* 0x000fe20003f45270 */
[----:B------:R-:W-:Y:S01]  /*6950*/  IMAD.HI.U32 R4, R96, R88, RZ ;  /* 0x0000005860047227 */ /* 0x000fe200078e00ff */
[----:B------:R-:W-:Y:S02]  /*6960*/  SHF.R.U32.HI R0, RZ, R93, R0 ;  /* 0x0000005dff007219 */ /* 0x000fe40000011600 */
[----:B------:R-:W-:Y:S01]  /*6970*/  ISETP.NE.AND P3, PT, R49, 0x1, PT ;  /* 0x000000013100780c */ /* 0x000fe20003f65270 */
[----:B------:R-:W-:Y:S01]  /*6980*/  IMAD.HI.U32 R6, R50, R47, RZ ;  /* 0x0000002f32067227 */ /* 0x000fe200078e00ff */
[-C--:B------:R-:W-:Y:S02]  /*6990*/  SHF.R.U32.HI R4, RZ, R89.reuse, R4 ;  /* 0x00000059ff047219 */ /* 0x080fe40000011604 */
[----:B------:R-:W-:Y:S01]  /*69a0*/  SEL R0, R95, R0, !P0 ;  /* 0x000000005f007207 */ /* 0x000fe20004000000 */
[----:B------:R-:W-:Y:S01]  /*69b0*/  IMAD.HI.U32 R5, R51, R88, RZ ;  /* 0x0000005833057227 */ /* 0x000fe200078e00ff */
[----:B------:R-:W-:Y:S03]  /*69c0*/  SEL R4, R96, R4, !P3 ;  /* 0x0000000460047207 */ /* 0x000fe60005800000 */
[-C--:B------:R-:W-:Y:S01]  /*69d0*/  IMAD.HI.U32 R3, R0, R44.reuse, RZ ;  /* 0x0000002c00037227 */ /* 0x080fe200078e00ff */
[----:B------:R-:W-:Y:S03]  /*69e0*/  SHF.R.U32.HI R5, RZ, R89, R5 ;  /* 0x00000059ff057219 */ /* 0x000fe60000011605 */
[----:B------:R-:W-:Y:S01]  /*69f0*/  IMAD.HI.U32 R2, R4, R44, RZ ;  /* 0x0000002c04027227 */ /* 0x000fe200078e00ff */
[----:B------:R-:W-:Y:S02]  /*6a00*/  @P2 SHF.R.U32.HI R0, RZ, R45, R3 ;  /* 0x0000002dff002219 */ /* 0x000fe40000011603 */
[----:B------:R-:W-:Y:S02]  /*6a10*/  SHF.R.U32.HI R3, RZ, R93, R6 ;  /* 0x0000005dff037219 */ /* 0x000fe40000011606 */
[----:B------:R-:W-:Y:S01]  /*6a20*/  @P2 SHF.R.U32.HI R4, RZ, R45, R2 ;  /* 0x0000002dff042219 */ /* 0x000fe20000011602 */
[----:B------:R-:W-:Y:S01]  /*6a30*/  IMAD R0, R43, R0, RZ ;  /* 0x000000002b007224 */ /* 0x000fe200078e02ff */
[----:B------:R-:W-:Y:S02]  /*6a40*/  SEL R3, R50, R3, !P0 ;  /* 0x0000000332037207 */ /* 0x000fe40004000000 */
[----:B------:R-:W-:Y:S01]  /*6a50*/  SEL R2, R51, R5, !P3 ;  /* 0x0000000533027207 */ /* 0x000fe20005800000 */
[----:B------:R-:W-:Y:S01]  /*6a60*/  IMAD R5, R43, R4, RZ ;  /* 0x000000042b057224 */ /* 0x000fe200078e02ff */
[C---:B------:R-:W-:Y:S01]  /*6a70*/  ISETP.GE.AND P0, PT, R3.reuse, R0, PT ;  /* 0x000000000300720c */ /* 0x040fe20003f06270 */
[C---:B------:R-:W-:Y:S03]  /*6a80*/  IMAD.HI.U32 R0, R3.reuse, R44, RZ ;  /* 0x0000002c03007227 */ /* 0x040fe600078e00ff */
[C---:B------:R-:W-:Y:S02]  /*6a90*/  ISETP.GE.OR P0, PT, R2.reuse, R5, P0 ;  /* 0x000000050200720c */ /* 0x040fe40000706670 */
[----:B------:R-:W-:Y:S04]  /*6aa0*/  SHF.R.U32.HI R0, RZ, R45, R0 ;  /* 0x0000002dff007219 */ /* 0x000fe80000011600 */
        /* <DEDUP_REMOVED lines=15> */
[----:B------:R-:W-:Y:S07]  /*6ba0*/  IMAD R50, R3, R46, R50 ;  /* 0x0000002e03327224 */ /* 0x000fee00078e0232 */
.L_x_96:
[----:B-1----:R-:W-:Y:S01]  /*6bb0*/  @!P1 IMAD.HI.U32 R2, R50, R9, RZ ;  /* 0x0000000932029227 */ /* 0x002fe200078e00ff */
[----:B------:R-:W-:Y:S01]  /*6bc0*/  @!P1 ISETP.NE.AND P0, PT, R8, 0x1, PT ;  /* 0x000000010800980c */ /* 0x000fe20003f05270 */
[----:B------:R-:W-:Y:S01]  /*6bd0*/  USHF.L.U32 UR46, UR20, 0x7, URZ ;  /* 0x00000007142e7899 */ /* 0x000fe200080006ff */
[----:B------:R-:W-:Y:S01]  /*6be0*/  @!P1 ISETP.NE.AND P2, PT, R7, 0x1, PT ;  /* 0x000000010700980c */ /* 0x000fe20003f45270 */
[C---:B------:R-:W-:Y:S01]  /*6bf0*/  @!P1 IMAD.HI.U32 R0, R51.reuse, R10, RZ ;  /* 0x0000000a33009227 */ /* 0x040fe200078e00ff */
[----:B------:R-:W-:Y:S01]  /*6c00*/  @!P1 SHF.R.U32.HI R2, RZ, R12, R2 ;  /* 0x0000000cff029219 */ /* 0x000fe20000011602 */
[----:B------:R-:W-:Y:S01]  /*6c10*/  USHF.L.U32 UR45, UR12, 0x7, URZ ;  /* 0x000000070c2d7899 */ /* 0x000fe200080006ff */
[----:B------:R-:W-:Y:S01]  /*6c20*/  @P4 SHF.R.U32.HI R97, RZ, 0x10, R17 ;  /* 0x00000010ff614819 */ /* 0x000fe20000011611 */
[----:B------:R-:W-:Y:S01]  /*6c30*/  VIADD R108, R108, 0x1 ;  /* 0x000000016c6c7836 */ /* 0x000fe20000000000 */
[----:B------:R-:W-:Y:S01]  /*6c40*/  @!P1 SEL R2, R50, R2, !P0 ;  /* 0x0000000232029207 */ /* 0x000fe20004000000 */
[----:B------:R-:W-:Y:S01]  /*6c50*/  BSSY.RECONVERGENT B6, `(.L_x_97) ;  /* 0x0000028000067945 */ /* 0x000fe20003800200 */
[----:B------:R-:W-:Y:S02]  /*6c60*/  @!P1 SHF.R.U32.HI R0, RZ, R11, R0 ;  /* 0x0000000bff009219 */ /* 0x000fe40000011600 */
[----:B------:R-:W-:Y:S02]  /*6c70*/  LOP3.LUT P0, RZ, R94, 0x90, RZ, 0xc0, !PT ;  /* 0x000000905eff7812 */ /* 0x000fe4000780c0ff */
[----:B------:R-:W-:Y:S05]  /*6c80*/  @!P1 SEL R3, R51, R0, !P2 ;  /* 0x0000000033039207 */ /* 0x000fea0005000000 */
[----:B------:R-:W-:Y:S02]  /*6c90*/  @!P1 IMAD.IADD R0, R2, 0x1, -R3 ;  /* 0x0000000102009824 */ /* 0x000fe400078e0a03 */
[----:B------:R-:W-:Y:S02]  /*6ca0*/  @!P1 IMAD.IADD R2, R3, 0x1, -R2 ;  /* 0x0000000103029824 */ /* 0x000fe400078e0a02 */
[----:B------:R-:W-:Y:S02]  /*6cb0*/  @!P1 IMAD R51, R0, R7, R51 ;  /* 0x0000000700339224 */ /* 0x000fe400078e0233 */
[----:B------:R-:W-:Y:S01]  /*6cc0*/  @!P1 IMAD R50, R2, R8, R50 ;  /* 0x0000000802329224 */ /* 0x000fe200078e0232 */
[----:B------:R-:W-:Y:S06]  /*6cd0*/  @!P0 BRA `(.L_x_98) ;  /* 0x00000000007c8947 */ /* 0x000fec0003800000 */
[----:B------:R-:W1:Y:S01]  /*6ce0*/  LDCU.64 UR8, c[0x4][0x80] ;  /* 0x01001000ff0877ac */ /* 0x000e620008000a00 */
[----:B------:R-:W-:Y:S01]  /*6cf0*/  MOV R2, 0x0 ;  /* 0x0000000000027802 */ /* 0x000fe20000000f00 */
[----:B------:R-:W-:Y:S02]  /*6d00*/  HFMA2 R12, -RZ, RZ, 0, 5.9604644775390625e-08 ;  /* 0x00000001ff0c7431 */ /* 0x000fe400000001ff */
[----:B------:R-:W-:Y:S01]  /*6d10*/  IMAD.MOV.U32 R8, RZ, RZ, 0x70 ;  /* 0x00000070ff087424 */ /* 0x000fe200078e00ff */
[----:B------:R2:W3:Y:S01]  /*6d20*/  LDC.64 R14, c[0x4][R2] ;  /* 0x01000000020e7b82 */ /* 0x0004e20000000a00 */
[----:B------:R-:W4:Y:S01]  /*6d30*/  LDCU.64 UR6, c[0x4][0x88] ;  /* 0x01001100ff0677ac */ /* 0x000f220008000a00 */
[----:B------:R-:W-:Y:S01]  /*6d40*/  IMAD.MOV.U32 R13, RZ, RZ, RZ ;  /* 0x000000ffff0d7224 */ /* 0x000fe200078e00ff */
[----:B------:R-:W2:Y:S01]  /*6d50*/  LDCU.64 UR4, c[0x4][0x8] ;  /* 0x01000100ff0477ac */ /* 0x000ea20008000a00 */
[----:B-1----:R-:W-:Y:S01]  /*6d60*/  MOV R5, UR9 ;  /* 0x0000000900057c02 */ /* 0x002fe20008000f00 */
[----:B------:R-:W-:Y:S01]  /*6d70*/  IMAD.U32 R4, RZ, RZ, UR8 ;  /* 0x00000008ff047e24 */ /* 0x000fe2000f8e00ff */
[----:B----4-:R-:W-:Y:S01]  /*6d80*/  MOV R7, UR7 ;  /* 0x0000000700077c02 */ /* 0x010fe20008000f00 */
[----:B------:R-:W-:Y:S01]  /*6d90*/  IMAD.U32 R6, RZ, RZ, UR6 ;  /* 0x00000006ff067e24 */ /* 0x000fe2000f8e00ff */
[----:B--2---:R-:W-:Y:S01]  /*6da0*/  MOV R11, UR5 ;  /* 0x00000005000b7c02 */ /* 0x004fe20008000f00 */
[----:B------:R-:W-:Y:S02]  /*6db0*/  IMAD.U32 R10, RZ, RZ, UR4 ;  /* 0x00000004ff0a7e24 */ /* 0x000fe4000f8e00ff */
[----:B------:R-:W-:Y:S07]  /*6dc0*/  LEPC R20, `(.L_x_99) ;  /* 0x000000001014794e */ /* 0x000fee0000000000 */
[----:B---3-5:R-:W-:Y:S05]  /*6dd0*/  CALL.ABS.NOINC R14 ;  /* 0x000000000e007343 */ /* 0x028fea0003c00000 */
.L_x_99:
[----:B------:R-:W1:Y:S01]  /*6de0*/  LDCU.64 UR8, c[0x4][0x80] ;  /* 0x01001000ff0877ac */ /* 0x000e620008000a00 */
[----:B------:R-:W2:Y:S01]  /*6df0*/  LDC.64 R2, c[0x4][R2] ;  /* 0x0100000002027b82 */ /* 0x000ea20000000a00 */
[----:B------:R-:W-:Y:S02]  /*6e00*/  HFMA2 R12, -RZ, RZ, 0, 5.9604644775390625e-08 ;  /* 0x00000001ff0c7431 */ /* 0x000fe400000001ff */
[----:B------:R-:W-:Y:S02]  /*6e10*/  IMAD.MOV.U32 R8, RZ, RZ, 0x70 ;  /* 0x00000070ff087424 */ /* 0x000fe400078e00ff */
[----:B------:R-:W-:Y:S01]  /*6e20*/  IMAD.MOV.U32 R13, RZ, RZ, RZ ;  /* 0x000000ffff0d7224 */ /* 0x000fe200078e00ff */
[----:B------:R-:W3:Y:S01]  /*6e30*/  LDCU.64 UR6, c[0x4][0x88] ;  /* 0x01001100ff0677ac */ /* 0x000ee20008000a00 */
[----:B------:R-:W4:Y:S01]  /*6e40*/  LDCU.64 UR4, c[0x4][0x8] ;  /* 0x01000100ff0477ac */ /* 0x000f220008000a00 */
[----:B-1----:R-:W-:Y:S02]  /*6e50*/  MOV R4, UR8 ;  /* 0x0000000800047c02 */ /* 0x002fe40008000f00 */
[----:B------:R-:W-:Y:S02]  /*6e60*/  MOV R5, UR9 ;  /* 0x0000000900057c02 */ /* 0x000fe40008000f00 */
[----:B---3--:R-:W-:Y:S01]  /*6e70*/  MOV R7, UR7 ;  /* 0x0000000700077c02 */ /* 0x008fe20008000f00 */
[----:B------:R-:W-:Y:S01]  /*6e80*/  IMAD.U32 R6, RZ, RZ, UR6 ;  /* 0x00000006ff067e24 */ /* 0x000fe2000f8e00ff */
[----:B----4-:R-:W-:Y:S01]  /*6e90*/  MOV R11, UR5 ;  /* 0x00000005000b7c02 */ /* 0x010fe20008000f00 */
[----:B------:R-:W-:Y:S02]  /*6ea0*/  IMAD.U32 R10, RZ, RZ, UR4 ;  /* 0x00000004ff0a7e24 */ /* 0x000fe4000f8e00ff */
[----:B------:R-:W-:Y:S07]  /*6eb0*/  LEPC R20, `(.L_x_98) ;  /* 0x000000001014794e */ /* 0x000fee0000000000 */
[----:B--2---:R-:W-:Y:S05]  /*6ec0*/  CALL.ABS.NOINC R2 ;  /* 0x0000000002007343 */ /* 0x004fea0003c00000 */
.L_x_98:
[----:B------:R-:W-:Y:S05]  /*6ed0*/  BSYNC.RECONVERGENT B6 ;  /* 0x0000000000067941 */ /* 0x000fea0003800200 */
.L_x_97:
[C---:B------:R-:W-:Y:S02]  /*6ee0*/  ISETP.NE.U32.AND P3, PT, R86.reuse, RZ, PT ;  /* 0x000000ff5600720c */ /* 0x040fe40003f65070 */
[----:B------:R-:W-:Y:S02]  /*6ef0*/  ISETP.NE.U32.AND P0, PT, RZ, UR54, PT ;  /* 0x00000036ff007c0c */ /* 0x000fe4000bf05070 */
[C---:B------:R-:W-:Y:S02]  /*6f00*/  ISETP.NE.AND.EX P3, PT, R87.reuse, RZ, PT, P3 ;  /* 0x000000ff5700720c */ /* 0x040fe40003f65330 */
[----:B------:R-:W-:Y:S02]  /*6f10*/  ISETP.NE.U32.AND P4, PT, R86, RZ, PT ;  /* 0x000000ff5600720c */ /* 0x000fe40003f85070 */
[----:B------:R-:W-:Y:S02]  /*6f20*/  ISETP.NE.AND.EX P0, PT, RZ, UR55, PT, P0 ;  /* 0x00000037ff007c0c */ /* 0x000fe4000bf05300 */
[----:B------:R-:W-:Y:S02]  /*6f30*/  ISETP.NE.U32.AND P2, PT, R82, RZ, PT ;  /* 0x000000ff5200720c */ /* 0x000fe40003f45070 */
[----:B------:R-:W-:Y:S02]  /*6f40*/  ISETP.NE.U32.AND P1, PT, RZ, UR54, PT ;  /* 0x00000036ff007c0c */ /* 0x000fe4000bf25070 */
[----:B------:R-:W-:Y:S03]  /*6f50*/  ISETP.NE.AND.EX P4, PT, R87, RZ, P0, P4 ;  /* 0x000000ff5700720c */ /* 0x000fe60000785340 */
[----:B------:R-:W-:Y:S10]  /*6f60*/  @!P3 BRA `(.L_x_100) ;  /* 0x00000000002cb947 */ /* 0x000ff40003800000 */
[----:B------:R-:W-:Y:S01]  /*6f70*/  ISETP.NE.U32.AND P0, PT, R84, RZ, PT ;  /* 0x000000ff5400720c */ /* 0x000fe20003f05070 */
[----:B------:R-:W-:Y:S03]  /*6f80*/  IMAD.MOV.U32 R90, RZ, RZ, 0x1 ;  /* 0x00000001ff5a7424 */ /* 0x000fe600078e00ff */
[----:B------:R-:W-:Y:S11]  /*6f90*/  ISETP.NE.AND.EX P0, PT, R85, RZ, PT, P0 ;  /* 0x000000ff5500720c */ /* 0x000ff60003f05300 */
[----:B------:R-:W-:Y:S02]  /*6fa0*/  @!UPT UIADD3 URZ, UPT, UPT, URZ, URZ, URZ ;  /* 0x000000fffffff290 */ /* 0x000fe4000fffe0ff */
[----:B------:R-:W1:Y:S01]  /*6fb0*/  @P0 LDC.64 R2, c[0x0][0xc88] ;  /* 0x00032200ff020b82 */ /* 0x000e620000000a00 */
[----:B------:R-:W-:Y:S04]  /*6fc0*/  @P0 IMAD R0, R86, UR52, RZ ;  /* 0x0000003456000c24 */ /* 0x000fe8000f8e02ff */
[----:B-1----:R-:W-:Y:S04]  /*6fd0*/  @P0 IMAD.WIDE R2, R0, 0x4, R2 ;  /* 0x0000000400020825 */ /* 0x002fe800078e0202 */
[----:B------:R-:W-:Y:S01]  /*6fe0*/  HFMA2 R0, -RZ, RZ, 0, 5.9604644775390625e-08 ;  /* 0x00000001ff007431 */ /* 0x000fe200000001ff */
[----:B-----5:R1:W5:Y:S04]  /*6ff0*/  @P0 LDG.E R53, desc[UR56][R2.64] ;  /* 0x0000003802350981 */ /* 0x020368000c1e1900 */
[----:B------:R-:W-:Y:S01]  /*7000*/  @!P0 PRMT R90, R0, 0x7610, R90 ;  /* 0x00007610005a8816 */ /* 0x000fe2000000005a */
[----:B-1----:R-:W2:Y:S06]  /*7010*/  @!P0 LDC R53, c[0x0][0xc80] ;  /* 0x00032000ff358b82 */ /* 0x002eac0000000800 */
.L_x_100:
[----:B------:R-:W-:Y:S02]  /*7020*/  ISETP.NE.AND.EX P2, PT, R83, RZ, PT, P2 ;  /* 0x000000ff5300720c */ /* 0x000fe40003f45320 */
[----:B------:R-:W-:Y:S02]  /*7030*/  PLOP3.LUT P0, PT, PT, PT, PT, 0x8, 0x80 ;  /* 0x000000000080781c */ /* 0x000fe40003f0e170 */
[----:B------:R-:W-:Y:S02]  /*7040*/  ISETP.NE.AND.EX P1, PT, RZ, UR55, PT, P1 ;  /* 0x00000037ff007c0c */ /* 0x000fe4000bf25310 */
[----:B------:R-:W-:Y:S07]  /*7050*/  @!P4 PLOP3.LUT P0, PT, P3, PT, PT, 0x80, 0x8 ;  /* 0x000000000008c81c */ /* 0x000fee0001f0f070 */
[----:B------:R-:W-:Y:S06]  /*7060*/  @!P2 BRA `(.L_x_101) ;  /* 0x000000000020a947 */ /* 0x000fec0003800000 */
[----:B------:R-:W-:Y:S04]  /*7070*/  ISETP.NE.U32.AND P2, PT, R80, RZ, PT ;  /* 0x000000ff5000720c */ /* 0x000fe80003f45070 */
[----:B------:R-:W-:Y:S11]  /*7080*/  ISETP.NE.AND.EX P2, PT, R81, RZ, PT, P2 ;  /* 0x000000ff5100720c */ /* 0x000ff60003f45320 */
[----:B------:R-:W-:Y:S02]  /*7090*/  @!UPT UIADD3 URZ, UPT, UPT, URZ, URZ, URZ ;  /* 0x000000fffffff290 */ /* 0x000fe4000fffe0ff */
[----:B------:R-:W1:Y:S01]  /*70a0*/  @P2 LDC.64 R2, c[0x0][0xca8] ;  /* 0x00032a00ff022b82 */ /* 0x000e620000000a00 */
[----:B------:R-:W-:Y:S04]  /*70b0*/  @P2 IMAD R0, R82, UR52, RZ ;  /* 0x0000003452002c24 */ /* 0x000fe8000f8e02ff */
[----:B-1----:R-:W-:Y:S05]  /*70c0*/  @P2 IMAD.WIDE R2, R0, 0x4, R2 ;  /* 0x0000000400022825 */ /* 0x002fea00078e0202 */
[----:B-----5:R1:W5:Y:S02]  /*70d0*/  @P2 LDG.E R52, desc[UR56][R2.64] ;  /* 0x0000003802342981 */ /* 0x020364000c1e1900 */
[----:B-1----:R-:W3:Y:S02]  /*70e0*/  @!P2 LDC R52, c[0x0][0xca0] ;  /* 0x00032800ff34ab82 */ /* 0x002ee40000000800 */
.L_x_101:
[----:B--2--5:R-:W-:Y:S01]  /*70f0*/  FSETP.NEU.AND P2, PT, R53, RZ, PT ;  /* 0x000000ff3500720b */ /* 0x024fe20003f4d000 */
[----:B------:R-:W-:Y:S01]  /*7100*/  IMAD.MOV.U32 R69, RZ, RZ, 0x10 ;  /* 0x00000010ff457424 */ /* 0x000fe200078e00ff */
[----:B------:R-:W-:Y:S01]  /*7110*/  SEL R2, RZ, 0xffffffff, P1 ;  /* 0xffffffffff027807 */ /* 0x000fe20000800000 */
[----:B------:R-:W-:Y:S01]  /*7120*/  IMAD R59, R100, 0x80, R101 ;  /* 0x00000080643b7824 */ /* 0x000fe200078e0265 */
[----:B------:R-:W-:Y:S01]  /*7130*/  @!P4 LOP3.LUT P1, RZ, R90, 0xff, RZ, 0xc0, !PT ;  /* 0x000000ff5affc812 */ /* 0x000fe2000782c0ff */
[----:B------:R-:W-:Y:S01]  /*7140*/  IMAD.SHL.U32 R110, R102, 0x2, RZ ;  /* 0x00000002666e7824 */ /* 0x000fe200078e00ff */
[----:B------:R-:W-:Y:S01]  /*7150*/  @!P4 SEL R0, RZ, 0xffffffff, P2 ;  /* 0xffffffffff00c807 */ /* 0x000fe20001000000 */
[----:B------:R-:W-:Y:S01]  /*7160*/  BSSY B1, `(.L_x_102) ;  /* 0x0000038000017945 */ /* 0x000fe20003800000 */
[----:B------:R-:W-:Y:S01]  /*7170*/  LEA R58, R100, UR36, 0x3 ;  /* 0x00000024643a7c11 */ /* 0x000fe2000f8e18ff */
[----:B------:R-:W-:Y:S01]  /*7180*/  VIADD R109, R110, UR36 ;  /* 0x000000246e6d7c36 */ /* 0x000fe20008000000 */
[----:B------:R-:W-:Y:S01]  /*7190*/  @P0 SEL R0, R2, R0, !P1 ;  /* 0x0000000002000207 */ /* 0x000fe20004800000 */
[----:B------:R-:W-:Y:S01]  /*71a0*/  IMAD.MOV.U32 R70, RZ, RZ, 0x1 ;  /* 0x00000001ff467424 */ /* 0x000fe200078e00ff */
[----:B------:R-:W-:Y:S01]  /*71b0*/  SHF.L.U32 R3, R99, 0x1f, RZ ;  /* 0x0000001f63037819 */ /* 0x000fe200000006ff */
[----:B------:R-:W-:Y:S01]  /*71c0*/  IMAD.MOV.U32 R68, RZ, RZ, RZ ;  /* 0x000000ffff447224 */ /* 0x000fe200078e00ff */
[----:B------:R-:W-:Y:S02]  /*71d0*/  @!P4 LOP3.LUT R0, R0, 0x1, RZ, 0xc0, !PT ;  /* 0x000000010000c812 */ /* 0x000fe400078ec0ff */
[----:B------:R-:W-:Y:S02]  /*71e0*/  CS2R R78, SRZ ;  /* 0x00000000004e7805 */ /* 0x000fe4000001ff00 */
[----:B------:R-:W-:Y:S02]  /*71f0*/  LOP3.LUT P6, RZ, R103, 0x40, RZ, 0xc0, !PT ;  /* 0x0000004067ff7812 */ /* 0x000fe400078cc0ff */
[----:B------:R-:W-:Y:S02]  /*7200*/  CS2R R76, SRZ ;  /* 0x00000000004c7805 */ /* 0x000fe4000001ff00 */
[----:B------:R-:W-:Y:S02]  /*7210*/  ISETP.NE.U32.OR P5, PT, R0, 0x1, P4 ;  /* 0x000000010000780c */ /* 0x000fe400027a5470 */
[----:B------:R-:W-:Y:S02]  /*7220*/  CS2R R74, SRZ ;  /* 0x00000000004a7805 */ /* 0x000fe4000001ff00 */
[----:B------:R-:W-:Y:S02]  /*7230*/  SEL R69, R69, 0xfffffff0, !P6 ;  /* 0xfffffff045457807 */ /* 0x000fe40007000000 */
[----:B------:R-:W-:Y:S02]  /*7240*/  CS2R R72, SRZ ;  /* 0x0000000000487805 */ /* 0x000fe4000001ff00 */
[----:B------:R-:W-:Y:S02]  /*7250*/  P2R R111, PR, RZ, 0x20 ;  /* 0x00000020ff6f7803 */ /* 0x000fe40000000000 */
[----:B------:R-:W-:Y:S02]  /*7260*/  CS2R R66, SRZ ;  /* 0x0000000000427805 */ /* 0x000fe4000001ff00 */
[----:B------:R-:W-:Y:S02]  /*7270*/  CS2R R64, SRZ ;  /* 0x0000000000407805 */ /* 0x000fe4000001ff00 */
[----:B------:R-:W-:Y:S02]  /*7280*/  CS2R R62, SRZ ;  /* 0x00000000003e7805 */ /* 0x000fe4000001ff00 */
[----:B------:R-:W-:Y:S01]  /*7290*/  CS2R R60, SRZ ;  /* 0x00000000003c7805 */ /* 0x000fe2000001ff00 */
[----:B------:R-:W-:Y:S01]  /*72a0*/  IMAD.IADD R109, R109, 0x1, R69 ;  /* 0x000000016d6d7824 */ /* 0x000fe200078e0245 */
[----:B------:R-:W-:Y:S04]  /*72b0*/  @P5 SHF.L.U32 R0, RZ, 0x1f, RZ ;  /* 0x0000001fff005819 */ /* 0x000fe800000006ff */
[----:B------:R1:W2:Y:S01]  /*72c0*/  @P5 SYNCS.PHASECHK.TRANS64.TRYWAIT P1, [UR36+0x30], R0 ;  /* 0x00003000ff0055a7 */ /* 0x0002a20008021124 */
[----:B------:R4:W3:Y:S01]  /*72d0*/  SYNCS.PHASECHK.TRANS64.TRYWAIT P0, [R58+URZ+0xa0], R3 ;  /* 0x0000a0033a0075a7 */ /* 0x0008e200080011ff */
[----:B-1----:R-:W-:Y:S02]  /*72e0*/  SEL R0, RZ, 0xffffffff, P2 ;  /* 0xffffffffff007807 */ /* 0x002fe40001000000 */
[----:B------:R-:W-:Y:S04]  /*72f0*/  LOP3.LUT P2, R107, R90, 0xff, RZ, 0xc0, !PT ;  /* 0x000000ff5a6b7812 */ /* 0x000fe8000784c0ff */
[----:B------:R-:W-:Y:S04]  /*7300*/  @P3 SEL R0, R2, R0, !P2 ;  /* 0x0000000002003207 */ /* 0x000fe80005000000 */
[----:B------:R-:W-:Y:S04]  /*7310*/  LOP3.LUT R0, R0, 0x1, RZ, 0xc0, !PT ;  /* 0x0000000100007812 */ /* 0x000fe800078ec0ff */
[----:B------:R-:W-:Y:S02]  /*7320*/  ISETP.NE.U32.AND P2, PT, R0, 0x1, PT ;  /* 0x000000010000780c */ /* 0x000fe40003f45070 */
[----:B------:R-:W-:Y:S02]  /*7330*/  SHF.R.U32.HI R0, RZ, 0x15, R59 ;  /* 0x00000015ff007819 */ /* 0x000fe4000001163b */
[----:B------:R-:W-:Y:S02]  /*7340*/  P2R R71, PR, RZ, 0x4 ;  /* 0x00000004ff477803 */ /* 0x000fe40000000000 */
[----:B------:R-:W-:Y:S02]  /*7350*/  LOP3.LUT R2, R0, 0x3, RZ, 0xc0, !PT ;  /* 0x0000000300027812 */ /* 0x000fe400078ec0ff */
[----:B--2---:R-:W-:Y:S01]  /*7360*/  @P5 SEL R70, RZ, 0x1, !P1 ;  /* 0x00000001ff465807 */ /* 0x004fe20004800000 */
[----:B---34-:R-:W-:Y:S06]  /*7370*/  @!P5 BRA `(.L_x_103) ;  /* 0x000000000058d947 */ /* 0x018fec0003800000 */
[----:B------:R-:W-:Y:S01]  /*7380*/  IMAD.MOV.U32 R79, RZ, RZ, RZ ;  /* 0x000000ffff4f7224 */ /* 0x000fe200078e00ff */
[----:B------:R-:W-:Y:S01]  /*7390*/  ISETP.NE.AND P1, PT, R70, RZ, PT ;  /* 0x000000ff4600720c */ /* 0x000fe20003f25270 */
[----:B------:R-:W-:Y:S01]  /*73a0*/  BSSY B0, `(.L_x_104) ;  /* 0x000000c000007945 */ /* 0x000fe20003800000 */
[----:B------:R-:W-:Y:S02]  /*73b0*/  CS2R R62, SRZ ;  /* 0x00000000003e7805 */ /* 0x000fe4000001ff00 */
[----:B------:R-:W-:Y:S02]  /*73c0*/  CS2R R60, SRZ ;  /* 0x00000000003c7805 */ /* 0x000fe4000001ff00 */
[----:B------:R-:W-:Y:S02]  /*73d0*/  CS2R R66, SRZ ;  /* 0x0000000000427805 */ /* 0x000fe4000001ff00 */
[----:B------:R-:W-:Y:S02]  /*73e0*/  CS2R R64, SRZ ;  /* 0x0000000000407805 */ /* 0x000fe4000001ff00 */
[----:B------:R-:W-:Y:S02]  /*73f0*/  CS2R R74, SRZ ;  /* 0x00000000004a7805 */ /* 0x000fe4000001ff00 */
[----:B------:R-:W-:Y:S02]  /*7400*/  CS2R R72, SRZ ;  /* 0x0000000000487805 */ /* 0x000fe4000001ff00 */
[----:B------:R-:W-:Y:S01]  /*7410*/  CS2R R76, SRZ ;  /* 0x00000000004c7805 */ /* 0x000fe2000001ff00 */
[----:B------:R-:W-:Y:S06]  /*7420*/  @P1 BRA `(.L_x_105) ;  /* 0x00000000000c1947 */ /* 0x000fec0003800000 */
[----:B------:R-:W-:Y:S04]  /*7430*/  SHF.L.U32 R5, RZ, 0x1f, RZ ;  /* 0x0000001fff057819 */ /* 0x000fe800000006ff */
[----:B------:R-:W1:Y:S02]  /*7440*/  SYNCS.PHASECHK.TRANS64.TRYWAIT P1, [UR36+0x30], R5 ;  /* 0x00003005ff0075a7 */ /* 0x000e640008021124 */
[----:B-1----:R-:W-:Y:S05]  /*7450*/  @!P1 BRA `(.L_x_106) ;  /* 0x0000008000bc9947 */ /* 0x002fea0003800000 */
.L_x_105:
[----:B------:R-:W-:Y:S05]  /*7460*/  BSYNC B0 ;  /* 0x0000000000007941 */ /* 0x000fea0003800000 */
.L_x_104:
[----:B------:R-:W-:Y:S01]  /*7470*/  ISETP.NE.AND P1, PT, R71, RZ, PT ;  /* 0x000000ff4700720c */ /* 0x000fe20003f25270 */
[----:B------:R-:W-:Y:S11]  /*7480*/  HFMA2 R68, -RZ, RZ, 0, 5.9604644775390625e-08 ;  /* 0x00000001ff447431 */ /* 0x000ff600000001ff */
[----:B------:R-:W-:Y:S01]  /*7490*/  @!UPT UIADD3 URZ, UPT, UPT, URZ, URZ, URZ ;  /* 0x000000fffffff290 */ /* 0x000fe2000fffe0ff */
[----:B------:R2:W3:Y:S04]  /*74a0*/  @P1 LDS.128 R60, [R110+UR36+0x200] ;  /* 0x000200246e3c1984 */ /* 0x0004e80008000c00 */
[----:B------:R2:W4:Y:S04]  /*74b0*/  @P1 LDS.128 R64, [R109+0x200] ;  /* 0x000200006d401984 */ /* 0x0005280000000c00 */
[----:B------:R2:W1:Y:S04]  /*74c0*/  @P1 LDS.128 R72, [R110+UR36+0xa00] ;  /* 0x000a00246e481984 */ /* 0x0004680008000c00 */
[----:B------:R2:W1:Y:S02]  /*74d0*/  @P1 LDS.128 R76, [R109+0xa00] ;  /* 0x000a00006d4c1984 */ /* 0x0004640000000c00 */
.L_x_103:
[----:B------:R-:W-:Y:S05]  /*74e0*/  BSYNC B1 ;  /* 0x0000000000017941 */ /* 0x000fea0003800000 */
.L_x_102:
[----:B------:R-:W-:Y:S02]  /*74f0*/  ISETP.NE.AND P1, PT, R104, R2, PT ;  /* 0x000000026800720c */ /* 0x000fe40003f25270 */
[----:B------:R-:W-:Y:S01]  /*7500*/  MOV R39, RZ ;  /* 0x000000ff00277202 */ /* 0x000fe20000000f00 */
[----:B------:R-:W-:Y:S10]  /*7510*/  @P0 BRA `(.L_x_107) ;  /* 0x0000000000080947 */ /* 0x000ff40003800000 */
[----:B------:R-:W5:Y:S02]  /*7520*/  SYNCS.PHASECHK.TRANS64.TRYWAIT P0, [R58+URZ+0xa0], R3 ;  /* 0x0000a0033a0075a7 */ /* 0x000f6400080011ff */
[----:B-----5:R-:W-:Y:S05]  /*7530*/  @!P0 BRA `(.L_x_108) ;  /* 0x00000080009c8947 */ /* 0x020fea0003800000 */
.L_x_107:
[----:B------:R-:W-:Y:S01]  /*7540*/  IMAD.MOV.U32 R38, RZ, RZ, RZ ;  /* 0x000000ffff267224 */ /* 0x000fe200078e00ff */
[----:B------:R-:W-:Y:S02]  /*7550*/  CS2R R36, SRZ ;  /* 0x0000000000247805 */ /* 0x000fe4000001ff00 */
        /* <DEDUP_REMOVED lines=13> */
[----:B-1----:R-:W-:Y:S01]  /*7630*/  CS2R R4, SRZ ;  /* 0x0000000000047805 */ /* 0x002fe2000001ff00 */
[----:B------:R-:W-:Y:S06]  /*7640*/  @P1 BRA `(.L_x_109) ;  /* 0x0000000000bc1947 */ /* 0x000fec0003800000 */
[----:B------:R-:W-:Y:S11]  /*7650*/  LOP3.LUT P0, RZ, R0, 0x3, R105, 0x48, !PT ;  /* 0x0000000300ff7812 */ /* 0x000ff60007804869 */
[----:B------:R-:W-:Y:S02]  /*7660*/  @!UPT UIADD3 URZ, UPT, UPT, URZ, URZ, URZ ;  /* 0x000000fffffff290 */ /* 0x000fe4000fffe0ff */
[----:B------:R-:W-:Y:S05]  /*7670*/  @!P0 BRA `(.L_x_110) ;  /* 0x0000000000408947 */ /* 0x000fea0003800000 */
[----:B------:R-:W1:Y:S01]  /*7680*/  LDCU.64 UR8, c[0x4][0x70] ;  /* 0x01000e00ff0877ac */ /* 0x000e620008000a00 */
[----:B------:R-:W-:Y:S01]  /*7690*/  MOV R15, 0x0 ;  /* 0x00000000000f7802 */ /* 0x000fe20000000f00 */
[----:B------:R-:W-:Y:S02]  /*76a0*/  HFMA2 R12, -RZ, RZ, 0, 5.9604644775390625e-08 ;  /* 0x00000001ff0c7431 */ /* 0x000fe400000001ff */
[----:B------:R-:W-:Y:S02]  /*76b0*/  IMAD.MOV.U32 R8, RZ, RZ, 0x192 ;  /* 0x00000192ff087424 */ /* 0x000fe400078e00ff */
[----:B------:R-:W-:Y:S01]  /*76c0*/  IMAD.MOV.U32 R13, RZ, RZ, RZ ;  /* 0x000000ffff0d7224 */ /* 0x000fe200078e00ff */
[----:B------:R-:W5:Y:S01]  /*76d0*/  LDCU.64 UR6, c[0x4][0x78] ;  /* 0x01000f00ff0677ac */ /* 0x000f620008000a00 */
[----:B------:R-:W2:Y:S01]  /*76e0*/  LDC.64 R14, c[0x4][R15] ;  /* 0x010000000f0e7b82 */ /* 0x000ea20000000a00 */
[----:B------:R-:W3:Y:S01]  /*76f0*/  LDCU.64 UR4, c[0x4][0x10] ;  /* 0x01000200ff0477ac */ /* 0x000ee20008000a00 */
[----:B-1----:R-:W-:Y:S01]  /*7700*/  MOV R5, UR9 ;  /* 0x0000000900057c02 */ /* 0x002fe20008000f00 */
[----:B------:R-:W-:Y:S01]  /*7710*/  IMAD.U32 R4, RZ, RZ, UR8 ;  /* 0x00000008ff047e24 */ /* 0x000fe2000f8e00ff */
[----:B-----5:R-:W-:Y:S01]  /*7720*/  MOV R7, UR7 ;  /* 0x0000000700077c02 */ /* 0x020fe20008000f00 */
[----:B------:R-:W-:Y:S01]  /*7730*/  IMAD.U32 R6, RZ, RZ, UR6 ;  /* 0x00000006ff067e24 */ /* 0x000fe2000f8e00ff */
[----:B---3--:R-:W-:Y:S01]  /*7740*/  MOV R11, UR5 ;  /* 0x00000005000b7c02 */ /* 0x008fe20008000f00 */
[----:B------:R-:W-:Y:S02]  /*7750*/  IMAD.U32 R10, RZ, RZ, UR4 ;  /* 0x00000004ff0a7e24 */ /* 0x000fe4000f8e00ff */
[----:B------:R-:W-:Y:S07]  /*7760*/  LEPC R20, `(.L_x_110) ;  /* 0x000000001014794e */ /* 0x000fee0000000000 */
[----:B--2-4-:R-:W-:Y:S05]  /*7770*/  CALL.ABS.NOINC R14 ;  /* 0x000000000e007343 */ /* 0x014fea0003c00000 */
.L_x_110:
[----:B------:R-:W-:Y:S05]  /*7780*/  WARPSYNC.ALL ;  /* 0x0000000000007948 */ /* 0x000fea0003800000 */
[C---:B------:R-:W-:Y:S01]  /*7790*/  R2UR UR4, R59.reuse ;  /* 0x000000003b0472ca */ /* 0x040fe200000e0000 */
[----:B------:R-:W-:Y:S05]  /*77a0*/  VIADD R0, R59, 0x40 ;  /* 0x000000403b007836 */ /* 0x000fea0000000000 */
[----:B------:R-:W-:Y:S04]  /*77b0*/  SHF.R.U32.HI R0, RZ, 0x15, R0 ;  /* 0x00000015ff007819 */ /* 0x000fe80000011600 */
[----:B------:R-:W-:Y:S03]  /*77c0*/  LOP3.LUT P0, RZ, R0, 0x3, R105, 0x48, !PT ;  /* 0x0000000300ff7812 */ /* 0x000fe60007804869 */
[----:B------:R-:W1:Y:S10]  /*77d0*/  LDTM.x16 R24, tmem[UR4] ;  /* 0x00000004001879ee */ /* 0x000e740008240000 */
[----:B-1----:R-:W-:Y:S05]  /*77e0*/  @!P0 BRA `(.L_x_111) ;  /* 0x0000000000408947 */ /* 0x002fea0003800000 */
        /* <DEDUP_REMOVED lines=16> */
.L_x_111:
[----:B------:R-:W-:Y:S05]  /*78f0*/  WARPSYNC.ALL ;  /* 0x0000000000007948 */ /* 0x000fea0003800000 */
[----:B------:R-:W-:Y:S11]  /*7900*/  R2UR UR4, R59 ;  /* 0x000000003b0472ca */ /* 0x000ff600000e0000 */
[----:B------:R-:W-:Y:S02]  /*7910*/  @!UPT UIADD3 URZ, UPT, UPT, URZ, URZ, URZ ;  /* 0x000000fffffff290 */ /* 0x000fe4000fffe0ff */
[----:B------:R-:W1:Y:S02]  /*7920*/  LDTM.x16 R4, tmem[UR4+0x40] ;  /* 0x00004004000479ee */ /* 0x000e640008240000 */
[----:B-1----:R-:W-:Y:S01]  /*7930*/  NOP ;  /* 0x0000000000007918 */ /* 0x002fe20000000000 */
.L_x_109:
[----:B---3--:R-:W-:Y:S01]  /*7940*/  SHF.L.U32 R20, R60, 0x10, RZ ;  /* 0x000000103c147819 */ /* 0x008fe200000006ff */
[----:B------:R-:W-:Y:S01]  /*7950*/  FMUL R0, R52, R24 ;  /* 0x0000001834007220 */ /* 0x000fe20000400000 */
[----:B------:R-:W-:Y:S01]  /*7960*/  ISETP.NE.AND P0, PT, R104, R2, PT ;  /* 0x000000026800720c */ /* 0x000fe20003f05270 */
[----:B------:R-:W-:Y:S01]  /*7970*/  FMUL R2, R52, R25 ;  /* 0x0000001934027220 */ /* 0x000fe20000400000 */
[----:B------:R-:W-:Y:S01]  /*7980*/  LOP3.LUT R21, R60, 0xffff0000, RZ, 0xc0, !PT ;  /* 0xffff00003c157812 */ /* 0x000fe200078ec0ff */
[----:B------:R-:W-:Y:S01]  /*7990*/  FFMA R0, R53, R20, R0 ;  /* 0x0000001435007223 */ /* 0x000fe20000000000 */
[C---:B------:R-:W-:Y:S01]  /*79a0*/  SHF.L.U32 R22, R61.reuse, 0x10, RZ ;  /* 0x000000103d167819 */ /* 0x040fe200000006ff */
[----:B------:R-:W-:Y:S01]  /*79b0*/  FMUL R3, R52, R26 ;  /* 0x0000001a34037220 */ /* 0x000fe20000400000 */
[----:B------:R-:W-:Y:S01]  /*79c0*/  LOP3.LUT R23, R61, 0xffff0000, RZ, 0xc0, !PT ;  /* 0xffff00003d177812 */ /* 0x000fe200078ec0ff */
[C---:B------:R-:W-:Y:S01]  /*79d0*/  FFMA R2, R53.reuse, R21, R2 ;  /* 0x0000001535027223 */ /* 0x040fe20000000002 */
[----:B------:R-:W-:Y:S01]  /*79e0*/  SHF.L.U32 R40, R62, 0x10, RZ ;  /* 0x000000103e287819 */ /* 0x000fe200000006ff */
[----:B------:R-:W-:Y:S01]  /*79f0*/  FMUL R20, R52, R27 ;  /* 0x0000001b34147220 */ /* 0x000fe20000400000 */
[----:B------:R-:W-:Y:S01]  /*7a00*/  LOP3.LUT R41, R62, 0xffff0000, RZ, 0xc0, !PT ;  /* 0xffff00003e297812 */ /* 0x000fe200078ec0ff */
[----:B------:R-:W-:Y:S01]  /*7a10*/  FFMA R3, R53, R22, R3 ;  /* 0x0000001635037223 */ /* 0x000fe20000000003 */
[----:B------:R-:W-:Y:S01]  /*7a20*/  F2FP.BF16.F32.PACK_AB R112, R2, R0 ;  /* 0x000000000270723e */ /* 0x000fe200000010ff */
[C---:B------:R-:W-:Y:S01]  /*7a30*/  FMUL R21, R52.reuse, R28 ;  /* 0x0000001c34157220 */ /* 0x040fe20000400000 */
[----:B------:R-:W-:Y:S01]  /*7a40*/  LOP3.LUT R42, R77, 0xffff0000, RZ, 0xc0, !PT ;  /* 0xffff00004d2a7812 */ /* 0x000fe200078ec0ff */
[----:B------:R-:W-:Y:S01]  /*7a50*/  FMUL R22, R52, R29 ;  /* 0x0000001d34167220 */ /* 0x000fe20000400000 */
[----:B------:R-:W-:Y:S01]  /*7a60*/  SHF.L.U32 R54, R78, 0x10, RZ ;  /* 0x000000104e367819 */ /* 0x000fe200000006ff */
[----:B------:R-:W-:Y:S01]  /*7a70*/  FFMA R20, R53, R23, R20 ;  /* 0x0000001735147223 */ /* 0x000fe20000000014 */
[----:B------:R-:W-:Y:S01]  /*7a80*/  SHF.L.U32 R23, R63, 0x10, RZ ;  /* 0x000000103f177819 */ /* 0x000fe200000006ff */
[----:B------:R-:W-:Y:S01]  /*7a90*/  FFMA R21, R53, R40, R21 ;  /* 0x0000002835157223 */ /* 0x000fe20000000015 */
[----:B------:R-:W-:Y:S01]  /*7aa0*/  LOP3.LUT R40, R63, 0xffff0000, RZ, 0xc0, !PT ;  /* 0xffff00003f287812 */ /* 0x000fe200078ec0ff */
[C---:B------:R-:W-:Y:S01]  /*7ab0*/  FFMA R22, R53.reuse, R41, R22 ;  /* 0x0000002935167223 */ /* 0x040fe20000000016 */
[----:B------:R-:W-:Y:S01]  /*7ac0*/  F2FP.BF16.F32.PACK_AB R113, R20, R3 ;  /* 0x000000031471723e */ /* 0x000fe200000010ff */
[----:B------:R-:W-:Y:S01]  /*7ad0*/  FMUL R0, R52, R30 ;  /* 0x0000001e34007220 */ /* 0x000fe20000400000 */
[----:B----4-:R-:W-:Y:S01]  /*7ae0*/  LOP3.LUT R41, R66, 0xffff0000, RZ, 0xc0, !PT ;  /* 0xffff000042297812 */ /* 0x010fe200078ec0ff */
[----:B------:R-:W-:Y:S01]  /*7af0*/  FMUL R2, R52, R31 ;  /* 0x0000001f34027220 */ /* 0x000fe20000400000 */
[----:B------:R-:W-:Y:S01]  /*7b00*/  F2FP.BF16.F32.PACK_AB R114, R22, R21 ;  /* 0x000000151672723e */ /* 0x000fe200000010ff */
[C---:B------:R-:W-:Y:S01]  /*7b10*/  FFMA R0, R53.reuse, R23, R0 ;  /* 0x0000001735007223 */ /* 0x040fe20000000000 */
[C---:B------:R-:W-:Y:S01]  /*7b20*/  SHF.L.U32 R22, R64.reuse, 0x10, RZ ;  /* 0x0000001040167819 */ /* 0x040fe200000006ff */
[----:B------:R-:W-:Y:S01]  /*7b30*/  FFMA R2, R53, R40, R2 ;  /* 0x0000002835027223 */ /* 0x000fe20000000002 */
[----:B------:R-:W-:Y:S01]  /*7b40*/  LOP3.LUT R23, R64, 0xffff0000, RZ, 0xc0, !PT ;  /* 0xffff000040177812 */ /* 0x000fe200078ec0ff */
[C---:B------:R-:W-:Y:S01]  /*7b50*/  FMUL R3, R52.reuse, R32 ;  /* 0x0000002034037220 */ /* 0x040fe20000400000 */
[----:B------:R-:W-:Y:S01]  /*7b60*/  SHF.L.U32 R40, R65, 0x10, RZ ;  /* 0x0000001041287819 */ /* 0x000fe200000006ff */
[----:B------:R-:W-:Y:S01]  /*7b70*/  FMUL R20, R52, R33 ;  /* 0x0000002134147220 */ /* 0x000fe20000400000 */
[----:B------:R-:W-:Y:S01]  /*7b80*/  F2FP.BF16.F32.PACK_AB R115, R2, R0 ;  /* 0x000000000273723e */ /* 0x000fe200000010ff */
[----:B------:R-:W-:Y:S01]  /*7b90*/  FMUL R21, R52, R34 ;  /* 0x0000002234157220 */ /* 0x000fe20000400000 */
[----:B------:R-:W-:Y:S01]  /*7ba0*/  LOP3.LUT R55, R78, 0xffff0000, RZ, 0xc0, !PT ;  /* 0xffff00004e377812 */ /* 0x000fe200078ec0ff */
[----:B------:R-:W-:Y:S01]  /*7bb0*/  FFMA R3, R53, R22, R3 ;  /* 0x0000001635037223 */ /* 0x000fe20000000003 */
[----:B------:R-:W-:Y:S01]  /*7bc0*/  SHF.L.U32 R56, R79, 0x10, RZ ;  /* 0x000000104f387819 */ /* 0x000fe200000006ff */
[----:B------:R-:W-:Y:S01]  /*7bd0*/  FFMA R20, R53, R23, R20 ;  /* 0x0000001735147223 */ /* 0x000fe20000000014 */
[----:B------:R-:W-:Y:S01]  /*7be0*/  LOP3.LUT R23, R65, 0xffff0000, RZ, 0xc0, !PT ;  /* 0xffff000041177812 */ /* 0x000fe200078ec0ff */
[----:B------:R-:W-:Y:S01]  /*7bf0*/  FFMA R21, R53, R40, R21 ;  /* 0x0000002835157223 */ /* 0x000fe20000000015 */
[----:B------:R-:W-:Y:S01]  /*7c00*/  SHF.L.U32 R40, R66, 0x10, RZ ;  /* 0x0000001042287819 */ /* 0x000fe200000006ff */
[----:B------:R-:W-:Y:S01]  /*7c10*/  FMUL R0, R52, R35 ;  /* 0x0000002334007220 */ /* 0x000fe20000400000 */
[----:B------:R-:W-:Y:S01]  /*7c20*/  F2FP.BF16.F32.PACK_AB R116, R20, R3 ;  /* 0x000000031474723e */ /* 0x000fe200000010ff */
[C---:B------:R-:W-:Y:S01]  /*7c30*/  FMUL R2, R52.reuse, R36 ;  /* 0x0000002434027220 */ /* 0x040fe20000400000 */
[----:B------:R-:W-:Y:S01]  /*7c40*/  LOP3.LUT R57, R79, 0xffff0000, RZ, 0xc0, !PT ;  /* 0xffff00004f397812 */ /* 0x000fe200078ec0ff */
[----:B------:R-:W-:Y:S01]  /*7c50*/  FMUL R22, R52, R37 ;  /* 0x0000002534167220 */ /* 0x000fe20000400000 */
[----:B------:R-:W-:Y:S01]  /*7c60*/  ISETP.NE.AND P1, PT, R104, RZ, PT ;  /* 0x000000ff6800720c */ /* 0x000fe20003f25270 */
[----:B------:R-:W-:Y:S01]  /*7c70*/  FFMA R0, R53, R23, R0 ;  /* 0x0000001735007223 */ /* 0x000fe20000000000 */
[----:B------:R-:W-:Y:S01]  /*7c80*/  SHF.L.U32 R23, R67, 0x10, RZ ;  /* 0x0000001043177819 */ /* 0x000fe200000006ff */
[----:B------:R-:W-:Y:S01]  /*7c90*/  FFMA R2, R53, R40, R2 ;  /* 0x0000002835027223 */ /* 0x000fe20000000002 */
[----:B------:R-:W-:Y:S01]  /*7ca0*/  LOP3.LUT R40, R67, 0xffff0000, RZ, 0xc0, !PT ;  /* 0xffff000043287812 */ /* 0x000fe200078ec0ff */
[----:B------:R1:W-:Y:S01]  /*7cb0*/  @!P0 STS.128 [R110+UR36+0x200], R112 ;  /* 0x000200706e008988 */ /* 0x0003e20008000c24 */
[----:B------:R-:W-:Y:S01]  /*7cc0*/  F2FP.BF16.F32.PACK_AB R117, R0, R21 ;  /* 0x000000150075723e */ /* 0x000fe200000010ff */
[C---:B------:R-:W-:Y:S01]  /*7cd0*/  FFMA R22, R53.reuse, R41, R22 ;  /* 0x0000002935167223 */ /* 0x040fe20000000016 */
[----:B------:R-:W-:Y:S01]  /*7ce0*/  LOP3.LUT R41, R74, 0xffff0000, RZ, 0xc0, !PT ;  /* 0xffff00004a297812 */ /* 0x000fe200078ec0ff */
[C---:B------:R-:W-:Y:S01]  /*7cf0*/  FMUL R3, R52.reuse, R38 ;  /* 0x0000002634037220 */ /* 0x040fe20000400000 */
[C---:B------:R-:W-:Y:S01]  /*7d00*/  FMUL R20, R52.reuse, R39 ;  /* 0x0000002734147220 */ /* 0x040fe20000400000 */
        /* <DEDUP_REMOVED lines=9> */
[C---:B------:R-:W-:Y:S01]  /*7da0*/  FFMA R0, R53.reuse, R22, R0 ;  /* 0x0000001635007223 */ /* 0x040fe20000000000 */
[C---:B------:R-:W-:Y:S01]  /*7db0*/  FFMA R2, R53.reuse, R23, R2 ;  /* 0x0000001735027223 */ /* 0x040fe20000000002 */
[----:B------:R-:W-:Y:S01]  /*7dc0*/  F2FP.BF16.F32.PACK_AB R119, R20, R3 ;  /* 0x000000031477723e */ /* 0x000fe200000010ff */
[----:B------:R-:W-:Y:S01]  /*7dd0*/  FFMA R21, R53, R40, R21 ;  /* 0x0000002835157223 */ /* 0x000fe20000000015 */
[----:B------:R-:W-:Y:S01]  /*7de0*/  LOP3.LUT R23, R73, 0xffff0000, RZ, 0xc0, !PT ;  /* 0xffff000049177812 */ /* 0x000fe200078ec0ff */
[----:B------:R-:W-:Y:S01]  /*7df0*/  FMUL R3, R52, R7 ;  /* 0x0000000734037220 */ /* 0x000fe20000400000 */
[----:B------:R-:W-:Y:S01]  /*7e00*/  SHF.L.U32 R40, R74, 0x10, RZ ;  /* 0x000000104a287819 */ /* 0x000fe200000006ff */
[----:B------:R1:W-:Y:S01]  /*7e10*/  @!P0 STS.128 [R109+0x200], R116 ;  /* 0x000200746d008388 */ /* 0x0003e20000000c00 */
[C---:B------:R-:W-:Y:S01]  /*7e20*/  FMUL R20, R52.reuse, R8 ;  /* 0x0000000834147220 */ /* 0x040fe20000400000 */
[----:B------:R-:W-:Y:S01]  /*7e30*/  FMUL R22, R52, R9 ;  /* 0x0000000934167220 */ /* 0x000fe20000400000 */
[C---:B------:R-:W-:Y:S01]  /*7e40*/  FFMA R3, R53.reuse, R23, R3 ;  /* 0x0000001735037223 */ /* 0x040fe20000000003 */
[----:B------:R-:W-:Y:S01]  /*7e50*/  F2FP.BF16.F32.PACK_AB R120, R2, R0 ;  /* 0x000000000278723e */ /* 0x000fe200000010ff */
[----:B------:R-:W-:Y:S01]  /*7e60*/  FFMA R20, R53, R40, R20 ;  /* 0x0000002835147223 */ /* 0x000fe20000000014 */
[C---:B------:R-:W-:Y:S01]  /*7e70*/  SHF.L.U32 R23, R75.reuse, 0x10, RZ ;  /* 0x000000104b177819 */ /* 0x040fe200000006ff */
[C---:B------:R-:W-:Y:S01]  /*7e80*/  FMUL R0, R52.reuse, R10 ;  /* 0x0000000a34007220 */ /* 0x040fe20000400000 */
[----:B------:R-:W-:Y:S01]  /*7e90*/  LOP3.LUT R40, R75, 0xffff0000, RZ, 0xc0, !PT ;  /* 0xffff00004b287812 */ /* 0x000fe200078ec0ff */
[C---:B------:R-:W-:Y:S01]  /*7ea0*/  FFMA R22, R53.reuse, R41, R22 ;  /* 0x0000002935167223 */ /* 0x040fe20000000016 */
[C---:B------:R-:W-:Y:S01]  /*7eb0*/  FMUL R2, R52.reuse, R11 ;  /* 0x0000000b34027220 */ /* 0x040fe20000400000 */
[----:B------:R-:W-:Y:S01]  /*7ec0*/  FFMA R0, R53, R23, R0 ;  /* 0x0000001735007223 */ /* 0x000fe20000000000 */
[----:B------:R-:W-:Y:S01]  /*7ed0*/  F2FP.BF16.F32.PACK_AB R121, R3, R21 ;  /* 0x000000150379723e */ /* 0x000fe200000010ff */
[----:B------:R-:W-:Y:S01]  /*7ee0*/  FMUL R3, R52, R12 ;  /* 0x0000000c34037220 */ /* 0x000fe20000400000 */
[----:B------:R-:W-:Y:S01]  /*7ef0*/  FFMA R2, R53, R40, R2 ;  /* 0x0000002835027223 */ /* 0x000fe20000000002 */
[----:B------:R-:W-:Y:S01]  /*7f00*/  SHF.L.U32 R23, R76, 0x10, RZ ;  /* 0x000000104c177819 */ /* 0x000fe200000006ff */
[----:B------:R-:W-:Y:S01]  /*7f10*/  FMUL R21, R52, R14 ;  /* 0x0000000e34157220 */ /* 0x000fe20000400000 */
[----:B------:R-:W-:Y:S01]  /*7f20*/  F2FP.BF16.F32.PACK_AB R122, R22, R20 ;  /* 0x00000014167a723e */ /* 0x000fe200000010ff */
[----:B------:R-:W-:Y:S01]  /*7f30*/  FMUL R20, R52, R13 ;  /* 0x0000000d34147220 */ /* 0x000fe20000400000 */
[----:B------:R-:W-:Y:S01]  /*7f40*/  LOP3.LUT R40, R76, 0xffff0000, RZ, 0xc0, !PT ;  /* 0xffff00004c287812 */ /* 0x000fe200078ec0ff */
[C---:B------:R-:W-:Y:S01]  /*7f50*/  FMUL R22, R52.reuse, R15 ;  /* 0x0000000f34167220 */ /* 0x040fe20000400000 */
[----:B------:R-:W-:Y:S01]  /*7f60*/  SHF.L.U32 R41, R77, 0x10, RZ ;  /* 0x000000104d297819 */ /* 0x000fe200000006ff */
[C---:B------:R-:W-:Y:S01]  /*7f70*/  FFMA R3, R53.reuse, R23, R3 ;  /* 0x0000001735037223 */ /* 0x040fe20000000003 */
[C---:B------:R-:W-:Y:S01]  /*7f80*/  FMUL R23, R52.reuse, R16 ;  /* 0x0000001034177220 */ /* 0x040fe20000400000 */
[C---:B------:R-:W-:Y:S01]  /*7f90*/  FFMA R20, R53.reuse, R40, R20 ;  /* 0x0000002835147223 */ /* 0x040fe20000000014 */
[C---:B------:R-:W-:Y:S01]  /*7fa0*/  FMUL R40, R52.reuse, R17 ;  /* 0x0000001134287220 */ /* 0x040fe20000400000 */
[C---:B------:R-:W-:Y:S01]  /*7fb0*/  FFMA R21, R53.reuse, R41, R21 ;  /* 0x0000002935157223 */ /* 0x040fe20000000015 */
[C---:B------:R-:W-:Y:S01]  /*7fc0*/  FFMA R22, R53.reuse, R42, R22 ;  /* 0x0000002a35167223 */ /* 0x040fe20000000016 */
[C---:B------:R-:W-:Y:S01]  /*7fd0*/  FMUL R41, R52.reuse, R18 ;  /* 0x0000001234297220 */ /* 0x040fe20000400000 */
[----:B------:R-:W-:Y:S01]  /*7fe0*/  FMUL R42, R52, R19 ;  /* 0x00000013342a7220 */ /* 0x000fe20000400000 */
[----:B------:R-:W-:Y:S01]  /*7ff0*/  F2FP.BF16.F32.PACK_AB R123, R2, R0 ;  /* 0x00000000027b723e */ /* 0x000fe200000010ff */
[C---:B------:R-:W-:Y:S01]  /*8000*/  FFMA R23, R53.reuse, R54, R23 ;  /* 0x0000003635177223 */ /* 0x040fe20000000017 */
[C---:B------:R-:W-:Y:S01]  /*8010*/  FFMA R40, R53.reuse, R55, R40 ;  /* 0x0000003735287223 */ /* 0x040fe20000000028 */
[C---:B------:R-:W-:Y:S01]  /*8020*/  FFMA R41, R53.reuse, R56, R41 ;  /* 0x0000003835297223 */ /* 0x040fe20000000029 */
[----:B------:R-:W-:Y:S01]  /*8030*/  FFMA R42, R53, R57, R42 ;  /* 0x00000039352a7223 */ /* 0x000fe2000000002a */
[----:B------:R1:W-:Y:S01]  /*8040*/  @!P0 STS.128 [R110+UR36+0xa00], R120 ;  /* 0x000a00786e008988 */ /* 0x0003e20008000c24 */
[----:B------:R-:W-:Y:S02]  /*8050*/  F2FP.BF16.F32.PACK_AB R21, R22, R21 ;  /* 0x000000151615723e */ /* 0x000fe400000010ff */
[----:B------:R-:W-:Y:S02]  /*8060*/  F2FP.BF16.F32.PACK_AB R22, R40, R23 ;  /* 0x000000172816723e */ /* 0x000fe400000010ff */
[----:B------:R-:W-:Y:S02]  /*8070*/  F2FP.BF16.F32.PACK_AB R20, R20, R3 ;  /* 0x000000031414723e */ /* 0x000fe400000010ff */
[----:B------:R-:W-:Y:S05]  /*8080*/  F2FP.BF16.F32.PACK_AB R23, R42, R41 ;  /* 0x000000292a17723e */ /* 0x000fea00000010ff */
[----:B------:R1:W-:Y:S01]  /*8090*/  @!P0 STS.128 [R109+0xa00], R20 ;  /* 0x000a00146d008388 */ /* 0x0003e20000000c00 */
[----:B------:R-:W-:Y:S01]  /*80a0*/  @!PT LDS RZ, [RZ] ;  /* 0x00000000fffff984 */ /* 0x000fe20000000800 */
[----:B------:R-:W-:Y:S01]  /*80b0*/  @!PT LDS RZ, [RZ] ;  /* 0x00000000fffff984 */ /* 0x000fe20000000800 */
[----:B------:R-:W-:Y:S01]  /*80c0*/  @!PT LDS RZ, [RZ] ;  /* 0x00000000fffff984 */ /* 0x000fe20000000800 */
[----:B------:R-:W-:Y:S01]  /*80d0*/  @!PT LDS RZ, [RZ] ;  /* 0x00000000fffff984 */ /* 0x000fe20000000800 */
[----:B------:R3:W-:Y:S07]  /*80e0*/  MEMBAR.ALL.CTA ;  /* 0x0000000000007992 */ /* 0x0007ee0000008000 */
[----:B---3--:R-:W3:Y:S01]  /*80f0*/  FENCE.VIEW.ASYNC.S ;  /* 0x00000000000073c6 */ /* 0x008ee20000000000 */
[----:B------:R-:W-:Y:S05]  /*8100*/  WARPSYNC.ALL ;  /* 0x0000000000007948 */ /* 0x000fea0003800000 */
[----:B------:R-:W-:Y:S01]  /*8110*/  BSSY.RECONVERGENT B0, `(.L_x_112) ;  /* 0x0000011000007945 */ /* 0x000fe20003800200 */
[----:B---3--:R-:W-:Y:S06]  /*8120*/  BAR.SYNC.DEFER_BLOCKING 0x1, 0x80 ;  /* 0x0042000000007b1d */ /* 0x008fec0000010000 */
[----:B------:R-:W-:Y:S05]  /*8130*/  @P1 BRA `(.L_x_113) ;  /* 0x0000000000381947 */ /* 0x000fea0003800000 */
[----:B------:R-:W-:Y:S01]  /*8140*/  UIADD3 UR4, UPT, UPT, UR36, 0x200, URZ ;  /* 0x0000020024047890 */ /* 0x000fe2000fffe0ff */
[----:B------:R-:W-:Y:S01]  /*8150*/  UMOV UR47, UR52 ;  /* 0x00000034002f7c82 */ /* 0x000fe20008000000 */
[----:B------:R-:W-:Y:S02]  /*8160*/  UIADD3 UR9, UPT, UPT, UR45, 0x40, URZ ;  /* 0x000000402d097890 */ /* 0x000fe4000fffe0ff */
[----:B------:R-:W-:Y:S02]  /*8170*/  UIADD3 UR8, UPT, UPT, UR36, 0xa00, URZ ;  /* 0x00000a0024087890 */ /* 0x000fe4000fffe0ff */
[----:B------:R-:W-:Y:S01]  /*8180*/  MOV R94, UR4 ;  /* 0x00000004005e7c02 */ /* 0x000fe20008000f00 */
[----:B------:R-:W-:Y:S01]  /*8190*/  UIADD3 UR4, UP0, UPT, UR50, 0xa80, URZ ;  /* 0x00000a8032047890 */ /* 0x000fe2000ff1e0ff */
[----:B------:R-:W-:Y:S02]  /*81a0*/  UMOV UR10, UR46 ;  /* 0x0000002e000a7c82 */ /* 0x000fe40008000000 */
[----:B------:R-:W-:Y:S01]  /*81b0*/  R2UR UR44, R94 ;  /* 0x000000005e2c72ca */ /* 0x000fe200000e0000 */
[----:B------:R-:W-:Y:S01]  /*81c0*/  UIADD3.X UR5, UPT, UPT, URZ, UR51, URZ, UP0, !UPT ;  /* 0x00000033ff057290 */ /* 0x000fe200087fe4ff */
[----:B------:R-:W-:Y:S11]  /*81d0*/  UMOV UR11, UR52 ;  /* 0x00000034000b7c82 */ /* 0x000ff60008000000 */
[----:B------:R3:W-:Y:S01]  /*81e0*/  UTMASTG.3D [UR44], [UR4] ;  /* 0x0000002c040073b5 */ /* 0x0007e20008010000 */
[----:B------:R3:W-:Y:S01]  /*81f0*/  UTMASTG.3D [UR8], [UR4] ;  /* 0x00000008040073b5 */ /* 0x0007e20008010000 */
[----:B------:R0:W-:Y:S01]  /*8200*/  UTMACMDFLUSH ;  /* 0x00000000000079b7 */ /* 0x0001e20000000000 */
[----:B---3--:R-:W-:Y:S04]  /*8210*/  DEPBAR.LE SB0, 0x1 ;  /* 0x000080400000791a */ /* 0x008fe80000000000 */
.L_x_113:
[----:B------:R-:W-:Y:S05]  /*8220*/  BSYNC.RECONVERGENT B0 ;  /* 0x0000000000007941 */ /* 0x000fea0003800200 */
.L_x_112:
[----:B------:R-:W-:Y:S01]  /*8230*/  BAR.SYNC.DEFER_BLOCKING 0x1, 0x80 ;  /* 0x0042000000007b1d */ /* 0x000fe20000010000 */
[----:B------:R-:W-:Y:S01]  /*8240*/  ISETP.NE.AND P1, PT, R111, RZ, PT ;  /* 0x000000ff6f00720c */ /* 0x000fe20003f25270 */
[----:B------:R-:W-:Y:S01]  /*8250*/  UISETP.NE.AND UP0, UPT, UR48, URZ, UPT ;  /* 0x000000ff3000728c */ /* 0x000fe2000bf05270 */
[----:B------:R-:W-:Y:S11]  /*8260*/  LEA R2, R68, UR36, 0x3 ;  /* 0x0000002444027c11 */ /* 0x000ff6000f8e18ff */
[----:B------:R-:W-:Y:S01]  /*8270*/  @P1 SHF.L.U32 R3, RZ, 0x1f, RZ ;  /* 0x0000001fff031819 */ /* 0x000fe200000006ff */
[----:B------:R-:W-:Y:S06]  /*8280*/  BRA.U !UP0, `(.L_x_114) ;  /* 0x0000000108247547 */ /* 0x000fec000b800000 */
[----:B-1----:R-:W-:Y:S01]  /*8290*/  IMAD.U32 R20, RZ, RZ, UR37 ;  /* 0x00000025ff147e24 */ /* 0x002fe2000f8e00ff */
[----:B------:R-:W-:Y:S01]  /*82a0*/  MOV R0, UR63 ;  /* 0x0000003f00007c02 */ /* 0x000fe20008000f00 */
[----:B------:R-:W-:Y:S03]  /*82b0*/  UIADD3 UR4, UPT, UPT, UR37, 0x1, URZ ;  /* 0x0000000125047890 */ /* 0x000fe6000fffe0ff */
[----:B------:R-:W-:Y:S01]  /*82c0*/  @P1 LEA R20, R20, UR36, 0x3 ;  /* 0x0000002414141c11 */ /* 0x000fe2000f8e18ff */
[----:B------:R-:W-:Y:S04]  /*82d0*/  UISETP.NE.AND UP0, UPT, UR4, 0x4, UPT ;  /* 0x000000040400788c */ /* 0x000fe8000bf05270 */
[----:B------:R-:W-:Y:S01]  /*82e0*/  @P1 VIADD R20, R20, 0x50 ;  /* 0x0000005014141836 */ /* 0x000fe20000000000 */
[----:B------:R-:W-:Y:S04]  /*82f0*/  USEL UR37, UR4, URZ, UP0 ;  /* 0x000000ff04257287 */ /* 0x000fe80008000000 */
[----:B------:R-:W-:Y:S04]  /*8300*/  @P1 PRMT R0, R0, 0x654, R20 ;  /* 0x0000065400001816 */ /* 0x000fe80000000014 */
[----:B------:R3:W-:Y:S04]  /*8310*/  @P1 SYNCS.ARRIVE.TRANS64.RED.A1T0 RZ, [R0+URZ], RZ ;  /* 0x000000ff00ff19a7 */ /* 0x0007e800081004ff */
.L_x_114:
[----:B------:R-:W4:Y:S01]  /*8320*/  @P1 SYNCS.PHASECHK.TRANS64.TRYWAIT P0, [R2+URZ+0x30], R3 ;  /* 0x00003003020015a7 */ /* 0x000f2200080011ff */
[----:B------:R-:W-:Y:S01]  /*8330*/  BSSY B1, `(.L_x_115) ;  /* 0x0000014000017945 */ /* 0x000fe20003800000 */
[----:B----4-:R-:W-:Y:S03]  /*8340*/  @P1 SEL R70, RZ, 0x1, !P0 ;  /* 0x00000001ff461807 */ /* 0x010fe60004000000 */
[----:B------:R-:W-:Y:S05]  /*8350*/  @!P1 BRA `(.L_x_116) ;  /* 0x0000000000449947 */ /* 0x000fea0003800000 */
[----:B------:R-:W-:Y:S01]  /*8360*/  ISETP.NE.AND P1, PT, R71, RZ, PT ;  /* 0x000000ff4700720c */ /* 0x000fe20003f25270 */
[----:B------:R-:W-:Y:S01]  /*8370*/  BSSY B0, `(.L_x_117) ;  /* 0x0000009000007945 */ /* 0x000fe20003800000 */
[----:B------:R-:W-:Y:S11]  /*8380*/  ISETP.NE.AND P0, PT, R70, RZ, PT ;  /* 0x000000ff4600720c */ /* 0x000ff60003f05270 */
[----:B-1----:R-:W-:Y:S05]  /*8390*/  @P1 IMAD R20, R68, 0x1000, R110 ;  /* 0x0000100044141824 */ /* 0x002fea00078e026e */
[----:B------:R-:W-:Y:S05]  /*83a0*/  @P1 IADD3 R3, PT, PT, R20, UR36, RZ ;  /* 0x0000002414031c10 */ /* 0x000fea000fffe0ff */
[----:B------:R-:W-:Y:S01]  /*83b0*/  @P1 IMAD.IADD R3, R69, 0x1, R3 ;  /* 0x0000000145031824 */ /* 0x000fe200078e0203 */
[----:B------:R-:W-:Y:S06]  /*83c0*/  @P0 BRA `(.L_x_118) ;  /* 0x00000000000c0947 */ /* 0x000fec0003800000 */
[----:B---3--:R-:W-:Y:S04]  /*83d0*/  SHF.L.U32 R0, RZ, 0x1f, RZ ;  /* 0x0000001fff007819 */ /* 0x008fe800000006ff */
[----:B------:R-:W1:Y:S02]  /*83e0*/  SYNCS.PHASECHK.TRANS64.TRYWAIT P0, [R2+URZ+0x30], R0 ;  /* 0x00003000020075a7 */ /* 0x000e6400080011ff */
[----:B-1----:R-:W-:Y:S05]  /*83f0*/  @!P0 BRA `(.L_x_119) ;  /* 0x0000007400008947 */ /* 0x002fea0003800000 */
.L_x_118:
[----:B------:R-:W-:Y:S05]  /*8400*/  BSYNC B0 ;  /* 0x0000000000007941 */ /* 0x000fea0003800000 */
.L_x_117:
[----:B------:R-:W-:Y:S02]  /*8410*/  ISETP.NE.AND P0, PT, R71, RZ, PT ;  /* 0x000000ff4700720c */ /* 0x000fe40003f05270 */
[----:B------:R-:W-:Y:S11]  /*8420*/  IADD3 R68, PT, PT, R68, 0x1, RZ ;  /* 0x0000000144447810 */ /* 0x000ff60007ffe0ff */
[----:B------:R4:W1:Y:S04]  /*8430*/  @P0 LDS.128 R60, [R20+UR36+0x200] ;  /* 0x00020024143c0984 */ /* 0x0008680008000c00 */
[----:B------:R4:W1:Y:S04]  /*8440*/  @P0 LDS.128 R72, [R20+UR36+0xa00] ;  /* 0x000a002414480984 */ /* 0x0008680008000c00 */
[----:B------:R4:W1:Y:S04]  /*8450*/  @P0 LDS.128 R64, [R3+0x200] ;  /* 0x0002000003400984 */ /* 0x0008680000000c00 */
[----:B------:R4:W1:Y:S02]  /*8460*/  @P0 LDS.128 R76, [R3+0xa00] ;  /* 0x000a0000034c0984 */ /* 0x0008640000000c00 */
.L_x_116:
[----:B------:R-:W-:Y:S05]  /*8470*/  BSYNC B1 ;  /* 0x0000000000017941 */ /* 0x000fea0003800000 */
.L_x_115:
[----:B----4-:R-:W-:Y:S05]  /*8480*/  VIADD R3, R59, 0x400000 ;  /* 0x004000003b037836 */ /* 0x010fea0000000000 */
[----:B-1-3--:R-:W-:Y:S04]  /*8490*/  SHF.R.U32.HI R0, RZ, 0x15, R3 ;  /* 0x00000015ff007819 */ /* 0x00afe80000011603 */
[----:B------:R-:W-:Y:S04]  /*84a0*/  LOP3.LUT R22, R0, 0x3, RZ, 0xc0, !PT ;  /* 0x0000000300167812 */ /* 0x000fe800078ec0ff */
[----:B------:R-:W-:Y:S11]  /*84b0*/  ISETP.NE.AND P0, PT, R104, R22, PT ;  /* 0x000000166800720c */ /* 0x000ff60003f05270 */
[----:B------:R-:W-:Y:S02]  /*84c0*/  @!UPT UIADD3 URZ, UPT, UPT, URZ, URZ, URZ ;  /* 0x000000fffffff290 */ /* 0x000fe4000fffe0ff */
[----:B------:R-:W-:Y:S05]  /*84d0*/  @P0 BRA `(.L_x_120) ;  /* 0x0000000000bc0947 */ /* 0x000fea0003800000 */
[----:B------:R-:W-:Y:S02]  /*84e0*/  LOP3.LUT P0, RZ, R0, 0x3, R105, 0x48, !PT ;  /* 0x0000000300ff7812 */ /* 0x000fe40007804869 */
[----:B------:R-:W-:Y:S11]  /*84f0*/  MOV R2, R3 ;  /* 0x0000000300027202 */ /* 0x000ff60000000f00 */
[----:B------:R-:W-:Y:S05]  /*8500*/  @!P0 BRA `(.L_x_121) ;  /* 0x0000000000408947 */ /* 0x000fea0003800000 */
[----:B------:R-:W1:Y:S01]  /*8510*/  LDCU.64 UR8, c[0x4][0x70] ;  /* 0x01000e00ff0877ac */ /* 0x000e620008000a00 */
[----:B------:R-:W-:Y:S01]  /*8520*/  MOV R15, 0x0 ;  /* 0x00000000000f7802 */ /* 0x000fe20000000f00 */
[----:B------:R-:W-:Y:S02]  /*8530*/  HFMA2 R12, -RZ, RZ, 0, 5.9604644775390625e-08 ;  /* 0x00000001ff0c7431 */ /* 0x000fe400000001ff */
[----:B------:R-:W-:Y:S02]  /*8540*/  IMAD.MOV.U32 R8, RZ, RZ, 0x192 ;  /* 0x00000192ff087424 */ /* 0x000fe400078e00ff */
[----:B------:R-:W-:Y:S01]  /*8550*/  IMAD.MOV.U32 R13, RZ, RZ, RZ ;  /* 0x000000ffff0d7224 */ /* 0x000fe200078e00ff */
[----:B------:R-:W3:Y:S01]  /*8560*/  LDCU.64 UR6, c[0x4][0x78] ;  /* 0x01000f00ff0677ac */ /* 0x000ee20008000a00 */
[----:B------:R-:W4:Y:S01]  /*8570*/  LDC.64 R14, c[0x4][R15] ;  /* 0x010000000f0e7b82 */ /* 0x000f220000000a00 */
[----:B------:R-:W5:Y:S01]  /*8580*/  LDCU.64 UR4, c[0x4][0x10] ;  /* 0x01000200ff0477ac */ /* 0x000f620008000a00 */
[----:B-1----:R-:W-:Y:S01]  /*8590*/  MOV R5, UR9 ;  /* 0x0000000900057c02 */ /* 0x002fe20008000f00 */
[----:B------:R-:W-:Y:S01]  /*85a0*/  IMAD.U32 R4, RZ, RZ, UR8 ;  /* 0x00000008ff047e24 */ /* 0x000fe2000f8e00ff */
[----:B---3--:R-:W-:Y:S01]  /*85b0*/  MOV R7, UR7 ;  /* 0x0000000700077c02 */ /* 0x008fe20008000f00 */
[----:B------:R-:W-:Y:S01]  /*85c0*/  IMAD.U32 R6, RZ, RZ, UR6 ;  /* 0x00000006ff067e24 */ /* 0x000fe2000f8e00ff */
[----:B-----5:R-:W-:Y:S01]  /*85d0*/  MOV R11, UR5 ;  /* 0x00000005000b7c02 */ /* 0x020fe20008000f00 */
[----:B------:R-:W-:Y:S02]  /*85e0*/  IMAD.U32 R10, RZ, RZ, UR4 ;  /* 0x00000004ff0a7e24 */ /* 0x000fe4000f8e00ff */
[----:B------:R-:W-:Y:S07]  /*85f0*/  LEPC R20, `(.L_x_121) ;  /* 0x000000001014794e */ /* 0x000fee0000000000 */
[----:B--2-4-:R-:W-:Y:S05]  /*8600*/  CALL.ABS.NOINC R14 ;  /* 0x000000000e007343 */ /* 0x014fea0003c00000 */
.L_x_121:
        /* <DEDUP_REMOVED lines=23> */
.L_x_122:
[----:B------:R-:W-:Y:S05]  /*8780*/  WARPSYNC.ALL ;  /* 0x0000000000007948 */ /* 0x000fea0003800000 */
[----:B------:R-:W-:Y:S11]  /*8790*/  R2UR UR4, R2 ;  /* 0x00000000020472ca */ /* 0x000ff600000e0000 */
[----:B------:R-:W-:Y:S02]  /*87a0*/  @!UPT UIADD3 URZ, UPT, UPT, URZ, URZ, URZ ;  /* 0x000000fffffff290 */ /* 0x000fe4000fffe0ff */
[----:B------:R-:W1:Y:S02]  /*87b0*/  LDTM.x16 R4, tmem[UR4+0x40] ;  /* 0x00004004000479ee */ /* 0x000e640008240000 */
[----:B-1----:R-:W-:Y:S01]  /*87c0*/  NOP ;  /* 0x0000000000007918 */ /* 0x002fe20000000000 */
.L_x_120:
[----:B------:R-:W-:Y:S01]  /*87d0*/  ISETP.NE.AND P2, PT, R111, RZ, PT ;  /* 0x000000ff6f00720c */ /* 0x000fe20003f45270 */
[----:B------:R-:W-:Y:S01]  /*87e0*/  FMUL R0, R52, R24 ;  /* 0x0000001834007220 */ /* 0x000fe20000400000 */
[----:B------:R-:W-:Y:S01]  /*87f0*/  SHF.L.U32 R3, R60, 0x10, RZ ;  /* 0x000000103c037819 */ /* 0x000fe200000006ff */
[----:B------:R-:W-:Y:S01]  /*8800*/  FMUL R2, R52, R25 ;  /* 0x0000001934027220 */ /* 0x000fe20000400000 */
[----:B------:R-:W-:Y:S02]  /*8810*/  LOP3.LUT R20, R60, 0xffff0000, RZ, 0xc0, !PT ;  /* 0xffff00003c147812 */ /* 0x000fe400078ec0ff */
[----:B------:R-:W-:Y:S01]  /*8820*/  SHF.L.U32 R21, R61, 0x10, RZ ;  /* 0x000000103d157819 */ /* 0x000fe200000006ff */
[C---:B------:R-:W-:Y:S01]  /*8830*/  FFMA R0, R53.reuse, R3, R0 ;  /* 0x0000000335007223 */ /* 0x040fe20000000000 */
[----:B------:R-:W-:Y:S01]  /*8840*/  ISETP.NE.AND P1, PT, R104, R22, PT ;  /* 0x000000166800720c */ /* 0x000fe20003f25270 */
[C---:B------:R-:W-:Y:S01]  /*8850*/  FFMA R2, R53.reuse, R20, R2 ;  /* 0x0000001435027223 */ /* 0x040fe20000000002 */
[----:B------:R-:W-:Y:S01]  /*8860*/  MOV R20, UR37 ;  /* 0x0000002500147c02 */ /* 0x000fe20008000f00 */
[----:B------:R-:W-:Y:S01]  /*8870*/  FMUL R3, R52, R26 ;  /* 0x0000001a34037220 */ /* 0x000fe20000400000 */
[----:B------:R-:W-:Y:S02]  /*8880*/  SHF.L.U32 R22, R62, 0x10, RZ ;  /* 0x000000103e167819 */ /* 0x000fe400000006ff */
[----:B------:R-:W-:Y:S01]  /*8890*/  @P2 LEA R20, R20, UR36, 0x3 ;  /* 0x0000002414142c11 */ /* 0x000fe2000f8e18ff */
[----:B------:R-:W-:Y:S01]  /*88a0*/  FFMA R3, R53, R21, R3 ;  /* 0x0000001535037223 */ /* 0x000fe20000000003 */
[----:B------:R-:W-:Y:S01]  /*88b0*/  F2FP.BF16.F32.PACK_AB R112, R2, R0 ;  /* 0x000000000270723e */ /* 0x000fe200000010ff */
[C---:B------:R-:W-:Y:S01]  /*88c0*/  FMUL R0, R52.reuse, R27 ;  /* 0x0000001b34007220 */ /* 0x040fe20000400000 */
[----:B------:R-:W-:Y:S01]  /*88d0*/  LOP3.LUT R21, R61, 0xffff0000, RZ, 0xc0, !PT ;  /* 0xffff00003d157812 */ /* 0x000fe200078ec0ff */
[----:B------:R-:W-:Y:S01]  /*88e0*/  FMUL R2, R52, R28 ;  /* 0x0000001c34027220 */ /* 0x000fe20000400000 */
[----:B------:R-:W-:Y:S01]  /*88f0*/  @P2 IADD3 R40, PT, PT, R20, 0x50, RZ ;  /* 0x0000005014282810 */ /* 0x000fe20007ffe0ff */
[----:B------:R-:W-:Y:S01]  /*8900*/  FMUL R20, R52, R29 ;  /* 0x0000001d34147220 */ /* 0x000fe20000400000 */
[----:B------:R-:W-:Y:S01]  /*8910*/  LOP3.LUT R23, R62, 0xffff0000, RZ, 0xc0, !PT ;  /* 0xffff00003e177812 */ /* 0x000fe200078ec0ff */
[C---:B------:R-:W-:Y:S01]  /*8920*/  FFMA R0, R53.reuse, R21, R0 ;  /* 0x0000001535007223 */ /* 0x040fe20000000000 */
[----:B------:R-:W-:Y:S01]  /*8930*/  MOV R124, UR63 ;  /* 0x0000003f007c7c02 */ /* 0x000fe20008000f00 */
[C---:B------:R-:W-:Y:S01]  /*8940*/  FFMA R2, R53.reuse, R22, R2 ;  /* 0x0000001635027223 */ /* 0x040fe20000000002 */
[----:B------:R-:W-:Y:S01]  /*8950*/  LOP3.LUT R41, R66, 0xffff0000, RZ, 0xc0, !PT ;  /* 0xffff000042297812 */ /* 0x000fe200078ec0ff */
[----:B------:R-:W-:Y:S01]  /*8960*/  FFMA R20, R53, R23, R20 ;  /* 0x0000001735147223 */ /* 0x000fe20000000014 */
[----:B------:R-:W-:Y:S01]  /*8970*/  @P2 PRMT R124, R124, 0x654, R40 ;  /* 0x000006547c7c2816 */ /* 0x000fe20000000028 */
[C---:B------:R-:W-:Y:S01]  /*8980*/  FMUL R21, R52.reuse, R30 ;  /* 0x0000001e34157220 */ /* 0x040fe20000400000 */
[C---:B------:R-:W-:Y:S01]  /*8990*/  SHF.L.U32 R23, R63.reuse, 0x10, RZ ;  /* 0x000000103f177819 */ /* 0x040fe200000006ff */
[----:B------:R-:W-:Y:S01]  /*89a0*/  FMUL R22, R52, R31 ;  /* 0x0000001f34167220 */ /* 0x000fe20000400000 */
[----:B------:R-:W-:Y:S02]  /*89b0*/  LOP3.LUT R40, R63, 0xffff0000, RZ, 0xc0, !PT ;  /* 0xffff00003f287812 */ /* 0x000fe400078ec0ff */
[----:B------:R-:W-:Y:S01]  /*89c0*/  F2FP.BF16.F32.PACK_AB R114, R20, R2 ;  /* 0x000000021472723e */ /* 0x000fe200000010ff */
[C---:B------:R-:W-:Y:S01]  /*89d0*/  FFMA R21, R53.reuse, R23, R21 ;  /* 0x0000001735157223 */ /* 0x040fe20000000015 */
[----:B------:R-:W-:Y:S01]  /*89e0*/  F2FP.BF16.F32.PACK_AB R113, R0, R3 ;  /* 0x000000030071723e */ /* 0x000fe200000010ff */
[----:B------:R-:W-:Y:S01]  /*89f0*/  FFMA R22, R53, R40, R22 ;  /* 0x0000002835167223 */ /* 0x000fe20000000016 */
[----:B------:R-:W-:Y:S01]  /*8a00*/  SHF.L.U32 R20, R64, 0x10, RZ ;  /* 0x0000001040147819 */ /* 0x000fe200000006ff */
[----:B------:R-:W-:Y:S01]  /*8a10*/  FMUL R0, R52, R32 ;  /* 0x0000002034007220 */ /* 0x000fe20000400000 */
[----:B------:R-:W-:Y:S01]  /*8a20*/  LOP3.LUT R23, R64, 0xffff0000, RZ, 0xc0, !PT ;  /* 0xffff000040177812 */ /* 0x000fe200078ec0ff */
[C---:B------:R-:W-:Y:S01]  /*8a30*/  FMUL R2, R52.reuse, R33 ;  /* 0x0000002134027220 */ /* 0x040fe20000400000 */
[----:B------:R-:W-:Y:S01]  /*8a40*/  SHF.L.U32 R40, R65, 0x10, RZ ;  /* 0x0000001041287819 */ /* 0x000fe200000006ff */
[----:B------:R-:W-:Y:S01]  /*8a50*/  FMUL R3, R52, R34 ;  /* 0x0000002234037220 */ /* 0x000fe20000400000 */
[----:B------:R-:W-:Y:S01]  /*8a60*/  F2FP.BF16.F32.PACK_AB R115, R22, R21 ;  /* 0x000000151673723e */ /* 0x000fe200000010ff */
[----:B------:R-:W-:Y:S01]  /*8a70*/  FFMA R0, R53, R20, R0 ;  /* 0x0000001435007223 */ /* 0x000fe20000000000 */
[----:B------:R-:W-:Y:S01]  /*8a80*/  LOP3.LUT R42, R77, 0xffff0000, RZ, 0xc0, !PT ;  /* 0xffff00004d2a7812 */ /* 0x000fe200078ec0ff */
[----:B------:R-:W-:Y:S01]  /*8a90*/  FFMA R2, R53, R23, R2 ;  /* 0x0000001735027223 */ /* 0x000fe20000000002 */
[----:B------:R-:W-:Y:S01]  /*8aa0*/  LOP3.LUT R23, R65, 0xffff0000, RZ, 0xc0, !PT ;  /* 0xffff000041177812 */ /* 0x000fe200078ec0ff */
[C---:B------:R-:W-:Y:S01]  /*8ab0*/  FFMA R3, R53.reuse, R40, R3 ;  /* 0x0000002835037223 */ /* 0x040fe20000000003 */
[----:B------:R-:W-:Y:S01]  /*8ac0*/  SHF.L.U32 R40, R66, 0x10, RZ ;  /* 0x0000001042287819 */ /* 0x000fe200000006ff */
[----:B------:R-:W-:Y:S01]  /*8ad0*/  FMUL R20, R52, R35 ;  /* 0x0000002334147220 */ /* 0x000fe20000400000 */
[----:B------:R-:W-:Y:S01]  /*8ae0*/  F2FP.BF16.F32.PACK_AB R116, R2, R0 ;  /* 0x000000000274723e */ /* 0x000fe200000010ff */
[----:B------:R-:W-:Y:S01]  /*8af0*/  FMUL R21, R52, R36 ;  /* 0x0000002434157220 */ /* 0x000fe20000400000 */
[----:B------:R-:W-:Y:S01]  /*8b00*/  SHF.L.U32 R54, R78, 0x10, RZ ;  /* 0x000000104e367819 */ /* 0x000fe200000006ff */
[----:B------:R-:W-:Y:S01]  /*8b10*/  FMUL R22, R52, R37 ;  /* 0x0000002534167220 */ /* 0x000fe20000400000 */
[----:B------:R-:W-:Y:S01]  /*8b20*/  LOP3.LUT R55, R78, 0xffff0000, RZ, 0xc0, !PT ;  /* 0xffff00004e377812 */ /* 0x000fe200078ec0ff */
[----:B------:R-:W-:Y:S01]  /*8b30*/  FFMA R20, R53, R23, R20 ;  /* 0x0000001735147223 */ /* 0x000fe20000000014 */
[----:B------:R-:W-:Y:S01]  /*8b40*/  SHF.L.U32 R23, R67, 0x10, RZ ;  /* 0x0000001043177819 */ /* 0x000fe200000006ff */
[----:B------:R-:W-:Y:S01]  /*8b50*/  FFMA R21, R53, R40, R21 ;  /* 0x0000002835157223 */ /* 0x000fe20000000015 */
[----:B------:R-:W-:Y:S01]  /*8b60*/  LOP3.LUT R40, R67, 0xffff0000, RZ, 0xc0, !PT ;  /* 0xffff000043287812 */ /* 0x000fe200078ec0ff */
[C---:B------:R-:W-:Y:S01]  /*8b70*/  FFMA R22, R53.reuse, R41, R22 ;  /* 0x0000002935167223 */ /* 0x040fe20000000016 */
[----:B------:R-:W-:Y:S01]  /*8b80*/  F2FP.BF16.F32.PACK_AB R117, R20, R3 ;  /* 0x000000031475723e */ /* 0x000fe200000010ff */
[----:B------:R-:W-:Y:S01]  /*8b90*/  FMUL R0, R52, R38 ;  /* 0x0000002634007220 */ /* 0x000fe20000400000 */
[----:B------:R-:W-:Y:S01]  /*8ba0*/  LOP3.LUT R41, R74, 0xffff0000, RZ, 0xc0, !PT ;  /* 0xffff00004a297812 */ /* 0x000fe200078ec0ff */
[----:B------:R-:W-:Y:S01]  /*8bb0*/  FMUL R2, R52, R39 ;  /* 0x0000002734027220 */ /* 0x000fe20000400000 */
[----:B------:R-:W-:Y:S01]  /*8bc0*/  F2FP.BF16.F32.PACK_AB R118, R22, R21 ;  /* 0x000000151676723e */ /* 0x000fe200000010ff */
[----:B------:R1:W-:Y:S01]  /*8bd0*/  @!P1 STS.128 [R110+UR36+0x1200], R112 ;  /* 0x001200706e009988 */ /* 0x0003e20008000c24 */
[C---:B------:R-:W-:Y:S01]  /*8be0*/  SHF.L.U32 R22, R72.reuse, 0x10, RZ ;  /* 0x0000001048167819 */ /* 0x040fe200000006ff */
[C---:B------:R-:W-:Y:S01]  /*8bf0*/  FFMA R0, R53.reuse, R23, R0 ;  /* 0x0000001735007223 */ /* 0x040fe20000000000 */
[----:B------:R-:W-:Y:S01]  /*8c00*/  LOP3.LUT R23, R72, 0xffff0000, RZ, 0xc0, !PT ;  /* 0xffff000048177812 */ /* 0x000fe200078ec0ff */
[----:B------:R-:W-:Y:S01]  /*8c10*/  FFMA R2, R53, R40, R2 ;  /* 0x0000002835027223 */ /* 0x000fe20000000002 */
[----:B------:R-:W-:Y:S01]  /*8c20*/  SHF.L.U32 R40, R73, 0x10, RZ ;  /* 0x0000001049287819 */ /* 0x000fe200000006ff */
[C---:B------:R-:W-:Y:S01]  /*8c30*/  FMUL R3, R52.reuse, R4 ;  /* 0x0000000434037220 */ /* 0x040fe20000400000 */
[C---:B------:R-:W-:Y:S01]  /*8c40*/  SHF.L.U32 R56, R79.reuse, 0x10, RZ ;  /* 0x000000104f387819 */ /* 0x040fe200000006ff */
[----:B------:R-:W-:Y:S01]  /*8c50*/  FMUL R20, R52, R5 ;  /* 0x0000000534147220 */ /* 0x000fe20000400000 */
[----:B------:R-:W-:Y:S01]  /*8c60*/  F2FP.BF16.F32.PACK_AB R119, R2, R0 ;  /* 0x000000000277723e */ /* 0x000fe200000010ff */
[----:B------:R-:W-:Y:S01]  /*8c70*/  FMUL R21, R52, R6 ;  /* 0x0000000634157220 */ /* 0x000fe20000400000 */
[----:B------:R-:W-:Y:S01]  /*8c80*/  LOP3.LUT R57, R79, 0xffff0000, RZ, 0xc0, !PT ;  /* 0xffff00004f397812 */ /* 0x000fe200078ec0ff */
[C---:B------:R-:W-:Y:S01]  /*8c90*/  FFMA R3, R53.reuse, R22, R3 ;  /* 0x0000001635037223 */ /* 0x040fe20000000003 */
[----:B------:R-:W-:Y:S01]  /*8ca0*/  FFMA R20, R53, R23, R20 ;  /* 0x0000001735147223 */ /* 0x000fe20000000014 */
[----:B------:R1:W-:Y:S01]  /*8cb0*/  @!P1 STS.128 [R109+0x1200], R116 ;  /* 0x001200746d009388 */ /* 0x0003e20000000c00 */
[----:B------:R-:W-:Y:S01]  /*8cc0*/  LOP3.LUT R23, R73, 0xffff0000, RZ, 0xc0, !PT ;  /* 0xffff000049177812 */ /* 0x000fe200078ec0ff */
[C---:B------:R-:W-:Y:S01]  /*8cd0*/  FFMA R21, R53.reuse, R40, R21 ;  /* 0x0000002835157223 */ /* 0x040fe20000000015 */
[----:B------:R-:W-:Y:S01]  /*8ce0*/  SHF.L.U32 R40, R74, 0x10, RZ ;  /* 0x000000104a287819 */ /* 0x000fe200000006ff */
[----:B------:R-:W-:Y:S01]  /*8cf0*/  FMUL R0, R52, R7 ;  /* 0x0000000734007220 */ /* 0x000fe20000400000 */
[----:B------:R-:W-:Y:S01]  /*8d00*/  F2FP.BF16.F32.PACK_AB R120, R20, R3 ;  /* 0x000000031478723e */ /* 0x000fe200000010ff */
[----:B------:R-:W-:Y:S01]  /*8d10*/  FMUL R2, R52, R8 ;  /* 0x0000000834027220 */ /* 0x000fe20000400000 */
[----:B------:R-:W-:Y:S01]  /*8d20*/  ISETP.NE.AND P0, PT, R104, RZ, PT ;  /* 0x000000ff6800720c */ /* 0x000fe20003f05270 */
[C---:B------:R-:W-:Y:S01]  /*8d30*/  FMUL R22, R52.reuse, R9 ;  /* 0x0000000934167220 */ /* 0x040fe20000400000 */
[C---:B------:R-:W-:Y:S01]  /*8d40*/  FFMA R0, R53.reuse, R23, R0 ;  /* 0x0000001735007223 */ /* 0x040fe20000000000 */
[----:B------:R-:W-:Y:S01]  /*8d50*/  FFMA R2, R53, R40, R2 ;  /* 0x0000002835027223 */ /* 0x000fe20000000002 */
[C---:B------:R-:W-:Y:S01]  /*8d60*/  SHF.L.U32 R23, R75.reuse, 0x10, RZ ;  /* 0x000000104b177819 */ /* 0x040fe200000006ff */
[C---:B------:R-:W-:Y:S01]  /*8d70*/  FMUL R3, R52.reuse, R10 ;  /* 0x0000000a34037220 */ /* 0x040fe20000400000 */
[----:B------:R-:W-:Y:S01]  /*8d80*/  LOP3.LUT R40, R75, 0xffff0000, RZ, 0xc0, !PT ;  /* 0xffff00004b287812 */ /* 0x000fe200078ec0ff */
[C---:B------:R-:W-:Y:S01]  /*8d90*/  FFMA R22, R53.reuse, R41, R22 ;  /* 0x0000002935167223 */ /* 0x040fe20000000016 */
[----:B------:R-:W-:Y:S01]  /*8da0*/  FMUL R20, R52, R11 ;  /* 0x0000000b34147220 */ /* 0x000fe20000400000 */
[C---:B------:R-:W-:Y:S01]  /*8db0*/  FFMA R3, R53.reuse, R23, R3 ;  /* 0x0000001735037223 */ /* 0x040fe20000000003 */
        /* <DEDUP_REMOVED lines=27> */
[----:B------:R-:W-:Y:S02]  /*8f70*/  F2FP.BF16.F32.PACK_AB R23, R42, R41 ;  /* 0x000000292a17723e */ /* 0x000fe400000010ff */
[----:B------:R-:W-:Y:S02]  /*8f80*/  LEA R0, R68, UR36, 0x3 ;  /* 0x0000002444007c11 */ /* 0x000fe4000f8e18ff */
[----:B------:R-:W-:Y:S01]  /*8f90*/  @P2 SHF.L.U32 R2, RZ, 0x1f, RZ ;  /* 0x0000001fff022819 */ /* 0x000fe200000006ff */
[----:B------:R1:W-:Y:S01]  /*8fa0*/  @!P1 STS.128 [R109+0x1a00], R20 ;  /* 0x001a00146d009388 */ /* 0x0003e20000000c00 */
[----:B------:R-:W-:Y:S01]  /*8fb0*/  @!PT LDS RZ, [RZ] ;  /* 0x00000000fffff984 */ /* 0x000fe20000000800 */
[----:B------:R-:W-:Y:S01]  /*8fc0*/  @!PT LDS RZ, [RZ] ;  /* 0x00000000fffff984 */ /* 0x000fe20000000800 */
[----:B------:R-:W-:Y:S01]  /*8fd0*/  @!PT LDS RZ, [RZ] ;  /* 0x00000000fffff984 */ /* 0x000fe20000000800 */
[----:B------:R-:W-:Y:S01]  /*8fe0*/  @!PT LDS RZ, [RZ] ;  /* 0x00000000fffff984 */ /* 0x000fe20000000800 */
[----:B------:R3:W-:Y:S07]  /*8ff0*/  MEMBAR.ALL.CTA ;  /* 0x0000000000007992 */ /* 0x0007ee0000008000 */
[----:B---3--:R-:W3:Y:S02]  /*9000*/  FENCE.VIEW.ASYNC.S ;  /* 0x00000000000073c6 */ /* 0x008ee40000000000 */
[----:B------:R-:W-:Y:S05]  /*9010*/  WARPSYNC.ALL ;  /* 0x0000000000007948 */ /* 0x000fea0003800000 */
[----:B------:R-:W-:Y:S01]  /*9020*/  BSSY.RECONVERGENT B0, `(.L_x_123) ;  /* 0x0000011000007945 */ /* 0x000fe20003800200 */
[----:B---3--:R-:W-:Y:S06]  /*9030*/  BAR.SYNC.DEFER_BLOCKING 0x1, 0x80 ;  /* 0x0042000000007b1d */ /* 0x008fec0000010000 */
[----:B------:R-:W-:Y:S05]  /*9040*/  @P0 BRA `(.L_x_124) ;  /* 0x0000000000380947 */ /* 0x000fea0003800000 */
[----:B------:R-:W-:Y:S02]  /*9050*/  UIADD3 UR4, UP0, UPT, UR50, 0xa80, URZ ;  /* 0x00000a8032047890 */ /* 0x000fe4000ff1e0ff */
[----:B------:R-:W-:Y:S02]  /*9060*/  UIADD3 UR10, UPT, UPT, UR46, 0x40, URZ ;  /* 0x000000402e0a7890 */ /* 0x000fe4000fffe0ff */
[----:B------:R-:W-:Y:S02]  /*9070*/  UIADD3 UR8, UPT, UPT, UR36, 0x1200, URZ ;  /* 0x0000120024087890 */ /* 0x000fe4000fffe0ff */
[----:B------:R-:W-:Y:S01]  /*9080*/  UIADD3.X UR5, UPT, UPT, URZ, UR51, URZ, UP0, !UPT ;  /* 0x00000033ff057290 */ /* 0x000fe200087fe4ff */
[----:B------:R-:W-:Y:S01]  /*9090*/  UMOV UR9, UR45 ;  /* 0x0000002d00097c82 */ /* 0x000fe20008000000 */
[----:B------:R-:W-:Y:S01]  /*90a0*/  UMOV UR11, UR52 ;  /* 0x00000034000b7c82 */ /* 0x000fe20008000000 */
[----:B------:R-:W-:Y:S02]  /*90b0*/  UIADD3 UR13, UPT, UPT, UR45, 0x40, URZ ;  /* 0x000000402d0d7890 */ /* 0x000fe4000fffe0ff */
[----:B------:R-:W-:Y:S01]  /*90c0*/  UIADD3 UR12, UPT, UPT, UR36, 0x1a00, URZ ;  /* 0x00001a00240c7890 */ /* 0x000fe2000fffe0ff */
[----:B------:R-:W-:Y:S03]  /*90d0*/  UMOV UR15, UR52 ;  /* 0x00000034000f7c82 */ /* 0x000fe60008000000 */
[----:B------:R3:W-:Y:S01]  /*90e0*/  UTMASTG.3D [UR8], [UR4] ;  /* 0x00000008040073b5 */ /* 0x0007e20008010000 */
[----:B------:R-:W-:Y:S04]  /*90f0*/  UMOV UR14, UR10 ;  /* 0x0000000a000e7c82 */ /* 0x000fe80008000000 */
[----:B------:R3:W-:Y:S01]  /*9100*/  UTMASTG.3D [UR12], [UR4] ;  /* 0x0000000c040073b5 */ /* 0x0007e20008010000 */
[----:B------:R0:W-:Y:S01]  /*9110*/  UTMACMDFLUSH ;  /* 0x00000000000079b7 */ /* 0x0001e20000000000 */
[----:B---3--:R-:W-:Y:S04]  /*9120*/  DEPBAR.LE SB0, 0x1 ;  /* 0x000080400000791a */ /* 0x008fe80000000000 */
.L_x_124:
[----:B------:R-:W-:Y:S05]  /*9130*/  BSYNC.RECONVERGENT B0 ;  /* 0x0000000000007941 */ /* 0x000fea0003800200 */
.L_x_123:
[----:B------:R-:W-:Y:S01]  /*9140*/  BAR.SYNC.DEFER_BLOCKING 0x1, 0x80 ;  /* 0x0042000000007b1d */ /* 0x000fe20000010000 */
[----:B------:R-:W-:Y:S01]  /*9150*/  UIADD3 UR4, UPT, UPT, UR37, 0x1, URZ ;  /* 0x0000000125047890 */ /* 0x000fe2000fffe0ff */
[----:B-1----:R-:W-:Y:S01]  /*9160*/  VIADD R23, R59, 0x10 ;  /* 0x000000103b177836 */ /* 0x002fe20000000000 */
[----:B------:R-:W-:Y:S02]  /*9170*/  UIADD3 UR41, UPT, UPT, UR45, 0x10, URZ ;  /* 0x000000102d297890 */ /* 0x000fe4000fffe0ff */
[----:B------:R-:W-:Y:S02]  /*9180*/  UISETP.NE.AND UP0, UPT, UR4, 0x4, UPT ;  /* 0x000000040400788c */ /* 0x000fe4000bf05270 */
[----:B------:R-:W-:Y:S02]  /*9190*/  SHF.R.U32.HI R21, RZ, 0x15, R23 ;  /* 0x00000015ff157819 */ /* 0x000fe40000011617 */
[----:B------:R-:W-:Y:S02]  /*91a0*/  USEL UR38, UR4, URZ, UP0 ;  /* 0x000000ff04267287 */ /* 0x000fe40008000000 */
[----:B------:R-:W-:Y:S01]  /*91b0*/  LOP3.LUT R22, R21, 0x3, RZ, 0xc0, !PT ;  /* 0x0000000315167812 */ /* 0x000fe200078ec0ff */
[----:B------:R1:W-:Y:S01]  /*91c0*/  @P2 SYNCS.ARRIVE.TRANS64.RED.A1T0 RZ, [R124+URZ], RZ ;  /* 0x000000ff7cff29a7 */ /* 0x0003e200081004ff */
[----:B------:R-:W-:Y:S01]  /*91d0*/  BSSY B1, `(.L_x_125) ;  /* 0x0000015000017945 */ /* 0x000fe20003800000 */
[----:B------:R-:W3:Y:S02]  /*91e0*/  @P2 SYNCS.PHASECHK.TRANS64.TRYWAIT P0, [R0+URZ+0x30], R2 ;  /* 0x00003002000025a7 */ /* 0x000ee400080011ff */
[----:B---3--:R-:W-:Y:S01]  /*91f0*/  @P2 SEL R70, RZ, 0x1, !P0 ;  /* 0x00000001ff462807 */ /* 0x008fe20004000000 */
[----:B-1----:R-:W-:Y:S06]  /*9200*/  @!P2 BRA `(.L_x_126) ;  /* 0x000000000044a947 */ /* 0x002fec0003800000 */
[----:B------:R-:W-:Y:S01]  /*9210*/  ISETP.NE.AND P1, PT, R71, RZ, PT ;  /* 0x000000ff4700720c */ /* 0x000fe20003f25270 */
[----:B------:R-:W-:Y:S01]  /*9220*/  BSSY B0, `(.L_x_127) ;  /* 0x0000009000007945 */ /* 0x000fe20003800000 */
[----:B------:R-:W-:Y:S11]  /*9230*/  ISETP.NE.AND P0, PT, R70, RZ, PT ;  /* 0x000000ff4600720c */ /* 0x000ff60003f05270 */
[----:B------:R-:W-:Y:S05]  /*9240*/  @P1 IMAD R3, R68, 0x1000, R110 ;  /* 0x0000100044031824 */ /* 0x000fea00078e026e */
[----:B------:R-:W-:Y:S05]  /*9250*/  @P1 IADD3 R2, PT, PT, R3, UR36, RZ ;  /* 0x0000002403021c10 */ /* 0x000fea000fffe0ff */
[----:B------:R-:W-:Y:S01]  /*9260*/  @P1 IMAD.IADD R2, R69, 0x1, R2 ;  /* 0x0000000145021824 */ /* 0x000fe200078e0202 */
[----:B------:R-:W-:Y:S06]  /*9270*/  @P0 BRA `(.L_x_128) ;  /* 0x00000000000c0947 */ /* 0x000fec0003800000 */
[----:B------:R-:W-:Y:S04]  /*9280*/  SHF.L.U32 R20, RZ, 0x1f, RZ ;  /* 0x0000001fff147819 */ /* 0x000fe800000006ff */
[----:B------:R-:W1:Y:S02]  /*9290*/  SYNCS.PHASECHK.TRANS64.TRYWAIT P0, [R0+URZ+0x30], R20 ;  /* 0x00003014000075a7 */ /* 0x000e6400080011ff */
[----:B-1----:R-:W-:Y:S05]  /*92a0*/  @!P0 BRA `(.L_x_129) ;  /* 0x0000006400688947 */ /* 0x002fea0003800000 */
.L_x_128:
[----:B------:R-:W-:Y:S05]  /*92b0*/  BSYNC B0 ;  /* 0x0000000000007941 */ /* 0x000fea0003800000 */
.L_x_127:
[----:B------:R-:W-:Y:S02]  /*92c0*/  ISETP.NE.AND P0, PT, R71, RZ, PT ;  /* 0x000000ff4700720c */ /* 0x000fe40003f05270 */
[----:B------:R-:W-:Y:S11]  /*92d0*/  IADD3 R68, PT, PT, R68, 0x1, RZ ;  /* 0x0000000144447810 */ /* 0x000ff60007ffe0ff */
[----:B------:R3:W4:Y:S04]  /*92e0*/  @P0 LDS.128 R60, [R3+UR36+0x200] ;  /* 0x00020024033c0984 */ /* 0x0007280008000c00 */
[----:B------:R3:W1:Y:S04]  /*92f0*/  @P0 LDS.128 R72, [R3+UR36+0xa00] ;  /* 0x000a002403480984 */ /* 0x0006680008000c00 */
[----:B------:R3:W1:Y:S04]  /*9300*/  @P0 LDS.128 R64, [R2+0x200] ;  /* 0x0002000002400984 */ /* 0x0006680000000c00 */
[----:B------:R3:W1:Y:S02]  /*9310*/  @P0 LDS.128 R76, [R2+0xa00] ;  /* 0x000a0000024c0984 */ /* 0x0006640000000c00 */
.L_x_126:
[----:B------:R-:W-:Y:S05]  /*9320*/  BSYNC B1 ;  /* 0x0000000000017941 */ /* 0x000fea0003800000 */
.L_x_125:
[----:B------:R-:W-:Y:S11]  /*9330*/  ISETP.NE.AND P0, PT, R104, R22, PT ;  /* 0x000000166800720c */ /* 0x000ff60003f05270 */
[----:B------:R-:W-:Y:S02]  /*9340*/  @!UPT UIADD3 URZ, UPT, UPT, URZ, URZ, URZ ;  /* 0x000000fffffff290 */ /* 0x000fe4000fffe0ff */
[----:B------:R-:W-:Y:S05]  /*9350*/  @P0 BRA `(.L_x_130) ;  /* 0x0000000000bc0947 */ /* 0x000fea0003800000 */
[----:B------:R-:W-:Y:S11]  /*9360*/  LOP3.LUT P0, RZ, R21, 0x3, R105, 0x48, !PT ;  /* 0x0000000315ff7812 */ /* 0x000ff60007804869 */
[----:B------:R-:W-:Y:S02]  /*9370*/  @!UPT UIADD3 URZ, UPT, UPT, URZ, URZ, URZ ;  /* 0x000000fffffff290 */ /* 0x000fe4000fffe0ff */
[----:B------:R-:W-:Y:S05]  /*9380*/  @!P0 BRA `(.L_x_131) ;  /* 0x0000000000408947 */ /* 0x000fea0003800000 */
[----:B------:R-:W5:Y:S01]  /*9390*/  LDCU.64 UR8, c[0x4][0x70] ;  /* 0x01000e00ff0877ac */ /* 0x000f620008000a00 */
[----:B---3--:R-:W-:Y:S01]  /*93a0*/  MOV R3, 0x0 ;  /* 0x0000000000037802 */ /* 0x008fe20000000f00 */
[----:B------:R-:W-:Y:S02]  /*93b0*/  HFMA2 R12, -RZ, RZ, 0, 5.9604644775390625e-08 ;  /* 0x00000001ff0c7431 */ /* 0x000fe400000001ff */
[----:B------:R-:W-:Y:S02]  /*93c0*/  IMAD.MOV.U32 R8, RZ, RZ, 0x192 ;  /* 0x00000192ff087424 */ /* 0x000fe400078e00ff */
[----:B------:R-:W-:Y:S01]  /*93d0*/  IMAD.MOV.U32 R13, RZ, RZ, RZ ;  /* 0x000000ffff0d7224 */ /* 0x000fe200078e00ff */
[----:B------:R-:W3:Y:S01]  /*93e0*/  LDCU.64 UR6, c[0x4][0x78] ;  /* 0x01000f00ff0677ac */ /* 0x000ee20008000a00 */
[----:B------:R-:W1:Y:S01]  /*93f0*/  LDC.64 R2, c[0x4][R3] ;  /* 0x0100000003027b82 */ /* 0x000e620000000a00 */
[----:B------:R-:W2:Y:S01]  /*9400*/  LDCU.64 UR4, c[0x4][0x10] ;  /* 0x01000200ff0477ac */ /* 0x000ea20008000a00 */
[----:B-----5:R-:W-:Y:S01]  /*9410*/  MOV R5, UR9 ;  /* 0x0000000900057c02 */ /* 0x020fe20008000f00 */
[----:B------:R-:W-:Y:S01]  /*9420*/  IMAD.U32 R4, RZ, RZ, UR8 ;  /* 0x00000008ff047e24 */ /* 0x000fe2000f8e00ff */
[----:B---3--:R-:W-:Y:S01]  /*9430*/  MOV R7, UR7 ;  /* 0x0000000700077c02 */ /* 0x008fe20008000f00 */
[----:B------:R-:W-:Y:S01]  /*9440*/  IMAD.U32 R6, RZ, RZ, UR6 ;  /* 0x00000006ff067e24 */ /* 0x000fe2000f8e00ff */
[----:B--2---:R-:W-:Y:S01]  /*9450*/  MOV R11, UR5 ;  /* 0x00000005000b7c02 */ /* 0x004fe20008000f00 */
[----:B------:R-:W-:Y:S02]  /*9460*/  IMAD.U32 R10, RZ, RZ, UR4 ;  /* 0x00000004ff0a7e24 */ /* 0x000fe4000f8e00ff */
[----:B-1----:R-:W-:Y:S07]  /*9470*/  LEPC R20, `(.L_x_131) ;  /* 0x000000001014794e */ /* 0x002fee0000000000 */
[----:B----4-:R-:W-:Y:S05]  /*9480*/  CALL.ABS.NOINC R2 ;  /* 0x0000000002007343 */ /* 0x010fea0003c00000 */
.L_x_131:
[----:B------:R-:W-:Y:S05]  /*9490*/  WARPSYNC.ALL ;  /* 0x0000000000007948 */ /* 0x000fea0003800000 */
[C---:B------:R-:W-:Y:S01]  /*94a0*/  R2UR UR4, R23.reuse ;  /* 0x00000000170472ca */ /* 0x040fe200000e0000 */
[----:B-1----:R-:W-:Y:S05]  /*94b0*/  VIADD R0, R23, 0x40 ;  /* 0x0000004017007836 */ /* 0x002fea0000000000 */
[----:B------:R-:W-:Y:S04]  /*94c0*/  SHF.R.U32.HI R0, RZ, 0x15, R0 ;  /* 0x00000015ff007819 */ /* 0x000fe80000011600 */
[----:B------:R-:W-:Y:S03]  /*94d0*/  LOP3.LUT P0, RZ, R0, 0x3, R105, 0x48, !PT ;  /* 0x0000000300ff7812 */ /* 0x000fe60007804869 */
[----:B------:R-:W1:Y:S10]  /*94e0*/  LDTM.x16 R24, tmem[UR4] ;  /* 0x00000004001879ee */ /* 0x000e740008240000 */
[----:B-1----:R-:W-:Y:S05]  /*94f0*/  @!P0 BRA `(.L_x_132) ;  /* 0x0000000000408947 */ /* 0x002fea0003800000 */
[----:B------:R-:W1:Y:S01]  /*9500*/  LDCU.64 UR8, c[0x4][0x70] ;  /* 0x01000e00ff0877ac */ /* 0x000e620008000a00 */
[----:B---3--:R-:W-:Y:S01]  /*9510*/  MOV R3, 0x0 ;  /* 0x0000000000037802 */ /* 0x008fe20000000f00 */
[----:B------:R-:W-:Y:S02]  /*9520*/  HFMA2 R12, -RZ, RZ, 0, 5.9604644775390625e-08 ;  /* 0x00000001ff0c7431 */ /* 0x000fe400000001ff */
[----:B------:R-:W-:Y:S02]  /*9530*/  IMAD.MOV.U32 R8, RZ, RZ, 0x192 ;  /* 0x00000192ff087424 */ /* 0x000fe400078e00ff */
[----:B------:R-:W-:Y:S01]  /*9540*/  IMAD.MOV.U32 R13, RZ, RZ, RZ ;  /* 0x000000ffff0d7224 */ /* 0x000fe200078e00ff */
[----:B------:R-:W3:Y:S01]  /*9550*/  LDCU.64 UR6, c[0x4][0x78] ;  /* 0x01000f00ff0677ac */ /* 0x000ee20008000a00 */
[----:B------:R-:W2:Y:S01]  /*9560*/  LDC.64 R2, c[0x4][R3] ;  /* 0x0100000003027b82 */ /* 0x000ea20000000a00 */
        /* <DEDUP_REMOVED lines=9> */
.L_x_132:
[----:B------:R-:W-:Y:S05]  /*9600*/  WARPSYNC.ALL ;  /* 0x0000000000007948 */ /* 0x000fea0003800000 */
[----:B------:R-:W-:Y:S11]  /*9610*/  R2UR UR4, R23 ;  /* 0x00000000170472ca */ /* 0x000ff600000e0000 */
[----:B------:R-:W-:Y:S02]  /*9620*/  @!UPT UIADD3 URZ, UPT, UPT, URZ, URZ, URZ ;  /* 0x000000fffffff290 */ /* 0x000fe4000fffe0ff */
[----:B------:R-:W1:Y:S02]  /*9630*/  LDTM.x16 R4, tmem[UR4+0x40] ;  /* 0x00004004000479ee */ /* 0x000e640008240000 */
[----:B-1----:R-:W-:Y:S01]  /*9640*/  NOP ;  /* 0x0000000000007918 */ /* 0x002fe20000000000 */
.L_x_130:
[----:B------:R-:W-:Y:S01]  /*9650*/  ISETP.NE.AND P2, PT, R111, RZ, PT ;  /* 0x000000ff6f00720c */ /* 0x000fe20003f45270 */
[----:B-1----:R-:W-:Y:S01]  /*9660*/  FMUL R0, R52, R24 ;  /* 0x0000001834007220 */ /* 0x002fe20000400000 */
[----:B---34-:R-:W-:Y:S01]  /*9670*/  SHF.L.U32 R3, R60, 0x10, RZ ;  /* 0x000000103c037819 */ /* 0x018fe200000006ff */
        /* <DEDUP_REMOVED lines=146> */
.L_x_134:
[----:B------:R-:W-:Y:S05]  /*9fa0*/  BSYNC.RECONVERGENT B0 ;  /* 0x0000000000007941 */ /* 0x000fea0003800200 */
.L_x_133:
[----:B------:R-:W-:Y:S01]  /*9fb0*/  BAR.SYNC.DEFER_BLOCKING 0x1, 0x80 ;  /* 0x0042000000007b1d */ /* 0x000fe20000010000 */
[----:B------:R-:W-:Y:S01]  /*9fc0*/  UIADD3 UR4, UPT, UPT, UR38, 0x1, URZ ;  /* 0x0000000126047890 */ /* 0x000fe2000fffe0ff */
[----:B-1----:R-:W-:Y:S03]  /*9fd0*/  HFMA2 R120, -RZ, RZ, 0, 0 ;  /* 0x00000000ff787431 */ /* 0x002fe600000001ff */
[----:B------:R-:W-:Y:S04]  /*9fe0*/  UISETP.NE.AND UP0, UPT, UR4, 0x4, UPT ;  /* 0x000000040400788c */ /* 0x000fe8000bf05270 */
[----:B------:R-:W-:Y:S01]  /*9ff0*/  USEL UR39, UR4, URZ, UP0 ;  /* 0x000000ff04277287 */ /* 0x000fe20008000000 */
        /* <DEDUP_REMOVED lines=15> */
.L_x_138:
[----:B------:R-:W-:Y:S05]  /*a0f0*/  BSYNC B0 ;  /* 0x0000000000007941 */ /* 0x000fea0003800000 */
.L_x_137:
[----:B------:R-:W-:Y:S01]  /*a100*/  ISETP.NE.AND P0, PT, R71, RZ, PT ;  /* 0x000000ff4700720c */ /* 0x000fe20003f05270 */
[----:B------:R-:W-:Y:S11]  /*a110*/  VIADD R68, R68, 0x1 ;  /* 0x0000000144447836 */ /* 0x000ff60000000000 */
[----:B------:R-:W-:Y:S01]  /*a120*/  @!UPT UIADD3 URZ, UPT, UPT, URZ, URZ, URZ ;  /* 0x000000fffffff290 */ /* 0x000fe2000fffe0ff */
[----:B------:R3:W4:Y:S04]  /*a130*/  @P0 LDS.128 R60, [R3+UR36+0x200] ;  /* 0x00020024033c0984 */ /* 0x0007280008000c00 */
[----:B------:R3:W1:Y:S04]  /*a140*/  @P0 LDS.128 R72, [R3+UR36+0xa00] ;  /* 0x000a002403480984 */ /* 0x0006680008000c00 */
[----:B------:R3:W1:Y:S04]  /*a150*/  @P0 LDS.128 R64, [R2+0x200] ;  /* 0x0002000002400984 */ /* 0x0006680000000c00 */
[----:B------:R3:W1:Y:S01]  /*a160*/  @P0 LDS.128 R76, [R2+0xa00] ;  /* 0x000a0000024c0984 */ /* 0x0006620000000c00 */
[C---:B------:R-:W-:Y:S04]  /*a170*/  ISETP.NE.AND P0, PT, R68.reuse, 0x4, PT ;  /* 0x000000044400780c */ /* 0x040fe80003f05270 */
[----:B------:R-:W-:Y:S02]  /*a180*/  SEL R68, R68, RZ, P0 ;  /* 0x000000ff44447207 */ /* 0x000fe40000000000 */
[----:B------:R-:W-:Y:S02]  /*a190*/  SEL R120, RZ, 0x1, P0 ;  /* 0x00000001ff787807 */ /* 0x000fe40000000000 */
.L_x_136:
[----:B------:R-:W-:Y:S05]  /*a1a0*/  BSYNC B1 ;  /* 0x0000000000017941 */ /* 0x000fea0003800000 */
.L_x_135:
[----:B---3--:R-:W-:Y:S05]  /*a1b0*/  VIADD R3, R59, 0x400010 ;  /* 0x004000103b037836 */ /* 0x008fea0000000000 */
[----:B-1----:R-:W-:Y:S04]  /*a1c0*/  SHF.R.U32.HI R0, RZ, 0x15, R3 ;  /* 0x00000015ff007819 */ /* 0x002fe80000011603 */
        /* <DEDUP_REMOVED lines=23> */
.L_x_141:
        /* <DEDUP_REMOVED lines=23> */
.L_x_142:
[----:B------:R-:W-:Y:S05]  /*a4b0*/  WARPSYNC.ALL ;  /* 0x0000000000007948 */ /* 0x000fea0003800000 */
[----:B------:R-:W-:Y:S11]  /*a4c0*/  R2UR UR4, R2 ;  /* 0x00000000020472ca */ /* 0x000ff600000e0000 */
[----:B------:R-:W-:Y:S02]  /*a4d0*/  @!UPT UIADD3 URZ, UPT, UPT, URZ, URZ, URZ ;  /* 0x000000fffffff290 */ /* 0x000fe4000fffe0ff */
[----:B------:R-:W1:Y:S02]  /*a4e0*/  LDTM.x16 R4, tmem[UR4+0x40] ;  /* 0x00004004000479ee */ /* 0x000e640008240000 */
[----:B-1----:R-:W-:Y:S01]  /*a4f0*/  NOP ;  /* 0x0000000000007918 */ /* 0x002fe20000000000 */
.L_x_140:
[----:B------:R-:W-:Y:S01]  /*a500*/  ISETP.NE.AND P2, PT, R111, RZ, PT ;  /* 0x000000ff6f00720c */ /* 0x000fe20003f45270 */
[----:B------:R-:W-:Y:S01]  /*a510*/  FMUL R0, R52, R24 ;  /* 0x0000001834007220 */ /* 0x000fe20000400000 */
[----:B----4-:R-:W-:Y:S01]  /*a520*/  SHF.L.U32 R3, R60, 0x10, RZ ;  /* 0x000000103c037819 */ /* 0x010fe200000006ff */
        /* <DEDUP_REMOVED lines=121> */
[----:B------:R-:W-:Y:S01]  /*acc0*/  @P2 SHF.L.U32 R2, R120, 0x1f, RZ ;  /* 0x0000001f78022819 */ /* 0x000fe200000006ff */
        /* <DEDUP_REMOVED lines=25> */
.L_x_144:
[----:B------:R-:W-:Y:S05]  /*ae60*/  BSYNC.RECONVERGENT B0 ;  /* 0x0000000000007941 */ /* 0x000fea0003800200 */
.L_x_143:
        /* <DEDUP_REMOVED lines=20> */
[----:B------:R-:W-:Y:S04]  /*afb0*/  SHF.L.U32 R20, R120, 0x1f, RZ ;  /* 0x0000001f78147819 */ /* 0x000fe800000006ff */
[----:B------:R-:W1:Y:S02]  /*afc0*/  SYNCS.PHASECHK.TRANS64.TRYWAIT P0, [R0+URZ+0x30], R20 ;  /* 0x00003014000075a7 */ /* 0x000e6400080011ff */
[----:B-1----:R-:W-:Y:S05]  /*afd0*/  @!P0 BRA `(.L_x_149) ;  /* 0x0000004800448947 */ /* 0x002fea0003800000 */
.L_x_148:
[----:B------:R-:W-:Y:S05]  /*afe0*/  BSYNC B0 ;  /* 0x0000000000007941 */ /* 0x000fea0003800000 */
.L_x_147:
[----:B------:R-:W-:Y:S01]  /*aff0*/  ISETP.NE.AND P0, PT, R71, RZ, PT ;  /* 0x000000ff4700720c */ /* 0x000fe20003f05270 */
[----:B------:R-:W-:Y:S11]  /*b000*/  VIADD R68, R68, 0x1 ;  /* 0x0000000144447836 */ /* 0x000ff60000000000 */
[----:B------:R-:W-:Y:S01]  /*b010*/  @!UPT UIADD3 URZ, UPT, UPT, URZ, URZ, URZ ;  /* 0x000000fffffff290 */ /* 0x000fe2000fffe0ff */
[----:B------:R3:W4:Y:S04]  /*b020*/  @P0 LDS.128 R60, [R3+UR36+0x200] ;  /* 0x00020024033c0984 */ /* 0x0007280008000c00 */
[----:B------:R3:W2:Y:S04]  /*b030*/  @P0 LDS.128 R72, [R3+UR36+0xa00] ;  /* 0x000a002403480984 */ /* 0x0006a80008000c00 */
[----:B------:R3:W2:Y:S04]  /*b040*/  @P0 LDS.128 R64, [R2+0x200] ;  /* 0x0002000002400984 */ /* 0x0006a80000000c00 */
[----:B------:R3:W2:Y:S01]  /*b050*/  @P0 LDS.128 R76, [R2+0xa00] ;  /* 0x000a0000024c0984 */ /* 0x0006a20000000c00 */
[C---:B------:R-:W-:Y:S04]  /*b060*/  ISETP.NE.AND P0, PT, R68.reuse, 0x4, PT ;  /* 0x000000044400780c */ /* 0x040fe80003f05270 */
[----:B-1----:R-:W-:Y:S02]  /*b070*/  SEL R0, RZ, 0x1, P0 ;  /* 0x00000001ff007807 */ /* 0x002fe40000000000 */
[----:B------:R-:W-:Y:S02]  /*b080*/  SEL R68, R68, RZ, P0 ;  /* 0x000000ff44447207 */ /* 0x000fe40000000000 */
[----:B------:R-:W-:Y:S02]  /*b090*/  LOP3.LUT R120, R120, R0, RZ, 0x3c, !PT ;  /* 0x0000000078787212 */ /* 0x000fe400078e3cff */
.L_x_146:
[----:B------:R-:W-:Y:S05]  /*b0a0*/  BSYNC B1 ;  /* 0x0000000000017941 */ /* 0x000fea0003800000 */
.L_x_145:
[----:B------:R-:W-:Y:S11]  /*b0b0*/  ISETP.NE.AND P0, PT, R104, R22, PT ;  /* 0x000000166800720c */ /* 0x000ff60003f05270 */
[----:B------:R-:W-:Y:S02]  /*b0c0*/  @!UPT UIADD3 URZ, UPT, UPT, URZ, URZ, URZ ;  /* 0x000000fffffff290 */ /* 0x000fe4000fffe0ff */
[----:B------:R-:W-:Y:S05]  /*b0d0*/  @P0 BRA `(.L_x_150) ;  /* 0x0000000000bc0947 */ /* 0x000fea0003800000 */
[----:B------:R-:W-:Y:S11]  /*b0e0*/  LOP3.LUT P0, RZ, R21, 0x3, R105, 0x48, !PT ;  /* 0x0000000315ff7812 */ /* 0x000ff60007804869 */
[----:B------:R-:W-:Y:S02]  /*b0f0*/  @!UPT UIADD3 URZ, UPT, UPT, URZ, URZ, URZ ;  /* 0x000000fffffff290 */ /* 0x000fe4000fffe0ff */
[----:B------:R-:W-:Y:S05]  /*b100*/  @!P0 BRA `(.L_x_151) ;  /* 0x0000000000408947 */ /* 0x000fea0003800000 */
        /* <DEDUP_REMOVED lines=16> */
.L_x_151:
        /* <DEDUP_REMOVED lines=23> */
.L_x_152:
[----:B------:R-:W-:Y:S05]  /*b380*/  WARPSYNC.ALL ;  /* 0x0000000000007948 */ /* 0x000fea0003800000 */
[----:B------:R-:W-:Y:S11]  /*b390*/  R2UR UR4, R23 ;  /* 0x00000000170472ca */ /* 0x000ff600000e0000 */
[----:B------:R-:W-:Y:S02]  /*b3a0*/  @!UPT UIADD3 URZ, UPT, UPT, URZ, URZ, URZ ;  /* 0x000000fffffff290 */ /* 0x000fe4000fffe0ff */
[----:B------:R-:W1:Y:S02]  /*b3b0*/  LDTM.x16 R4, tmem[UR4+0x40] ;  /* 0x00004004000479ee */ /* 0x000e640008240000 */
[----:B-1----:R-:W-:Y:S01]  /*b3c0*/  NOP ;  /* 0x0000000000007918 */ /* 0x002fe20000000000 */
.L_x_150:
[----:B------:R-:W-:Y:S01]  /*b3d0*/  ISETP.NE.AND P2, PT, R111, RZ, PT ;  /* 0x000000ff6f00720c */ /* 0x000fe20003f45270 */
[----:B------:R-:W-:Y:S01]  /*b3e0*/  FMUL R0, R52, R24 ;  /* 0x0000001834007220 */ /* 0x000fe20000400000 */
        /* <DEDUP_REMOVED lines=22> */
[----:B--2---:R-:W-:Y:S01]  /*b550*/  LOP3.LUT R41, R66, 0xffff0000, RZ, 0xc0, !PT ;  /* 0xffff000042297812 */ /* 0x004fe200078ec0ff */
        /* <DEDUP_REMOVED lines=106> */
[----:B--2---:R-:W2:Y:S02]  /*bc00*/  FENCE.VIEW.ASYNC.S ;  /* 0x00000000000073c6 */ /* 0x004ea40000000000 */
[----:B------:R-:W-:Y:S05]  /*bc10*/  WARPSYNC.ALL ;  /* 0x0000000000007948 */ /* 0x000fea0003800000 */
[----:B------:R-:W-:Y:S01]  /*bc20*/  BSSY.RECONVERGENT B0, `(.L_x_153) ;  /* 0x0000012000007945 */ /* 0x000fe20003800200 */
[----:B--2---:R-:W-:Y:S06]  /*bc30*/  BAR.SYNC.DEFER_BLOCKING 0x1, 0x80 ;  /* 0x0042000000007b1d */ /* 0x004fec0000010000 */
[----:B------:R-:W-:Y:S05]  /*bc40*/  @P0 BRA `(.L_x_154) ;  /* 0x00000000003c0947 */ /* 0x000fea0003800000 */
[----:B------:R-:W-:Y:S01]  /*bc50*/  UIADD3 UR4, UPT, UPT, UR36, 0x200, URZ ;  /* 0x0000020024047890 */ /* 0x000fe2000fffe0ff */
[----:B------:R-:W-:Y:S01]  /*bc60*/  UMOV UR42, UR46 ;  /* 0x0000002e002a7c82 */ /* 0x000fe20008000000 */
[----:B------:R-:W-:Y:S01]  /*bc70*/  UMOV UR43, UR52 ;  /* 0x00000034002b7c82 */ /* 0x000fe20008000000 */
[----:B------:R-:W-:Y:S03]  /*bc80*/  UIADD3 UR9, UPT, UPT, UR45, 0x60, URZ ;  /* 0x000000602d097890 */ /* 0x000fe6000fffe0ff */
[----:B------:R-:W-:Y:S01]  /*bc90*/  MOV R94, UR4 ;  /* 0x00000004005e7c02 */ /* 0x000fe20008000f00 */
[----:B------:R-:W-:Y:S02]  /*bca0*/  UIADD3 UR4, UP0, UPT, UR50, 0xa80, URZ ;  /* 0x00000a8032047890 */ /* 0x000fe4000ff1e0ff */
[----:B------:R-:W-:Y:S01]  /*bcb0*/  UIADD3 UR8, UPT, UPT, UR36, 0xa00, URZ ;  /* 0x00000a0024087890 */ /* 0x000fe2000fffe0ff */
[----:B------:R-:W-:Y:S01]  /*bcc0*/  R2UR UR40, R94 ;  /* 0x000000005e2872ca */ /* 0x000fe200000e0000 */
[----:B------:R-:W-:Y:S01]  /*bcd0*/  UIADD3.X UR5, UPT, UPT, URZ, UR51, URZ, UP0, !UPT ;  /* 0x00000033ff057290 */ /* 0x000fe200087fe4ff */
[----:B------:R-:W-:Y:S01]  /*bce0*/  UMOV UR10, UR46 ;  /* 0x0000002e000a7c82 */ /* 0x000fe20008000000 */
[----:B------:R-:W-:Y:S10]  /*bcf0*/  UMOV UR11, UR52 ;  /* 0x00000034000b7c82 */ /* 0x000ff40008000000 */
[----:B------:R2:W-:Y:S01]  /*bd00*/  UTMASTG.3D [UR40], [UR4] ;  /* 0x00000028040073b5 */ /* 0x0005e20008010000 */
[----:B------:R2:W-:Y:S01]  /*bd10*/  UTMASTG.3D [UR8], [UR4] ;  /* 0x00000008040073b5 */ /* 0x0005e20008010000 */
[----:B------:R0:W-:Y:S01]  /*bd20*/  UTMACMDFLUSH ;  /* 0x00000000000079b7 */ /* 0x0001e20000000000 */
[----:B--2---:R-:W-:Y:S04]  /*bd30*/  DEPBAR.LE SB0, 0x1 ;  /* 0x000080400000791a */ /* 0x004fe80000000000 */
.L_x_154:
[----:B------:R-:W-:Y:S05]  /*bd40*/  BSYNC.RECONVERGENT B0 ;  /* 0x0000000000007941 */ /* 0x000fea0003800200 */
.L_x_153:
[----:B------:R-:W-:Y:S01]  /*bd50*/  BAR.SYNC.DEFER_BLOCKING 0x1, 0x80 ;  /* 0x0042000000007b1d */ /* 0x000fe20000010000 */
[----:B------:R-:W-:Y:S04]  /*bd60*/  UIADD3 UR4, UPT, UPT, UR37, 0x1, URZ ;  /* 0x0000000125047890 */ /* 0x000fe8000fffe0ff */
[----:B------:R-:W-:Y:S04]  /*bd70*/  UISETP.NE.AND UP0, UPT, UR4, 0x4, UPT ;  /* 0x000000040400788c */ /* 0x000fe8000bf05270 */
[----:B------:R-:W-:Y:S01]  /*bd80*/  USEL UR39, UR4, URZ, UP0 ;  /* 0x000000ff04277287 */ /* 0x000fe20008000000 */
[----:B------:R2:W-:Y:S01]  /*bd90*/  @P2 SYNCS.ARRIVE.TRANS64.RED.A1T0 RZ, [R121+URZ], RZ ;  /* 0x000000ff79ff29a7 */ /* 0x0005e200081004ff */
[----:B------:R-:W-:Y:S01]  /*bda0*/  BSSY B1, `(.L_x_155) ;  /* 0x000001a000017945 */ /* 0x000fe20003800000 */
[----:B------:R-:W3:Y:S02]  /*bdb0*/  @P2 SYNCS.PHASECHK.TRANS64.TRYWAIT P0, [R0+URZ+0x30], R2 ;  /* 0x00003002000025a7 */ /* 0x000ee400080011ff */
[----:B---3--:R-:W-:Y:S01]  /*bdc0*/  @P2 SEL R70, RZ, 0x1, !P0 ;  /* 0x00000001ff462807 */ /* 0x008fe20004000000 */
[----:B--2---:R-:W-:Y:S06]  /*bdd0*/  @!P2 BRA `(.L_x_156) ;  /* 0x000000000058a947 */ /* 0x004fec0003800000 */
[----:B------:R-:W-:Y:S01]  /*bde0*/  ISETP.NE.AND P1, PT, R71, RZ, PT ;  /* 0x000000ff4700720c */ /* 0x000fe20003f25270 */
[----:B------:R-:W-:Y:S01]  /*bdf0*/  BSSY B0, `(.L_x_157) ;  /* 0x0000009000007945 */ /* 0x000fe20003800000 */
[----:B------:R-:W-:Y:S11]  /*be00*/  ISETP.NE.AND P0, PT, R70, RZ, PT ;  /* 0x000000ff4600720c */ /* 0x000ff60003f05270 */
[----:B------:R-:W-:Y:S05]  /*be10*/  @P1 IMAD R3, R68, 0x1000, R110 ;  /* 0x0000100044031824 */ /* 0x000fea00078e026e */
[----:B------:R-:W-:Y:S05]  /*be20*/  @P1 IADD3 R2, PT, PT, R3, UR36, RZ ;  /* 0x0000002403021c10 */ /* 0x000fea000fffe0ff */
[----:B------:R-:W-:Y:S01]  /*be30*/  @P1 IMAD.IADD R2, R69, 0x1, R2 ;  /* 0x0000000145021824 */ /* 0x000fe200078e0202 */
[----:B------:R-:W-:Y:S06]  /*be40*/  @P0 BRA `(.L_x_158) ;  /* 0x00000000000c0947 */ /* 0x000fec0003800000 */
[----:B-1----:R-:W-:Y:S04]  /*be50*/  SHF.L.U32 R20, R120, 0x1f, RZ ;  /* 0x0000001f78147819 */ /* 0x002fe800000006ff */
[----:B------:R-:W1:Y:S02]  /*be60*/  SYNCS.PHASECHK.TRANS64.TRYWAIT P0, [R0+URZ+0x30], R20 ;  /* 0x00003014000075a7 */ /* 0x000e6400080011ff */
[----:B-1----:R-:W-:Y:S05]  /*be70*/  @!P0 BRA `(.L_x_159) ;  /* 0x0000003800b08947 */ /* 0x002fea0003800000 */
.L_x_158:
[----:B------:R-:W-:Y:S05]  /*be80*/  BSYNC B0 ;  /* 0x0000000000007941 */ /* 0x000fea0003800000 */
.L_x_157:
[----:B------:R-:W-:Y:S01]  /*be90*/  ISETP.NE.AND P0, PT, R71, RZ, PT ;  /* 0x000000ff4700720c */ /* 0x000fe20003f05270 */
[----:B------:R-:W-:Y:S11]  /*bea0*/  VIADD R68, R68, 0x1 ;  /* 0x0000000144447836 */ /* 0x000ff60000000000 */
[----:B------:R-:W-:Y:S01]  /*beb0*/  @!UPT UIADD3 URZ, UPT, UPT, URZ, URZ, URZ ;  /* 0x000000fffffff290 */ /* 0x000fe2000fffe0ff */
[----:B------:R2:W3:Y:S04]  /*bec0*/  @P0 LDS.128 R60, [R3+UR36+0x200] ;  /* 0x00020024033c0984 */ /* 0x0004e80008000c00 */
[----:B------:R2:W4:Y:S04]  /*bed0*/  @P0 LDS.128 R72, [R3+UR36+0xa00] ;  /* 0x000a002403480984 */ /* 0x0005280008000c00 */
[----:B------:R2:W2:Y:S04]  /*bee0*/  @P0 LDS.128 R64, [R2+0x200] ;  /* 0x0002000002400984 */ /* 0x0004a80000000c00 */
[----:B------:R2:W2:Y:S01]  /*bef0*/  @P0 LDS.128 R76, [R2+0xa00] ;  /* 0x000a0000024c0984 */ /* 0x0004a20000000c00 */
[C---:B------:R-:W-:Y:S04]  /*bf00*/  ISETP.NE.AND P0, PT, R68.reuse, 0x4, PT ;  /* 0x000000044400780c */ /* 0x040fe80003f05270 */
[----:B-1----:R-:W-:Y:S02]  /*bf10*/  SEL R0, RZ, 0x1, P0 ;  /* 0x00000001ff007807 */ /* 0x002fe40000000000 */
[----:B------:R-:W-:Y:S02]  /*bf20*/  SEL R68, R68, RZ, P0 ;  /* 0x000000ff44447207 */ /* 0x000fe40000000000 */
[----:B------:R-:W-:Y:S02]  /*bf30*/  LOP3.LUT R120, R120, R0, RZ, 0x3c, !PT ;  /* 0x0000000078787212 */ /* 0x000fe400078e3cff */
.L_x_156:
[----:B------:R-:W-:Y:S05]  /*bf40*/  BSYNC B1 ;  /* 0x0000000000017941 */ /* 0x000fea0003800000 */
.L_x_155:
[----:B--2---:R-:W-:Y:S05]  /*bf50*/  VIADD R3, R59, 0x400020 ;  /* 0x004000203b037836 */ /* 0x004fea0000000000 */
[----:B------:R-:W-:Y:S04]  /*bf60*/  SHF.R.U32.HI R0, RZ, 0x15, R3 ;  /* 0x00000015ff007819 */ /* 0x000fe80000011603 */
[----:B-1----:R-:W-:Y:S04]  /*bf70*/  LOP3.LUT R22, R0, 0x3, RZ, 0xc0, !PT ;  /* 0x0000000300167812 */ /* 0x002fe800078ec0ff */
        /* <DEDUP_REMOVED lines=11> */
[----:B------:R-:W2:Y:S01]  /*c030*/  LDCU.64 UR6, c[0x4][0x78] ;  /* 0x01000f00ff0677ac */ /* 0x000ea20008000a00 */
[----:B------:R-:W3:Y:S01]  /*c040*/  LDC.64 R14, c[0x4][R15] ;  /* 0x010000000f0e7b82 */ /* 0x000ee20000000a00 */
[----:B------:R-:W5:Y:S01]  /*c050*/  LDCU.64 UR4, c[0x4][0x10] ;  /* 0x01000200ff0477ac */ /* 0x000f620008000a00 */
[----:B-1----:R-:W-:Y:S01]  /*c060*/  MOV R5, UR9 ;  /* 0x0000000900057c02 */ /* 0x002fe20008000f00 */
[----:B------:R-:W-:Y:S01]  /*c070*/  IMAD.U32 R4, RZ, RZ, UR8 ;  /* 0x00000008ff047e24 */ /* 0x000fe2000f8e00ff */
[----:B--2---:R-:W-:Y:S01]  /*c080*/  MOV R7, UR7 ;  /* 0x0000000700077c02 */ /* 0x004fe20008000f00 */
[----:B------:R-:W-:Y:S01]  /*c090*/  IMAD.U32 R6, RZ, RZ, UR6 ;  /* 0x00000006ff067e24 */ /* 0x000fe2000f8e00ff */
[----:B-----5:R-:W-:Y:S01]  /*c0a0*/  MOV R11, UR5 ;  /* 0x00000005000b7c02 */ /* 0x020fe20008000f00 */
[----:B------:R-:W-:Y:S02]  /*c0b0*/  IMAD.U32 R10, RZ, RZ, UR4 ;  /* 0x00000004ff0a7e24 */ /* 0x000fe4000f8e00ff */
[----:B------:R-:W-:Y:S07]  /*c0c0*/  LEPC R20, `(.L_x_161) ;  /* 0x000000001014794e */ /* 0x000fee0000000000 */
[----:B---34-:R-:W-:Y:S05]  /*c0d0*/  CALL.ABS.NOINC R14 ;  /* 0x000000000e007343 */ /* 0x018fea0003c00000 */
.L_x_161:
        /* <DEDUP_REMOVED lines=23> */
.L_x_162:
[----:B------:R-:W-:Y:S05]  /*c250*/  WARPSYNC.ALL ;  /* 0x0000000000007948 */ /* 0x000fea0003800000 */
[----:B------:R-:W-:Y:S11]  /*c260*/  R2UR UR4, R2 ;  /* 0x00000000020472ca */ /* 0x000ff600000e0000 */
[----:B------:R-:W-:Y:S02]  /*c270*/  @!UPT UIADD3 URZ, UPT, UPT, URZ, URZ, URZ ;  /* 0x000000fffffff290 */ /* 0x000fe4000fffe0ff */
[----:B------:R-:W1:Y:S02]  /*c280*/  LDTM.x16 R4, tmem[UR4+0x40] ;  /* 0x00004004000479ee */ /* 0x000e640008240000 */
[----:B-1----:R-:W-:Y:S01]  /*c290*/  NOP ;  /* 0x0000000000007918 */ /* 0x002fe20000000000 */
.L_x_160:
[----:B------:R-:W-:Y:S01]  /*c2a0*/  ISETP.NE.AND P2, PT, R111, RZ, PT ;  /* 0x000000ff6f00720c */ /* 0x000fe20003f45270 */
[----:B------:R-:W-:Y:S01]  /*c2b0*/  FMUL R0, R52, R24 ;  /* 0x0000001834007220 */ /* 0x000fe20000400000 */
[----:B---3--:R-:W-:Y:S01]  /*c2c0*/  SHF.L.U32 R3, R60, 0x10, RZ ;  /* 0x000000103c037819 */ /* 0x008fe200000006ff */
        /* <DEDUP_REMOVED lines=146> */
[----:B--2---:R-:W-:Y:S04]  /*cbf0*/  DEPBAR.LE SB0, 0x1 ;  /* 0x000080400000791a */ /* 0x004fe80000000000 */
.L_x_164:
[----:B------:R-:W-:Y:S05]  /*cc00*/  BSYNC.RECONVERGENT B0 ;  /* 0x0000000000007941 */ /* 0x000fea0003800200 */
.L_x_163:
        /* <DEDUP_REMOVED lines=10> */
[----:B------:R-:W2:Y:S02]  /*ccb0*/  @P2 SYNCS.PHASECHK.TRANS64.TRYWAIT P0, [R0+URZ+0x30], R2 ;  /* 0x00003002000025a7 */ /* 0x000ea400080011ff */
[----:B--2---:R-:W-:Y:S01]  /*ccc0*/  @P2 SEL R70, RZ, 0x1, !P0 ;  /* 0x00000001ff462807 */ /* 0x004fe20004000000 */
        /* <DEDUP_REMOVED lines=11> */
.L_x_168:
[----:B------:R-:W-:Y:S05]  /*cd80*/  BSYNC B0 ;  /* 0x0000000000007941 */ /* 0x000fea0003800000 */
.L_x_167:
        /* <DEDUP_REMOVED lines=11> */
.L_x_166:
[----:B------:R-:W-:Y:S05]  /*ce40*/  BSYNC B1 ;  /* 0x0000000000017941 */ /* 0x000fea0003800000 */
.L_x_165:
[----:B------:R-:W-:Y:S11]  /*ce50*/  ISETP.NE.AND P0, PT, R104, R22, PT ;  /* 0x000000166800720c */ /* 0x000ff60003f05270 */
[----:B------:R-:W-:Y:S02]  /*ce60*/  @!UPT UIADD3 URZ, UPT, UPT, URZ, URZ, URZ ;  /* 0x000000fffffff290 */ /* 0x000fe4000fffe0ff */
[----:B------:R-:W-:Y:S05]  /*ce70*/  @P0 BRA `(.L_x_170) ;  /* 0x0000000000bc0947 */ /* 0x000fea0003800000 */
[----:B------:R-:W-:Y:S11]  /*ce80*/  LOP3.LUT P0, RZ, R21, 0x3, R105, 0x48, !PT ;  /* 0x0000000315ff7812 */ /* 0x000ff60007804869 */
[----:B------:R-:W-:Y:S02]  /*ce90*/  @!UPT UIADD3 URZ, UPT, UPT, URZ, URZ, URZ ;  /* 0x000000fffffff290 */ /* 0x000fe4000fffe0ff */
[----:B------:R-:W-:Y:S05]  /*cea0*/  @!P0 BRA `(.L_x_171) ;  /* 0x0000000000408947 */ /* 0x000fea0003800000 */
[----:B------:R-:W1:Y:S01]  /*ceb0*/  LDCU.64 UR8, c[0x4][0x70] ;  /* 0x01000e00ff0877ac */ /* 0x000e620008000a00 */
[----:B--2---:R-:W-:Y:S01]  /*cec0*/  MOV R3, 0x0 ;  /* 0x0000000000037802 */ /* 0x004fe20000000f00 */
        /* <DEDUP_REMOVED lines=14> */
.L_x_171:
        /* <DEDUP_REMOVED lines=23> */
.L_x_172:
[----:B------:R-:W-:Y:S05]  /*d120*/  WARPSYNC.ALL ;  /* 0x0000000000007948 */ /* 0x000fea0003800000 */
[----:B------:R-:W-:Y:S11]  /*d130*/  R2UR UR4, R23 ;  /* 0x00000000170472ca */ /* 0x000ff600000e0000 */
[----:B------:R-:W-:Y:S02]  /*d140*/  @!UPT UIADD3 URZ, UPT, UPT, URZ, URZ, URZ ;  /* 0x000000fffffff290 */ /* 0x000fe4000fffe0ff */
[----:B------:R-:W1:Y:S02]  /*d150*/  LDTM.x16 R4, tmem[UR4+0x40] ;  /* 0x00004004000479ee */ /* 0x000e640008240000 */
[----:B-1----:R-:W-:Y:S01]  /*d160*/  NOP ;  /* 0x0000000000007918 */ /* 0x002fe20000000000 */
.L_x_170:
[----:B------:R-:W-:Y:S01]  /*d170*/  ISETP.NE.AND P2, PT, R111, RZ, PT ;  /* 0x000000ff6f00720c */ /* 0x000fe20003f45270 */
[----:B------:R-:W-:Y:S01]  /*d180*/  FMUL R0, R52, R24 ;  /* 0x0000001834007220 */ /* 0x000fe20000400000 */
[----:B--23--:R-:W-:Y:S01]  /*d190*/  SHF.L.U32 R3, R60, 0x10, RZ ;  /* 0x000000103c037819 */ /* 0x00cfe200000006ff */
        /* <DEDUP_REMOVED lines=146> */
.L_x_174:
[----:B------:R-:W-:Y:S05]  /*dac0*/  BSYNC.RECONVERGENT B0 ;  /* 0x0000000000007941 */ /* 0x000fea0003800200 */
.L_x_173:
        /* <DEDUP_REMOVED lines=17> */
[----:B------:R-:W2:Y:S02]  /*dbe0*/  SYNCS.PHASECHK.TRANS64.TRYWAIT P0, [R0+URZ+0x30], R120 ;  /* 0x00003078000075a7 */ /* 0x000ea400080011ff */
[----:B--2---:R-:W-:Y:S05]  /*dbf0*/  @!P0 BRA `(.L_x_179) ;  /* 0x0000001c00788947 */ /* 0x004fea0003800000 */
.L_x_178:
[----:B------:R-:W-:Y:S05]  /*dc00*/  BSYNC B0 ;  /* 0x0000000000007941 */ /* 0x000fea0003800000 */
.L_x_177:
[----:B------:R-:W-:Y:S11]  /*dc10*/  ISETP.NE.AND P0, PT, R71, RZ, PT ;  /* 0x000000ff4700720c */ /* 0x000ff60003f05270 */
[----:B------:R-:W-:Y:S02]  /*dc20*/  @!UPT UIADD3 URZ, UPT, UPT, URZ, URZ, URZ ;  /* 0x000000fffffff290 */ /* 0x000fe4000fffe0ff */
[----:B------:R3:W4:Y:S04]  /*dc30*/  @P0 LDS.128 R60, [R68+UR36+0x200] ;  /* 0x00020024443c0984 */ /* 0x0007280008000c00 */
[----:B------:R3:W1:Y:S04]  /*dc40*/  @P0 LDS.128 R72, [R68+UR36+0xa00] ;  /* 0x000a002444480984 */ /* 0x0006680008000c00 */
[----:B------:R3:W1:Y:S04]  /*dc50*/  @P0 LDS.128 R64, [R2+0x200] ;  /* 0x0002000002400984 */ /* 0x0006680000000c00 */
[----:B------:R3:W1:Y:S02]  /*dc60*/  @P0 LDS.128 R76, [R2+0xa00] ;  /* 0x000a0000024c0984 */ /* 0x0006640000000c00 */
.L_x_176:
[----:B------:R-:W-:Y:S05]  /*dc70*/  BSYNC B1 ;  /* 0x0000000000017941 */ /* 0x000fea0003800000 */
.L_x_175:
[----:B------:R-:W-:Y:S05]  /*dc80*/  VIADD R59, R59, 0x400030 ;  /* 0x004000303b3b7836 */ /* 0x000fea0000000000 */
[----:B--2---:R-:W-:Y:S04]  /*dc90*/  SHF.R.U32.HI R0, RZ, 0x15, R59 ;  /* 0x00000015ff007819 */ /* 0x004fe8000001163b */
[----:B---3--:R-:W-:Y:S04]  /*dca0*/  LOP3.LUT R2, R0, 0x3, RZ, 0xc0, !PT ;  /* 0x0000000300027812 */ /* 0x008fe800078ec0ff */
[----:B------:R-:W-:Y:S11]  /*dcb0*/  ISETP.NE.AND P0, PT, R104, R2, PT ;  /* 0x000000026800720c */ /* 0x000ff60003f05270 */
[----:B------:R-:W-:Y:S02]  /*dcc0*/  @!UPT UIADD3 URZ, UPT, UPT, URZ, URZ, URZ ;  /* 0x000000fffffff290 */ /* 0x000fe4000fffe0ff */
[----:B------:R-:W-:Y:S05]  /*dcd0*/  @P0 BRA `(.L_x_180) ;  /* 0x0000000000bc0947 */ /* 0x000fea0003800000 */
[----:B------:R-:W-:Y:S02]  /*dce0*/  LOP3.LUT P0, RZ, R0, 0x3, R105, 0x48, !PT ;  /* 0x0000000300ff7812 */ /* 0x000fe40007804869 */
[----:B------:R-:W-:Y:S11]  /*dcf0*/  MOV R16, R59 ;  /* 0x0000003b00107202 */ /* 0x000ff60000000f00 */
[----:B------:R-:W-:Y:S05]  /*dd00*/  @!P0 BRA `(.L_x_181) ;  /* 0x0000000000408947 */ /* 0x000fea0003800000 */
[----:B------:R-:W2:Y:S01]  /*dd10*/  LDCU.64 UR8, c[0x4][0x70] ;  /* 0x01000e00ff0877ac */ /* 0x000ea20008000a00 */
[----:B------:R-:W-:Y:S01]  /*dd20*/  MOV R15, 0x0 ;  /* 0x00000000000f7802 */ /* 0x000fe20000000f00 */
[----:B------:R-:W-:Y:S02]  /*dd30*/  HFMA2 R12, -RZ, RZ, 0, 5.9604644775390625e-08 ;  /* 0x00000001ff0c7431 */ /* 0x000fe400000001ff */
[----:B------:R-:W-:Y:S02]  /*dd40*/  IMAD.MOV.U32 R8, RZ, RZ, 0x192 ;  /* 0x00000192ff087424 */ /* 0x000fe400078e00ff */
[----:B------:R-:W-:Y:S01]  /*dd50*/  IMAD.MOV.U32 R13, RZ, RZ, RZ ;  /* 0x000000ffff0d7224 */ /* 0x000fe200078e00ff */
[----:B------:R-:W3:Y:S01]  /*dd60*/  LDCU.64 UR6, c[0x4][0x78] ;  /* 0x01000f00ff0677ac */ /* 0x000ee20008000a00 */
[----:B------:R-:W1:Y:S01]  /*dd70*/  LDC.64 R14, c[0x4][R15] ;  /* 0x010000000f0e7b82 */ /* 0x000e620000000a00 */
[----:B------:R-:W5:Y:S01]  /*dd80*/  LDCU.64 UR4, c[0x4][0x10] ;  /* 0x01000200ff0477ac */ /* 0x000f620008000a00 */
[----:B--2---:R-:W-:Y:S01]  /*dd90*/  MOV R5, UR9 ;  /* 0x0000000900057c02 */ /* 0x004fe20008000f00 */
[----:B------:R-:W-:Y:S01]  /*dda0*/  IMAD.U32 R4, RZ, RZ, UR8 ;  /* 0x00000008ff047e24 */ /* 0x000fe2000f8e00ff */
[----:B---3--:R-:W-:Y:S01]  /*ddb0*/  MOV R7, UR7 ;  /* 0x0000000700077c02 */ /* 0x008fe20008000f00 */
[----:B------:R-:W-:Y:S01]  /*ddc0*/  IMAD.U32 R6, RZ, RZ, UR6 ;  /* 0x00000006ff067e24 */ /* 0x000fe2000f8e00ff */
[----:B-----5:R-:W-:Y:S01]  /*ddd0*/  MOV R11, UR5 ;  /* 0x00000005000b7c02 */ /* 0x020fe20008000f00 */
[----:B------:R-:W-:Y:S02]  /*dde0*/  IMAD.U32 R10, RZ, RZ, UR4 ;  /* 0x00000004ff0a7e24 */ /* 0x000fe4000f8e00ff */
[----:B-1----:R-:W-:Y:S07]  /*ddf0*/  LEPC R20, `(.L_x_181) ;  /* 0x000000001014794e */ /* 0x002fee0000000000 */
[----:B----4-:R-:W-:Y:S05]  /*de00*/  CALL.ABS.NOINC R14 ;  /* 0x000000000e007343 */ /* 0x010fea0003c00000 */
.L_x_181:
[----:B------:R-:W-:Y:S05]  /*de10*/  WARPSYNC.ALL ;  /* 0x0000000000007948 */ /* 0x000fea0003800000 */
[C---:B------:R-:W-:Y:S01]  /*de20*/  R2UR UR4, R16.reuse ;  /* 0x00000000100472ca */ /* 0x040fe200000e0000 */
[----:B------:R-:W-:Y:S05]  /*de30*/  VIADD R0, R16, 0x40 ;  /* 0x0000004010007836 */ /* 0x000fea0000000000 */
[----:B------:R-:W-:Y:S04]  /*de40*/  SHF.R.U32.HI R0, RZ, 0x15, R0 ;  /* 0x00000015ff007819 */ /* 0x000fe80000011600 */
[----:B------:R-:W-:Y:S03]  /*de50*/  LOP3.LUT P0, RZ, R0, 0x3, R105, 0x48, !PT ;  /* 0x0000000300ff7812 */ /* 0x000fe60007804869 */
[----:B------:R-:W2:Y:S10]  /*de60*/  LDTM.x16 R24, tmem[UR4] ;  /* 0x00000004001879ee */ /* 0x000eb40008240000 */
[----:B--2---:R-:W-:Y:S05]  /*de70*/  @!P0 BRA `(.L_x_182) ;  /* 0x0000000000408947 */ /* 0x004fea0003800000 */
        /* <DEDUP_REMOVED lines=16> */
.L_x_182:
[----:B------:R-:W-:Y:S05]  /*df80*/  WARPSYNC.ALL ;  /* 0x0000000000007948 */ /* 0x000fea0003800000 */
[----:B------:R-:W-:Y:S11]  /*df90*/  R2UR UR4, R16 ;  /* 0x00000000100472ca */ /* 0x000ff600000e0000 */
[----:B------:R-:W-:Y:S02]  /*dfa0*/  @!UPT UIADD3 URZ, UPT, UPT, URZ, URZ, URZ ;  /* 0x000000fffffff290 */ /* 0x000fe4000fffe0ff */
[----:B------:R-:W2:Y:S02]  /*dfb0*/  LDTM.x16 R4, tmem[UR4+0x40] ;  /* 0x00004004000479ee */ /* 0x000ea40008240000 */
[----:B--2---:R-:W-:Y:S01]  /*dfc0*/  NOP ;  /* 0x0000000000007918 */ /* 0x004fe20000000000 */
.L_x_180:
[----:B------:R-:W-:Y:S01]  /*dfd0*/  ISETP.NE.AND P1, PT, R104, R2, PT ;  /* 0x000000026800720c */ /* 0x000fe20003f25270 */
[----:B------:R-:W-:Y:S05]  /*dfe0*/  WARPSYNC.ALL ;  /* 0x0000000000007948 */ /* 0x000fea0003800000 */
[C---:B----4-:R-:W-:Y:S01]  /*dff0*/  SHF.L.U32 R3, R60.reuse, 0x10, RZ ;  /* 0x000000103c037819 */ /* 0x050fe200000006ff */
[----:B------:R-:W-:Y:S01]  /*e000*/  NOP ;  /* 0x0000000000007918 */ /* 0x000fe20000000000 */
[----:B------:R-:W-:Y:S01]  /*e010*/  LOP3.LUT R40, R60, 0xffff0000, RZ, 0xc0, !PT ;  /* 0xffff00003c287812 */ /* 0x000fe200078ec0ff */
[C---:B------:R-:W-:Y:S01]  /*e020*/  FMUL R0, R52.reuse, R24 ;  /* 0x0000001834007220 */ /* 0x040fe20000400000 */
[C---:B------:R-:W-:Y:S01]  /*e030*/  SHF.L.U32 R41, R61.reuse, 0x10, RZ ;  /* 0x000000103d297819 */ /* 0x040fe200000006ff */
[----:B------:R-:W-:Y:S01]  /*e040*/  FMUL R2, R52, R25 ;  /* 0x0000001934027220 */ /* 0x000fe20000400000 */
[----:B------:R-:W-:Y:S01]  /*e050*/  LOP3.LUT R42, R61, 0xffff0000, RZ, 0xc0, !PT ;  /* 0xffff00003d2a7812 */ /* 0x000fe200078ec0ff */
[C---:B------:R-:W-:Y:S01]  /*e060*/  FFMA R0, R53.reuse, R3, R0 ;  /* 0x0000000335007223 */ /* 0x040fe20000000000 */
[----:B------:R-:W-:Y:S01]  /*e070*/  R2UR UR4, R58 ;  /* 0x000000003a0472ca */ /* 0x000fe200000e0000 */
[----:B------:R-:W-:Y:S01]  /*e080*/  FFMA R2, R53, R40, R2 ;  /* 0x0000002835027223 */ /* 0x000fe20000000002 */
[----:B------:R-:W-:Y:S01]  /*e090*/  SHF.L.U32 R54, R62, 0x10, RZ ;  /* 0x000000103e367819 */ /* 0x000fe200000006ff */
[----:B-1----:R-:W-:Y:S01]  /*e0a0*/  FMUL R20, R52, R4 ;  /* 0x0000000434147220 */ /* 0x002fe20000400000 */
[----:B------:R-:W-:Y:S01]  /*e0b0*/  LOP3.LUT R55, R62, 0xffff0000, RZ, 0xc0, !PT ;  /* 0xffff00003e377812 */ /* 0x000fe200078ec0ff */
[----:B------:R-:W-:Y:S01]  /*e0c0*/  FMUL R3, R52, R26 ;  /* 0x0000001a34037220 */ /* 0x000fe20000400000 */
[----:B------:R-:W-:Y:S01]  /*e0d0*/  F2FP.BF16.F32.PACK_AB R112, R2, R0 ;  /* 0x000000000270723e */ /* 0x000fe200000010ff */
[----:B------:R-:W-:Y:S01]  /*e0e0*/  FMUL R4, R52, R27 ;  /* 0x0000001b34047220 */ /* 0x000fe20000400000 */
[----:B------:R-:W-:Y:S01]  /*e0f0*/  SHF.L.U32 R56, R63, 0x10, RZ ;  /* 0x000000103f387819 */ /* 0x000fe200000006ff */
[----:B------:R-:W-:Y:S01]  /*e100*/  FFMA R3, R53, R41, R3 ;  /* 0x0000002935037223 */ /* 0x000fe20000000003 */
[----:B------:R-:W-:Y:S01]  /*e110*/  LOP3.LUT R57, R63, 0xffff0000, RZ, 0xc0, !PT ;  /* 0xffff00003f397812 */ /* 0x000fe200078ec0ff */
[----:B------:R-:W-:Y:S01]  /*e120*/  FFMA R4, R53, R42, R4 ;  /* 0x0000002a35047223 */ /* 0x000fe20000000004 */
[----:B------:R-:W-:Y:S01]  /*e130*/  SHF.L.U32 R58, R64, 0x10, RZ ;  /* 0x00000010403a7819 */ /* 0x000fe200000006ff */
[----:B------:R-:W-:Y:S01]  /*e140*/  FMUL R0, R52, R28 ;  /* 0x0000001c34007220 */ /* 0x000fe20000400000 */
[----:B------:R-:W-:Y:S01]  /*e150*/  LOP3.LUT R59, R64, 0xffff0000, RZ, 0xc0, !PT ;  /* 0xffff0000403b7812 */ /* 0x000fe200078ec0ff */
[----:B------:R-:W-:Y:S01]  /*e160*/  FMUL R2, R52, R29 ;  /* 0x0000001d34027220 */ /* 0x000fe20000400000 */
[----:B------:R-:W-:Y:S01]  /*e170*/  F2FP.BF16.F32.PACK_AB R113, R4, R3 ;  /* 0x000000030471723e */ /* 0x000fe200000010ff */
[C---:B------:R-:W-:Y:S01]  /*e180*/  FMUL R21, R52.reuse, R5 ;  /* 0x0000000534157220 */ /* 0x040fe20000400000 */
[C---:B------:R-:W-:Y:S01]  /*e190*/  SHF.L.U32 R60, R65.reuse, 0x10, RZ ;  /* 0x00000010413c7819 */ /* 0x040fe200000006ff */
[C---:B------:R-:W-:Y:S01]  /*e1a0*/  FMUL R5, R52.reuse, R30 ;  /* 0x0000001e34057220 */ /* 0x040fe20000400000 */
[----:B------:R-:W-:Y:S01]  /*e1b0*/  LOP3.LUT R61, R65, 0xffff0000, RZ, 0xc0, !PT ;  /* 0xffff0000413d7812 */ /* 0x000fe200078ec0ff */
[----:B------:R-:W-:Y:S01]  /*e1c0*/  FMUL R22, R52, R6 ;  /* 0x0000000634167220 */ /* 0x000fe20000400000 */
[----:B------:R-:W-:Y:S01]  /*e1d0*/  SHF.L.U32 R62, R66, 0x10, RZ ;  /* 0x00000010423e7819 */ /* 0x000fe200000006ff */
        /* <DEDUP_REMOVED lines=10> */
[----:B------:R-:W-:Y:S01]  /*e280*/  FMUL R3, R52, R33 ;  /* 0x0000002134037220 */ /* 0x000fe20000400000 */
[----:B------:R-:W-:Y:S01]  /*e290*/  F2FP.BF16.F32.PACK_AB R114, R2, R0 ;  /* 0x000000000272723e */ /* 0x000fe200000010ff */
[----:B------:R-:W-:Y:S01]  /*e2a0*/  FFMA R5, R53, R56, R5 ;  /* 0x0000003835057223 */ /* 0x000fe20000000005 */
[----:B------:R-:W-:Y:S01]  /*e2b0*/  SHF.L.U32 R68, R73, 0x10, RZ ;  /* 0x0000001049447819 */ /* 0x000fe200000006ff */
[----:B------:R-:W-:Y:S01]  /*e2c0*/  FFMA R6, R53, R57, R6 ;  /* 0x0000003935067223 */ /* 0x000fe20000000006 */
[----:B------:R-:W-:Y:S01]  /*e2d0*/  LOP3.LUT R69, R73, 0xffff0000, RZ, 0xc0, !PT ;  /* 0xffff000049457812 */ /* 0x000fe200078ec0ff */
[C---:B------:R-:W-:Y:S01]  /*e2e0*/  FFMA R7, R53.reuse, R58, R7 ;  /* 0x0000003a35077223 */ /* 0x040fe20000000007 */
[----:B------:R-:W-:Y:S01]  /*e2f0*/  SHF.L.U32 R70, R74, 0x10, RZ ;  /* 0x000000104a467819 */ /* 0x000fe200000006ff */
[----:B------:R-:W-:Y:S01]  /*e300*/  UIADD3 UR4, UPT, UPT, UR4, 0xb0, URZ ;  /* 0x000000b004047890 */ /* 0x000fe2000fffe0ff */
[----:B------:R-:W-:Y:S01]  /*e310*/  F2FP.BF16.F32.PACK_AB R115, R6, R5 ;  /* 0x000000050673723e */ /* 0x000fe200000010ff */
[----:B------:R-:W-:Y:S01]  /*e320*/  FFMA R3, R53, R59, R3 ;  /* 0x0000003b35037223 */ /* 0x000fe20000000003 */
[----:B------:R-:W-:Y:S01]  /*e330*/  LOP3.LUT R71, R74, 0xffff0000, RZ, 0xc0, !PT ;  /* 0xffff00004a477812 */ /* 0x000fe200078ec0ff */
[C---:B------:R-:W-:Y:S01]  /*e340*/  FMUL R0, R52.reuse, R34 ;  /* 0x0000002234007220 */ /* 0x040fe20000400000 */
[----:B------:R-:W-:Y:S01]  /*e350*/  SHF.L.U32 R72, R75, 0x10, RZ ;  /* 0x000000104b487819 */ /* 0x000fe200000006ff */
[C---:B------:R-:W-:Y:S01]  /*e360*/  FMUL R2, R52.reuse, R35 ;  /* 0x0000002334027220 */ /* 0x040fe20000400000 */
[----:B------:R-:W-:Y:S01]  /*e370*/  UPRMT UR4, UR63, 0x654, UR4 ;  /* 0x000006543f047896 */ /* 0x000fe20008000004 */
[C---:B------:R-:W-:Y:S01]  /*e380*/  FMUL R4, R52.reuse, R36 ;  /* 0x0000002434047220 */ /* 0x040fe20000400000 */
[C---:B------:R-:W-:Y:S01]  /*e390*/  FMUL R5, R52.reuse, R37 ;  /* 0x0000002534057220 */ /* 0x040fe20000400000 */
[----:B------:R-:W-:Y:S01]  /*e3a0*/  F2FP.BF16.F32.PACK_AB R28, R3, R7 ;  /* 0x00000007031c723e */ /* 0x000fe200000010ff */
[C---:B------:R-:W-:Y:S01]  /*e3b0*/  FFMA R0, R53.reuse, R60, R0 ;  /* 0x0000003c35007223 */ /* 0x040fe20000000000 */
[C---:B------:R-:W-:Y:S01]  /*e3c0*/  FMUL R6, R52.reuse, R38 ;  /* 0x0000002634067220 */ /* 0x040fe20000400000 */
[C---:B------:R-:W-:Y:S01]  /*e3d0*/  FFMA R2, R53.reuse, R61, R2 ;  /* 0x0000003d35027223 */ /* 0x040fe20000000002 */
[C---:B------:R-:W-:Y:S01]  /*e3e0*/  FMUL R3, R52.reuse, R39 ;  /* 0x0000002734037220 */ /* 0x040fe20000400000 */
[C---:B------:R-:W-:Y:S01]  /*e3f0*/  FFMA R4, R53.reuse, R62, R4 ;  /* 0x0000003e35047223 */ /* 0x040fe20000000004 */
[C---:B------:R-:W-:Y:S01]  /*e400*/  FFMA R5, R53.reuse, R63, R5 ;  /* 0x0000003f35057223 */ /* 0x040fe20000000005 */
[C---:B------:R-:W-:Y:S01]  /*e410*/  FFMA R6, R53.reuse, R64, R6 ;  /* 0x0000004035067223 */ /* 0x040fe20000000006 */
[C---:B------:R-:W-:Y:S01]  /*e420*/  FFMA R3, R53.reuse, R65, R3 ;  /* 0x0000004135037223 */ /* 0x040fe20000000003 */
[----:B------:R-:W-:Y:S01]  /*e430*/  FFMA R20, R53, R66, R20 ;  /* 0x0000004235147223 */ /* 0x000fe20000000014 */
[----:B------:R-:W-:Y:S01]  /*e440*/  FMUL R8, R52, R8 ;  /* 0x0000000834087220 */ /* 0x000fe20000400000 */
[----:B------:R-:W-:Y:S01]  /*e450*/  SYNCS.ARRIVE.TRANS64.RED.A1T0 RZ, [UR4], RZ ;  /* 0x000000ffffff79a7 */ /* 0x000fe20008100404 */
[----:B------:R1:W-:Y:S01]  /*e460*/  @!P1 STS.128 [R110+UR36+0x3200], R112 ;  /* 0x003200706e009988 */ /* 0x0003e20008000c24 */
[----:B------:R-:W-:Y:S01]  /*e470*/  LOP3.LUT R73, R75, 0xffff0000, RZ, 0xc0, !PT ;  /* 0xffff00004b497812 */ /* 0x000fe200078ec0ff */
[C---:B------:R-:W-:Y:S01]  /*e480*/  FFMA R21, R53.reuse, R67, R21 ;  /* 0x0000004335157223 */ /* 0x040fe20000000015 */
[----:B------:R-:W-:Y:S01]  /*e490*/  SHF.L.U32 R24, R76, 0x10, RZ ;  /* 0x000000104c187819 */ /* 0x000fe200000006ff */
[----:B------:R-:W-:Y:S01]  /*e4a0*/  FMUL R9, R52, R9 ;  /* 0x0000000934097220 */ /* 0x000fe20000400000 */
[----:B------:R-:W-:Y:S01]  /*e4b0*/  LOP3.LUT R25, R76, 0xffff0000, RZ, 0xc0, !PT ;  /* 0xffff00004c197812 */ /* 0x000fe200078ec0ff */
[C---:B------:R-:W-:Y:S01]  /*e4c0*/  FFMA R22, R53.reuse, R68, R22 ;  /* 0x0000004435167223 */ /* 0x040fe20000000016 */
[C---:B------:R-:W-:Y:S01]  /*e4d0*/  FMUL R10, R52.reuse, R10 ;  /* 0x0000000a340a7220 */ /* 0x040fe20000400000 */
[C---:B------:R-:W-:Y:S01]  /*e4e0*/  FFMA R23, R53.reuse, R69, R23 ;  /* 0x0000004535177223 */ /* 0x040fe20000000017 */
[----:B------:R-:W-:Y:S01]  /*e4f0*/  FMUL R11, R52, R11 ;  /* 0x0000000b340b7220 */ /* 0x000fe20000400000 */
[----:B------:R-:W-:Y:S01]  /*e500*/  F2FP.BF16.F32.PACK_AB R29, R2, R0 ;  /* 0x00000000021d723e */ /* 0x000fe200000010ff */
[----:B------:R-:W-:Y:S01]  /*e510*/  FFMA R8, R53, R70, R8 ;  /* 0x0000004635087223 */ /* 0x000fe20000000008 */
[----:B------:R-:W-:Y:S01]  /*e520*/  F2FP.BF16.F32.PACK_AB R30, R5, R4 ;  /* 0x00000004051e723e */ /* 0x000fe200000010ff */
[C---:B------:R-:W-:Y:S01]  /*e530*/  FMUL R12, R52.reuse, R12 ;  /* 0x0000000c340c7220 */ /* 0x040fe20000400000 */
[----:B------:R-:W-:Y:S01]  /*e540*/  F2FP.BF16.F32.PACK_AB R31, R3, R6 ;  /* 0x00000006031f723e */ /* 0x000fe200000010ff */
[----:B------:R-:W-:Y:S01]  /*e550*/  FFMA R9, R53, R71, R9 ;  /* 0x0000004735097223 */ /* 0x000fe20000000009 */
[C---:B------:R-:W-:Y:S01]  /*e560*/  FMUL R13, R52.reuse, R13 ;  /* 0x0000000d340d7220 */ /* 0x040fe20000400000 */
[----:B------:R-:W-:Y:S01]  /*e570*/  SHF.L.U32 R26, R77, 0x10, RZ ;  /* 0x000000104d1a7819 */ /* 0x000fe200000006ff */
[----:B------:R-:W-:Y:S01]  /*e580*/  FFMA R10, R53, R72, R10 ;  /* 0x00000048350a7223 */ /* 0x000fe2000000000a */
[----:B------:R1:W-:Y:S01]  /*e590*/  @!P1 STS.128 [R109+0x3200], R28 ;  /* 0x0032001c6d009388 */ /* 0x0003e20000000c00 */
[C---:B------:R-:W-:Y:S01]  /*e5a0*/  FMUL R14, R52.reuse, R14 ;  /* 0x0000000e340e7220 */ /* 0x040fe20000400000 */
[----:B------:R-:W-:Y:S01]  /*e5b0*/  LOP3.LUT R27, R77, 0xffff0000, RZ, 0xc0, !PT ;  /* 0xffff00004d1b7812 */ /* 0x000fe200078ec0ff */
[C---:B------:R-:W-:Y:S01]  /*e5c0*/  FFMA R11, R53.reuse, R73, R11 ;  /* 0x00000049350b7223 */ /* 0x040fe2000000000b */
[----:B------:R-:W-:Y:S01]  /*e5d0*/  FMUL R15, R52, R15 ;  /* 0x0000000f340f7220 */ /* 0x000fe20000400000 */
[----:B------:R-:W-:Y:S01]  /*e5e0*/  SHF.L.U32 R40, R78, 0x10, RZ ;  /* 0x000000104e287819 */ /* 0x000fe200000006ff */
[C---:B------:R-:W-:Y:S01]  /*e5f0*/  FFMA R12, R53.reuse, R24, R12 ;  /* 0x00000018350c7223 */ /* 0x040fe2000000000c */
[----:B------:R-:W-:Y:S01]  /*e600*/  FMUL R16, R52, R16 ;  /* 0x0000001034107220 */ /* 0x000fe20000400000 */
[----:B------:R-:W-:Y:S01]  /*e610*/  LOP3.LUT R74, R78, 0xffff0000, RZ, 0xc0, !PT ;  /* 0xffff00004e4a7812 */ /* 0x000fe200078ec0ff */
[----:B------:R-:W-:Y:S01]  /*e620*/  FFMA R13, R53, R25, R13 ;  /* 0x00000019350d7223 */ /* 0x000fe2000000000d */
[C---:B------:R-:W-:Y:S01]  /*e630*/  FMUL R17, R52.reuse, R17 ;  /* 0x0000001134117220 */ /* 0x040fe20000400000 */
[----:B------:R-:W-:Y:S01]  /*e640*/  SHF.L.U32 R75, R79, 0x10, RZ ;  /* 0x000000104f4b7819 */ /* 0x000fe200000006ff */
[----:B------:R-:W-:Y:S01]  /*e650*/  FFMA R14, R53, R26, R14 ;  /* 0x0000001a350e7223 */ /* 0x000fe2000000000e */
[----:B------:R-:W-:Y:S01]  /*e660*/  F2FP.BF16.F32.PACK_AB R20, R21, R20 ;  /* 0x000000141514723e */ /* 0x000fe200000010ff */
[C---:B------:R-:W-:Y:S01]  /*e670*/  FMUL R18, R52.reuse, R18 ;  /* 0x0000001234127220 */ /* 0x040fe20000400000 */
[----:B------:R-:W-:Y:S01]  /*e680*/  LOP3.LUT R76, R79, 0xffff0000, RZ, 0xc0, !PT ;  /* 0xffff00004f4c7812 */ /* 0x000fe200078ec0ff */
[----:B------:R-:W-:Y:S01]  /*e690*/  FFMA R15, R53, R27, R15 ;  /* 0x0000001b350f7223 */ /* 0x000fe2000000000f */
[----:B------:R-:W-:Y:S01]  /*e6a0*/  F2FP.BF16.F32.PACK_AB R21, R23, R22 ;  /* 0x000000161715723e */ /* 0x000fe200000010ff */
[----:B------:R-:W-:Y:S01]  /*e6b0*/  FMUL R19, R52, R19 ;  /* 0x0000001334137220 */ /* 0x000fe20000400000 */
[----:B------:R-:W-:Y:S01]  /*e6c0*/  F2FP.BF16.F32.PACK_AB R22, R9, R8 ;  /* 0x000000080916723e */ /* 0x000fe200000010ff */
[----:B------:R-:W-:Y:S01]  /*e6d0*/  FFMA R16, R53, R40, R16 ;  /* 0x0000002835107223 */ /* 0x000fe20000000010 */
[----:B------:R-:W-:Y:S01]  /*e6e0*/  F2FP.BF16.F32.PACK_AB R23, R11, R10 ;  /* 0x0000000a0b17723e */ /* 0x000fe200000010ff */
[C---:B------:R-:W-:Y:S01]  /*e6f0*/  FFMA R17, R53.reuse, R74, R17 ;  /* 0x0000004a35117223 */ /* 0x040fe20000000011 */
[C---:B------:R-:W-:Y:S01]  /*e700*/  FFMA R18, R53.reuse, R75, R18 ;  /* 0x0000004b35127223 */ /* 0x040fe20000000012 */
[----:B------:R-:W-:Y:S01]  /*e710*/  FFMA R19, R53, R76, R19 ;  /* 0x0000004c35137223 */ /* 0x000fe20000000013 */
[----:B------:R-:W-:Y:S01]  /*e720*/  F2FP.BF16.F32.PACK_AB R12, R13, R12 ;  /* 0x0000000c0d0c723e */ /* 0x000fe200000010ff */
[----:B------:R1:W-:Y:S01]  /*e730*/  @!P1 STS.128 [R110+UR36+0x3a00], R20 ;  /* 0x003a00146e009988 */ /* 0x0003e20008000c24 */
[----:B------:R-:W-:Y:S01]  /*e740*/  F2FP.BF16.F32.PACK_AB R13, R15, R14 ;  /* 0x0000000e0f0d723e */ /* 0x000fe200000010ff */
[----:B------:R-:W-:Y:S01]  /*e750*/  BSSY.RECONVERGENT B0, `(.L_x_183) ;  /* 0x000001b000007945 */ /* 0x000fe20003800200 */
[----:B------:R-:W-:Y:S02]  /*e760*/  F2FP.BF16.F32.PACK_AB R14, R17, R16 ;  /* 0x00000010110e723e */ /* 0x000fe400000010ff */
[----:B------:R-:W-:Y:S02]  /*e770*/  F2FP.BF16.F32.PACK_AB R15, R19, R18 ;  /* 0x00000012130f723e */ /* 0x000fe400000010ff */
[----:B------:R-:W-:Y:S03]  /*e780*/  ISETP.NE.AND P0, PT, R104, RZ, PT ;  /* 0x000000ff6800720c */ /* 0x000fe60003f05270 */
[----:B------:R1:W-:Y:S01]  /*e790*/  @!P1 STS.128 [R109+0x3a00], R12 ;  /* 0x003a000c6d009388 */ /* 0x0003e20000000c00 */
[----:B------:R-:W-:Y:S01]  /*e7a0*/  @!PT LDS RZ, [RZ] ;  /* 0x00000000fffff984 */ /* 0x000fe20000000800 */
[----:B------:R-:W-:Y:S01]  /*e7b0*/  @!PT LDS RZ, [RZ] ;  /* 0x00000000fffff984 */ /* 0x000fe20000000800 */
[----:B------:R-:W-:Y:S01]  /*e7c0*/  @!PT LDS RZ, [RZ] ;  /* 0x00000000fffff984 */ /* 0x000fe20000000800 */
[----:B------:R-:W-:Y:S01]  /*e7d0*/  @!PT LDS RZ, [RZ] ;  /* 0x00000000fffff984 */ /* 0x000fe20000000800 */
[----:B------:R2:W-:Y:S07]  /*e7e0*/  MEMBAR.ALL.CTA ;  /* 0x0000000000007992 */ /* 0x0005ee0000008000 */
[----:B--2---:R-:W2:Y:S02]  /*e7f0*/  FENCE.VIEW.ASYNC.S ;  /* 0x00000000000073c6 */ /* 0x004ea40000000000 */
        /* <DEDUP_REMOVED lines=16> */
.L_x_184:
[----:B------:R-:W-:Y:S05]  /*e900*/  BSYNC.RECONVERGENT B0 ;  /* 0x0000000000007941 */ /* 0x000fea0003800200 */
.L_x_183:
[----:B------:R-:W-:Y:S01]  /*e910*/  BAR.SYNC.DEFER_BLOCKING 0x1, 0x80 ;  /* 0x0042000000007b1d */ /* 0x000fe20000010000 */
[----:B------:R-:W-:Y:S01]  /*e920*/  UISETP.NE.AND UP0, UPT, UR48, -0x8, UPT ;  /* 0xfffffff83000788c */ /* 0x000fe2000bf05270 */
[----:B------:R-:W-:Y:S08]  /*e930*/  IADD3 R100, PT, PT, R100, 0x1, RZ ;  /* 0x0000000164647810 */ /* 0x000ff00007ffe0ff */
[----:B------:R-:W-:Y:S05]  /*e940*/  BRA.U !UP0, `(.L_x_185) ;  /* 0x0000000108287547 */ /* 0x000fea000b800000 */
[----:B------:R-:W-:Y:S01]  /*e950*/  ISETP.NE.AND P0, PT, R111, RZ, PT ;  /* 0x000000ff6f00720c */ /* 0x000fe20003f05270 */
[----:B------:R-:W-:Y:S01]  /*e960*/  IMAD.U32 R2, RZ, RZ, UR37 ;  /* 0x00000025ff027e24 */ /* 0x000fe2000f8e00ff */
[----:B------:R-:W-:Y:S01]  /*e970*/  UIADD3 UR4, UPT, UPT, UR37, 0x1, URZ ;  /* 0x0000000125047890 */ /* 0x000fe2000fffe0ff */
[----:B------:R-:W-:Y:S03]  /*e980*/  IMAD.U32 R0, RZ, RZ, UR63 ;  /* 0x0000003fff007e24 */ /* 0x000fe6000f8e00ff */
[----:B------:R-:W-:Y:S04]  /*e990*/  UISETP.NE.AND UP0, UPT, UR4, 0x4, UPT ;  /* 0x000000040400788c */ /* 0x000fe8000bf05270 */
[----:B------:R-:W-:Y:S03]  /*e9a0*/  USEL UR37, UR4, URZ, UP0 ;  /* 0x000000ff04257287 */ /* 0x000fe60008000000 */
[----:B------:R-:W-:Y:S05]  /*e9b0*/  @P0 LEA R2, R2, UR36, 0x3 ;  /* 0x0000002402020c11 */ /* 0x000fea000f8e18ff */
[----:B------:R-:W-:Y:S05]  /*e9c0*/  @P0 VIADD R2, R2, 0x50 ;  /* 0x0000005002020836 */ /* 0x000fea0000000000 */
[----:B------:R-:W-:Y:S04]  /*e9d0*/  @P0 PRMT R0, R0, 0x654, R2 ;  /* 0x0000065400000816 */ /* 0x000fe80000000002 */
[----:B------:R2:W-:Y:S03]  /*e9e0*/  @P0 SYNCS.ARRIVE.TRANS64.RED.A1T0 RZ, [R0+URZ], RZ ;  /* 0x000000ff00ff09a7 */ /* 0x0005e600081004ff */
.L_x_185:
[----:B------:R-:W-:Y:S01]  /*e9f0*/  R2UR UR5, R91 ;  /* 0x000000005b0572ca */ /* 0x000fe200000e0000 */
[----:B------:R-:W-:Y:S01]  /*ea00*/  UIADD3 UR48, UPT, UPT, UR48, 0x8, URZ ;  /* 0x0000000830307890 */ /* 0x000fe2000fffe0ff */
[----:B------:R-:W-:Y:S02]  /*ea10*/  R2UR UR4, R92 ;  /* 0x000000005c0472ca */ /* 0x000fe400000e0000 */
[----:B------:R-:W-:Y:S02]  /*ea20*/  ISETP.NE.AND P2, PT, R106, RZ, PT ;  /* 0x000000ff6a00720c */ /* 0x000fe40003f45270 */
[----:B------:R-:W-:Y:S02]  /*ea30*/  ISETP.NE.AND P0, PT, R108, 0x2, PT ;  /* 0x000000026c00780c */ /* 0x000fe40003f05270 */
[----:B------:R-:W-:Y:S02]  /*ea40*/  ISETP.NE.AND P1, PT, R100, 0x2, PT ;  /* 0x000000026400780c */ /* 0x000fe40003f25270 */
[----:B------:R-:W-:Y:S02]  /*ea50*/  SEL R108, R108, RZ, P0 ;  /* 0x000000ff6c6c7207 */ /* 0x000fe40000000000 */
[----:B------:R-:W-:Y:S01]  /*ea60*/  SEL R100, R100, RZ, P1 ;  /* 0x000000ff64647207 */ /* 0x000fe20000800000 */
[----:B------:R-:W-:Y:S02]  /*ea70*/  VIADD R2, R50, UR5 ;  /* 0x0000000532027c36 */ /* 0x000fe40008000000 */
[----:B--2---:R-:W-:Y:S02]  /*ea80*/  VIADD R0, R51, UR4 ;  /* 0x0000000433007c36 */ /* 0x004fe40008000000 */
[----:B------:R-:W-:Y:S02]  /*ea90*/  @P2 R2UR UR52, R97 ;  /* 0x00000000613422ca */ /* 0x000fe400000e0000 */
[----:B------:R-:W-:Y:S02]  /*eaa0*/  R2UR UR12, R2 ;  /* 0x00000000020c72ca */ /* 0x000fe400000e0000 */
[----:B------:R-:W-:Y:S02]  /*eab0*/  R2UR UR20, R0 ;  /* 0x00000000001472ca */ /* 0x000fe400000e0000 */
[----:B------:R-:W-:Y:S02]  /*eac0*/  SEL R2, RZ, 0x1, P0 ;  /* 0x00000001ff027807 */ /* 0x000fe40000000000 */
[----:B------:R-:W-:Y:S02]  /*ead0*/  SEL R0, RZ, 0x1, P1 ;  /* 0x00000001ff007807 */ /* 0x000fe40000800000 */
[----:B------:R-:W-:Y:S02]  /*eae0*/  LOP3.LUT R98, R98, R2, RZ, 0x3c, !PT ;  /* 0x0000000262627212 */ /* 0x000fe400078e3cff */
[----:B------:R-:W-:Y:S01]  /*eaf0*/  LOP3.LUT R99, R99, R0, RZ, 0x3c, !PT ;  /* 0x0000000063637212 */ /* 0x000fe200078e3cff */
[----:B------:R-:W-:Y:S06]  /*eb00*/  @P2 BRA `(.L_x_186) ;  /* 0xffffff7c001c2947 */ /* 0x000fec000383ffff */
[----:B------:R-:W2:Y:S01]  /*eb10*/  LDCU.64 UR4, c[0x0][0xc88] ;  /* 0x00019100ff0477ac */ /* 0x000ea20008000a00 */
[----:B------:R-:W3:Y:S01]  /*eb20*/  LDCU.64 UR6, c[0x0][0xc90] ;  /* 0x00019200ff0677ac */ /* 0x000ee20008000a00 */
[----:B--2---:R-:W-:Y:S02]  /*eb30*/  ISETP.NE.U32.AND P2, PT, RZ, UR4, PT ;  /* 0x00000004ff007c0c */ /* 0x004fe4000bf45070 */
[----:B---3--:R-:W-:Y:S02]  /*eb40*/  ISETP.NE.U32.AND P1, PT, RZ, UR6, PT ;  /* 0x00000006ff007c0c */ /* 0x008fe4000bf25070 */
[----:B------:R-:W-:Y:S02]  /*eb50*/  ISETP.NE.AND.EX P2, PT, RZ, UR5, PT, P2 ;  /* 0x00000005ff007c0c */ /* 0x000fe4000bf45320 */
[----:B------:R-:W-:-:S13]  /*eb60*/  ISETP.NE.AND.EX P0, PT, RZ, UR7, PT, P1 ;  /* 0x00000007ff007c0c */ /* 0x000fda000bf05310 */
[----:B------:R-:W-:Y:S05]  /*eb70*/  @P2 BRA P0, `(.L_x_187) ;  /* 0x00000000003c2947 */ /* 0x000fea0000000000 */
[----:B------:R-:W-:-:S13]  /*eb80*/  ISETP.NE.AND.EX P1, PT, RZ, UR7, PT, P1 ;  /* 0x00000007ff007c0c */ /* 0x000fda000bf25310 */
[----:B------:R-:W-:Y:S05]  /*eb90*/  @P1 BRA `(.L_x_188) ;  /* 0x00000000000c1947 */ /* 0x000fea0003800000 */
[----:B------:R-:W-:-:S13]  /*eba0*/  FSETP.NEU.AND P0, PT, R53, RZ, PT ;  /* 0x000000ff3500720b */ /* 0x000fda0003f0d000 */
[----:B------:R-:W-:Y:S05]  /*ebb0*/  @!P0 EXIT ;  /* 0x000000000000894d */ /* 0x000fea0003800000 */
[----:B------:R-:W-:Y:S05]  /*ebc0*/  BRA `(.L_x_187) ;  /* 0x0000000000287947 */ /* 0x000fea0003800000 */
.L_x_188:
[----:B------:R-:W-:Y:S01]  /*ebd0*/  ISETP.NE.AND P0, PT, R107, RZ, PT ;  /* 0x000000ff6b00720c */ /* 0x000fe20003f05270 */
[----:B------:R-:W-:-:S12]  /*ebe0*/  BSSY.RECONVERGENT B0, `(.L_x_187) ;  /* 0x0000008000007945 */ /* 0x000fd80003800200 */
[----:B------:R-:W-:Y:S05]  /*ebf0*/  @P0 BRA `(.L_x_189) ;  /* 0x0000000000100947 */ /* 0x000fea0003800000 */
[----:B------:R-:W-:-:S04]  /*ec00*/  ISETP.NE.U32.AND P0, PT, RZ, UR4, PT ;  /* 0x00000004ff007c0c */ /* 0x000fc8000bf05070 */
[----:B------:R-:W-:-:S13]  /*ec10*/  ISETP.NE.AND.EX P0, PT, RZ, UR5, PT, P0 ;  /* 0x00000005ff007c0c */ /* 0x000fda000bf05300 */
[----:B------:R-:W-:Y:S05]  /*ec20*/  @!P0 EXIT ;  /* 0x000000000000894d */ /* 0x000fea0003800000 */
[----:B------:R-:W-:Y:S05]  /*ec30*/  BRA `(.L_x_190) ;  /* 0x0000000000087947 */ /* 0x000fea0003800000 */
.L_x_189:
[----:B------:R-:W-:-:S13]  /*ec40*/  FSETP.NEU.AND P0, PT, R53, RZ, PT ;  /* 0x000000ff3500720b */ /* 0x000fda0003f0d000 */
[----:B------:R-:W-:Y:S05]  /*ec50*/  @!P0 EXIT ;  /* 0x000000000000894d */ /* 0x000fea0003800000 */
.L_x_190:
[----:B------:R-:W-:Y:S05]  /*ec60*/  BSYNC.RECONVERGENT B0 ;  /* 0x0000000000007941 */ /* 0x000fea0003800200 */
.L_x_187:
[----:B------:R-:W-:Y:S01]  /*ec70*/  ULEA UR6, UR37, UR36, 0x3 ;  /* 0x0000002425067291 */ /* 0x000fe2000f8e18ff */
[----:B------:R-:W-:-:S04]  /*ec80*/  DEPBAR.LE SB0, 0x0 ;  /* 0x000080000000791a */ /* 0x000fc80000000000 */
[----:B------:R-:W-:-:S04]  /*ec90*/  UIADD3 UR6, UPT, UPT, UR6, 0x50, URZ ;  /* 0x0000005006067890 */ /* 0x000fc8000fffe0ff */
[----:B------:R-:W-:-:S09]  /*eca0*/  UPRMT UR6, UR63, 0x654, UR6 ;  /* 0x000006543f067896 */ /* 0x000fd20008000006 */
[----:B------:R-:W-:Y:S01]  /*ecb0*/  SYNCS.ARRIVE.TRANS64.RED.A1T0 RZ, [UR6], RZ ;  /* 0x000000ffffff79a7 */ /* 0x000fe20008100406 */
[----:B------:R-:W-:Y:S05]  /*ecc0*/  EXIT ;  /* 0x000000000000794d */ /* 0x000fea0003800000 */
.L_x_24:
[----:B----4-:R4:W1:Y:S02]  /*ecd0*/  SYNCS.PHASECHK.TRANS64.TRYWAIT P0, [R2+URZ+0xd0], R3 ;  /* 0x0000d003020075a7 */ /* 0x01086400080011ff */
[----:B-1----:R-:W-:Y:S05]  /*ece0*/  @!P0 NANOSLEEP.SYNCS 0x989680 ;  /* 0x009896800000895d */ /* 0x002fea0003900000 */
[----:B------:R-:W1:Y:S02]  /*ecf0*/  @!P0 SYNCS.PHASECHK.TRANS64 P0, [R2+URZ+0xd0], R3 ;  /* 0x0000d003020085a7 */ /* 0x000e6400080010ff */
[----:B-1----:R-:W-:Y:S05]  /*ed00*/  @!P0 BRA `(.L_x_24) ;  /* 0xfffffffc00f08947 */ /* 0x002fea000383ffff */
[----:B------:R-:W-:Y:S05]  /*ed10*/  BRA `(.L_x_191) ;  /* 0xffffff2c00847947 */ /* 0x000fea000383ffff */
.L_x_27:
[----:B---3--:R-:W-:-:S07]  /*ed20*/  MOV R2, UR49 ;  /* 0x0000003100027c02 */ /* 0x008fce0008000f00 */
.L_x_192:
[----:B---3--:R3:W4:Y:S02]  /*ed30*/  SYNCS.PHASECHK.TRANS64.TRYWAIT P0, [R2+URZ+0x18], R4 ;  /* 0x00001804020075a7 */ /* 0x00872400080011ff */
[----:B----4-:R-:W-:Y:S05]  /*ed40*/  @!P0 NANOSLEEP.SYNCS 0x989680 ;  /* 0x009896800000895d */ /* 0x010fea0003900000 */
[----:B------:R-:W4:Y:S02]  /*ed50*/  @!P0 SYNCS.PHASECHK.TRANS64 P0, [R2+URZ+0x18], R4 ;  /* 0x00001804020085a7 */ /* 0x000f2400080010ff */
[----:B----4-:R-:W-:Y:S05]  /*ed60*/  @!P0 BRA `(.L_x_192) ;  /* 0xfffffffc00f08947 */ /* 0x010fea000383ffff */
[----:B------:R-:W-:Y:S05]  /*ed70*/  BRA `(.L_x_26) ;  /* 0xffffff2c00d47947 */ /* 0x000fea000383ffff */
.L_x_36:
[----:B-1----:R-:W-:-:S07]  /*ed80*/  MOV R2, UR49 ;  /* 0x0000003100027c02 */ /* 0x002fce0008000f00 */
.L_x_193:
[----:B-1----:R1:W3:Y:S02]  /*ed90*/  SYNCS.PHASECHK.TRANS64.TRYWAIT P0, [R2+URZ+0x18], R4 ;  /* 0x00001804020075a7 */ /* 0x0022e400080011ff */
[----:B---3--:R-:W-:Y:S05]  /*eda0*/  @!P0 NANOSLEEP.SYNCS 0x989680 ;  /* 0x009896800000895d */ /* 0x008fea0003900000 */
[----:B------:R-:W3:Y:S02]  /*edb0*/  @!P0 SYNCS.PHASECHK.TRANS64 P0, [R2+URZ+0x18], R4 ;  /* 0x00001804020085a7 */ /* 0x000ee400080010ff */
[----:B---3--:R-:W-:Y:S05]  /*edc0*/  @!P0 BRA `(.L_x_193) ;  /* 0xfffffffc00f08947 */ /* 0x008fea000383ffff */
[----:B------:R-:W-:Y:S05]  /*edd0*/  BRA `(.L_x_35) ;  /* 0xffffff34002c7947 */ /* 0x000fea000383ffff */
.L_x_43:
[----:B-1----:R1:W3:Y:S02]  /*ede0*/  SYNCS.PHASECHK.TRANS64.TRYWAIT P0, [R2+URZ+0x80], R3 ;  /* 0x00008003020075a7 */ /* 0x0022e400080011ff */
[----:B---3--:R-:W-:Y:S05]  /*edf0*/  @!P0 NANOSLEEP.SYNCS 0x989680 ;  /* 0x009896800000895d */ /* 0x008fea0003900000 */
[----:B------:R-:W3:Y:S02]  /*ee00*/  @!P0 SYNCS.PHASECHK.TRANS64 P0, [R2+URZ+0x80], R3 ;  /* 0x00008003020085a7 */ /* 0x000ee400080010ff */
[----:B---3--:R-:W-:Y:S05]  /*ee10*/  @!P0 BRA `(.L_x_43) ;  /* 0xfffffffc00f08947 */ /* 0x008fea000383ffff */
[----:B------:R-:W-:Y:S05]  /*ee20*/  BRA `(.L_x_194) ;  /* 0xffffff3800647947 */ /* 0x000fea000383ffff */
.L_x_47:
[----:B------:R-:W-:-:S07]  /*ee30*/  MOV R0, UR4 ;  /* 0x0000000400007c02 */ /* 0x000fce0008000f00 */
.L_x_195:
[----:B-1----:R1:W2:Y:S02]  /*ee40*/  SYNCS.PHASECHK.TRANS64.TRYWAIT P0, [R0+URZ], R2 ;  /* 0x00000002000075a7 */ /* 0x0022a400080011ff */
[----:B--2---:R-:W-:Y:S05]  /*ee50*/  @!P0 NANOSLEEP.SYNCS 0x989680 ;  /* 0x009896800000895d */ /* 0x004fea0003900000 */
[----:B------:R-:W2:Y:S02]  /*ee60*/  @!P0 SYNCS.PHASECHK.TRANS64 P0, [R0+URZ], R2 ;  /* 0x00000002000085a7 */ /* 0x000ea400080010ff */
[----:B--2---:R-:W-:Y:S05]  /*ee70*/  @!P0 BRA `(.L_x_195) ;  /* 0xfffffffc00f08947 */ /* 0x004fea000383ffff */
[----:B------:R-:W-:Y:S05]  /*ee80*/  BRA `(.L_x_196) ;  /* 0xffffff3c00e47947 */ /* 0x000fea000383ffff */
.L_x_48:
[----:B------:R-:W-:-:S07]  /*ee90*/  MOV R0, UR5 ;  /* 0x0000000500007c02 */ /* 0x000fce0008000f00 */
.L_x_197:
[----:B-1----:R1:W2:Y:S02]  /*eea0*/  SYNCS.PHASECHK.TRANS64.TRYWAIT P0, [R0+URZ], R2 ;  /* 0x00000002000075a7 */ /* 0x0022a400080011ff */
[----:B--2---:R-:W-:Y:S05]  /*eeb0*/  @!P0 NANOSLEEP.SYNCS 0x989680 ;  /* 0x009896800000895d */ /* 0x004fea0003900000 */
[----:B------:R-:W2:Y:S02]  /*eec0*/  @!P0 SYNCS.PHASECHK.TRANS64 P0, [R0+URZ], R2 ;  /* 0x00000002000085a7 */ /* 0x000ea400080010ff */
[----:B--2---:R-:W-:Y:S05]  /*eed0*/  @!P0 BRA `(.L_x_197) ;  /* 0xfffffffc00f08947 */ /* 0x004fea000383ffff */
[----:B------:R-:W-:Y:S05]  /*eee0*/  BRA `(.L_x_198) ;  /* 0xffffff3c00f07947 */ /* 0x000fea000383ffff */
.L_x_51:
[----:B---3--:R3:W4:Y:S02]  /*eef0*/  SYNCS.PHASECHK.TRANS64.TRYWAIT P0, [R0+URZ+0xc0], R4 ;  /* 0x0000c004000075a7 */ /* 0x00872400080011ff */
[----:B----4-:R-:W-:Y:S05]  /*ef00*/  @!P0 NANOSLEEP.SYNCS 0x989680 ;  /* 0x009896800000895d */ /* 0x010fea0003900000 */
[----:B------:R-:W4:Y:S02]  /*ef10*/  @!P0 SYNCS.PHASECHK.TRANS64 P0, [R0+URZ+0xc0], R4 ;  /* 0x0000c004000085a7 */ /* 0x000f2400080010ff */
[----:B----4-:R-:W-:Y:S05]  /*ef20*/  @!P0 BRA `(.L_x_51) ;  /* 0xfffffffc00f08947 */ /* 0x010fea000383ffff */
[----:B------:R-:W-:Y:S05]  /*ef30*/  BRA `(.L_x_199) ;  /* 0xffffff40004c7947 */ /* 0x000fea000383ffff */
.L_x_52:
[----:B------:R-:W-:-:S07]  /*ef40*/  MOV R0, UR4 ;  /* 0x0000000400007c02 */ /* 0x000fce0008000f00 */
.L_x_200:
[----:B---3--:R3:W4:Y:S02]  /*ef50*/  SYNCS.PHASECHK.TRANS64.TRYWAIT P0, [R0+URZ+0x90], R5 ;  /* 0x00009005000075a7 */ /* 0x00872400080011ff */
[----:B----4-:R-:W-:Y:S05]  /*ef60*/  @!P0 NANOSLEEP.SYNCS 0x989680 ;  /* 0x009896800000895d */ /* 0x010fea0003900000 */
[----:B------:R-:W4:Y:S02]  /*ef70*/  @!P0 SYNCS.PHASECHK.TRANS64 P0, [R0+URZ+0x90], R5 ;  /* 0x00009005000085a7 */ /* 0x000f2400080010ff */
[----:B----4-:R-:W-:Y:S05]  /*ef80*/  @!P0 BRA `(.L_x_200) ;  /* 0xfffffffc00f08947 */ /* 0x010fea000383ffff */
[----:B------:R-:W-:Y:S05]  /*ef90*/  BRA `(.L_x_201) ;  /* 0xffffff40005c7947 */ /* 0x000fea000383ffff */
.L_x_53:
[----:B---3--:R3:W4:Y:S02]  /*efa0*/  SYNCS.PHASECHK.TRANS64.TRYWAIT P1, [R0+URZ+0x80], R4 ;  /* 0x00008004000075a7 */ /* 0x00872400080211ff */
[----:B----4-:R-:W-:Y:S05]  /*efb0*/  @!P1 NANOSLEEP.SYNCS 0x989680 ;  /* 0x009896800000995d */ /* 0x010fea0003900000 */
[----:B------:R-:W4:Y:S02]  /*efc0*/  @!P1 SYNCS.PHASECHK.TRANS64 P1, [R0+URZ+0x80], R4 ;  /* 0x00008004000095a7 */ /* 0x000f2400080210ff */
[----:B----4-:R-:W-:Y:S05]  /*efd0*/  @!P1 BRA `(.L_x_53) ;  /* 0xfffffffc00f09947 */ /* 0x010fea000383ffff */
[----:B------:R-:W-:Y:S05]  /*efe0*/  BRA `(.L_x_202) ;  /* 0xffffff40008c7947 */ /* 0x000fea000383ffff */
.L_x_56:
[----:B------:R-:W-:-:S07]  /*eff0*/  MOV R0, UR4 ;  /* 0x0000000400007c02 */ /* 0x000fce0008000f00 */
.L_x_203:
[----:B---3--:R3:W4:Y:S02]  /*f000*/  SYNCS.PHASECHK.TRANS64.TRYWAIT P0, [R0+URZ+0x90], R2 ;  /* 0x00009002000075a7 */ /* 0x00872400080011ff */
[----:B----4-:R-:W-:Y:S05]  /*f010*/  @!P0 NANOSLEEP.SYNCS 0x989680 ;  /* 0x009896800000895d */ /* 0x010fea0003900000 */
[----:B------:R-:W4:Y:S02]  /*f020*/  @!P0 SYNCS.PHASECHK.TRANS64 P0, [R0+URZ+0x90], R2 ;  /* 0x00009002000085a7 */ /* 0x000f2400080010ff */
[----:B----4-:R-:W-:Y:S05]  /*f030*/  @!P0 BRA `(.L_x_203) ;  /* 0xfffffffc00f08947 */ /* 0x010fea000383ffff */
[----:B------:R-:W-:Y:S05]  /*f040*/  BRA `(.L_x_55) ;  /* 0xffffff4000e07947 */ /* 0x000fea000383ffff */
.L_x_63:
[----:B-1----:R1:W2:Y:S02]  /*f050*/  SYNCS.PHASECHK.TRANS64.TRYWAIT P1, [R0+URZ+0x80], R2 ;  /* 0x00008002000075a7 */ /* 0x0022a400080211ff */
[----:B--2---:R-:W-:Y:S05]  /*f060*/  @!P1 NANOSLEEP.SYNCS 0x989680 ;  /* 0x009896800000995d */ /* 0x004fea0003900000 */
[----:B------:R-:W2:Y:S02]  /*f070*/  @!P1 SYNCS.PHASECHK.TRANS64 P1, [R0+URZ+0x80], R2 ;  /* 0x00008002000095a7 */ /* 0x000ea400080210ff */
[----:B--2---:R-:W-:Y:S05]  /*f080*/  @!P1 BRA `(.L_x_63) ;  /* 0xfffffffc00f09947 */ /* 0x004fea000383ffff */
[----:B------:R-:W-:Y:S05]  /*f090*/  BRA `(.L_x_204) ;  /* 0xffffff4c00c87947 */ /* 0x000fea000383ffff */
.L_x_64:
[----:B------:R-:W-:-:S13]  /*f0a0*/  R2UR UR4, R13 ;  /* 0x000000000d0472ca */ /* 0x000fda00000e0000 */
[----:B------:R-:W-:-:S07]  /*f0b0*/  MOV R2, UR4 ;  /* 0x0000000400027c02 */ /* 0x000fce0008000f00 */
.L_x_205:
[----:B-1----:R1:W2:Y:S02]  /*f0c0*/  SYNCS.PHASECHK.TRANS64.TRYWAIT P0, [R2+URZ+0xb0], R0 ;  /* 0x0000b000020075a7 */ /* 0x0022a400080011ff */
[----:B--2---:R-:W-:Y:S05]  /*f0d0*/  @!P0 NANOSLEEP.SYNCS 0x989680 ;  /* 0x009896800000895d */ /* 0x004fea0003900000 */
[----:B------:R-:W2:Y:S02]  /*f0e0*/  @!P0 SYNCS.PHASECHK.TRANS64 P0, [R2+URZ+0xb0], R0 ;  /* 0x0000b000020085a7 */ /* 0x000ea400080010ff */
[----:B--2---:R-:W-:Y:S05]  /*f0f0*/  @!P0 BRA `(.L_x_205) ;  /* 0xfffffffc00f08947 */ /* 0x004fea000383ffff */
[----:B------:R-:W-:Y:S05]  /*f100*/  BRA `(.L_x_206) ;  /* 0xffffff5000047947 */ /* 0x000fea000383ffff */
.L_x_67:
[----:B------:R-:W-:Y:S07]  /*f110*/  MOV R0, UR7 ;  /* 0x0000000700007c02 */ /* 0x000fee0008000f00 */
.L_x_207:
[----:B-1----:R1:W2:Y:S02]  /*f120*/  SYNCS.PHASECHK.TRANS64.TRYWAIT P0, [R0+URZ], R2 ;  /* 0x00000002000075a7 */ /* 0x0022a400080011ff */
[----:B--2---:R-:W-:Y:S05]  /*f130*/  @!P0 NANOSLEEP.SYNCS 0x989680 ;  /* 0x009896800000895d */ /* 0x004fea0003900000 */
[----:B------:R-:W2:Y:S02]  /*f140*/  @!P0 SYNCS.PHASECHK.TRANS64 P0, [R0+URZ], R2 ;  /* 0x00000002000085a7 */ /* 0x000ea400080010ff */
[----:B--2---:R-:W-:Y:S05]  /*f150*/  @!P0 BRA `(.L_x_207) ;  /* 0xfffffffc00f08947 */ /* 0x004fea000383ffff */
[----:B------:R-:W-:Y:S05]  /*f160*/  BRA `(.L_x_66) ;  /* 0xffffff5000207947 */ /* 0x000fea000383ffff */
.L_x_70:
[----:B------:R-:W-:-:S07]  /*f170*/  MOV R0, UR4 ;  /* 0x0000000400007c02 */ /* 0x000fce0008000f00 */
.L_x_208:
[----:B-1----:R1:W2:Y:S02]  /*f180*/  SYNCS.PHASECHK.TRANS64.TRYWAIT P0, [R0+URZ], R2 ;  /* 0x00000002000075a7 */ /* 0x0022a400080011ff */
[----:B--2---:R-:W-:Y:S05]  /*f190*/  @!P0 NANOSLEEP.SYNCS 0x989680 ;  /* 0x009896800000895d */ /* 0x004fea0003900000 */
[----:B------:R-:W2:Y:S02]  /*f1a0*/  @!P0 SYNCS.PHASECHK.TRANS64 P0, [R0+URZ], R2 ;  /* 0x00000002000085a7 */ /* 0x000ea400080010ff */
[----:B--2---:R-:W-:Y:S05]  /*f1b0*/  @!P0 BRA `(.L_x_208) ;  /* 0xfffffffc00f08947 */ /* 0x004fea000383ffff */
[----:B------:R-:W-:Y:S05]  /*f1c0*/  BRA `(.L_x_209) ;  /* 0xffffff5400bc7947 */ /* 0x000fea000383ffff */
.L_x_71:
[----:B------:R-:W-:-:S07]  /*f1d0*/  MOV R0, UR4 ;  /* 0x0000000400007c02 */ /* 0x000fce0008000f00 */
.L_x_210:
[----:B-1----:R1:W2:Y:S02]  /*f1e0*/  SYNCS.PHASECHK.TRANS64.TRYWAIT P0, [R0+URZ], R2 ;  /* 0x00000002000075a7 */ /* 0x0022a400080011ff */
[----:B--2---:R-:W-:Y:S05]  /*f1f0*/  @!P0 NANOSLEEP.SYNCS 0x989680 ;  /* 0x009896800000895d */ /* 0x004fea0003900000 */
[----:B------:R-:W2:Y:S02]  /*f200*/  @!P0 SYNCS.PHASECHK.TRANS64 P0, [R0+URZ], R2 ;  /* 0x00000002000085a7 */ /* 0x000ea400080010ff */
[----:B--2---:R-:W-:Y:S05]  /*f210*/  @!P0 BRA `(.L_x_210) ;  /* 0xfffffffc00f08947 */ /* 0x004fea000383ffff */
[----:B------:R-:W-:Y:S05]  /*f220*/  BRA `(.L_x_211) ;  /* 0xffffff5400cc7947 */ /* 0x000fea000383ffff */
.L_x_76:
[----:B---3--:R3:W4:Y:S02]  /*f230*/  SYNCS.PHASECHK.TRANS64.TRYWAIT P0, [R0+URZ+0x80], R2 ;  /* 0x00008002000075a7 */ /* 0x00872400080011ff */
[----:B----4-:R-:W-:Y:S05]  /*f240*/  @!P0 NANOSLEEP.SYNCS 0x989680 ;  /* 0x009896800000895d */ /* 0x010fea0003900000 */
[----:B------:R-:W4:Y:S02]  /*f250*/  @!P0 SYNCS.PHASECHK.TRANS64 P0, [R0+URZ+0x80], R2 ;  /* 0x00008002000085a7 */ /* 0x000f2400080010ff */
[----:B----4-:R-:W-:Y:S05]  /*f260*/  @!P0 BRA `(.L_x_76) ;  /* 0xfffffffc00f08947 */ /* 0x010fea000383ffff */
[----:B------:R-:W-:Y:S05]  /*f270*/  BRA `(.L_x_212) ;  /* 0xffffff5800bc7947 */ /* 0x000fea000383ffff */
.L_x_79:
[----:B------:R-:W-:Y:S07]  /*f280*/  MOV R0, UR4 ;  /* 0x0000000400007c02 */ /* 0x000fee0008000f00 */
.L_x_213:
[----:B-1----:R1:W3:Y:S02]  /*f290*/  SYNCS.PHASECHK.TRANS64.TRYWAIT P0, [R0+URZ+0x78], R2 ;  /* 0x00007802000075a7 */ /* 0x0022e400080011ff */
[----:B---3--:R-:W-:Y:S05]  /*f2a0*/  @!P0 NANOSLEEP.SYNCS 0x989680 ;  /* 0x009896800000895d */ /* 0x008fea0003900000 */
[----:B------:R-:W3:Y:S02]  /*f2b0*/  @!P0 SYNCS.PHASECHK.TRANS64 P0, [R0+URZ+0x78], R2 ;  /* 0x00007802000085a7 */ /* 0x000ee400080010ff */
[----:B---3--:R-:W-:Y:S05]  /*f2c0*/  @!P0 BRA `(.L_x_213) ;  /* 0xfffffffc00f08947 */ /* 0x008fea000383ffff */
[----:B------:R-:W-:Y:S05]  /*f2d0*/  BRA `(.L_x_78) ;  /* 0xffffff5c00bc7947 */ /* 0x000fea000383ffff */
.L_x_82:
[----:B------:R-:W-:Y:S07]  /*f2e0*/  MOV R0, UR4 ;  /* 0x0000000400007c02 */ /* 0x000fee0008000f00 */
.L_x_214:
[----:B-1----:R1:W3:Y:S02]  /*f2f0*/  SYNCS.PHASECHK.TRANS64.TRYWAIT P0, [R0+URZ+0x50], R28 ;  /* 0x0000501c000075a7 */ /* 0x0022e400080011ff */
[----:B---3--:R-:W-:Y:S05]  /*f300*/  @!P0 NANOSLEEP.SYNCS 0x989680 ;  /* 0x009896800000895d */ /* 0x008fea0003900000 */
[----:B------:R-:W3:Y:S02]  /*f310*/  @!P0 SYNCS.PHASECHK.TRANS64 P0, [R0+URZ+0x50], R28 ;  /* 0x0000501c000085a7 */ /* 0x000ee400080010ff */
[----:B---3--:R-:W-:Y:S05]  /*f320*/  @!P0 BRA `(.L_x_214) ;  /* 0xfffffffc00f08947 */ /* 0x008fea000383ffff */
[----:B------:R-:W-:Y:S05]  /*f330*/  BRA `(.L_x_215) ;  /* 0xffffff6000147947 */ /* 0x000fea000383ffff */
.L_x_83:
[----:B------:R-:W-:Y:S07]  /*f340*/  MOV R0, UR4 ;  /* 0x0000000400007c02 */ /* 0x000fee0008000f00 */
.L_x_216:
[----:B-1----:R1:W2:Y:S02]  /*f350*/  SYNCS.PHASECHK.TRANS64.TRYWAIT P0, [R0+URZ+0x58], R28 ;  /* 0x0000581c000075a7 */ /* 0x0022a400080011ff */
[----:B--2---:R-:W-:Y:S05]  /*f360*/  @!P0 NANOSLEEP.SYNCS 0x989680 ;  /* 0x009896800000895d */ /* 0x004fea0003900000 */
[----:B------:R-:W2:Y:S02]  /*f370*/  @!P0 SYNCS.PHASECHK.TRANS64 P0, [R0+URZ+0x58], R28 ;  /* 0x0000581c000085a7 */ /* 0x000ea400080010ff */
[----:B--2---:R-:W-:Y:S05]  /*f380*/  @!P0 BRA `(.L_x_216) ;  /* 0xfffffffc00f08947 */ /* 0x004fea000383ffff */
[----:B------:R-:W-:Y:S05]  /*f390*/  BRA `(.L_x_217) ;  /* 0xffffff6000687947 */ /* 0x000fea000383ffff */
.L_x_84:
[----:B------:R-:W-:Y:S07]  /*f3a0*/  MOV R0, UR4 ;  /* 0x0000000400007c02 */ /* 0x000fee0008000f00 */
.L_x_218:
[----:B-1----:R1:W2:Y:S02]  /*f3b0*/  SYNCS.PHASECHK.TRANS64.TRYWAIT P0, [R0+URZ+0x60], R28 ;  /* 0x0000601c000075a7 */ /* 0x0022a400080011ff */
[----:B--2---:R-:W-:Y:S05]  /*f3c0*/  @!P0 NANOSLEEP.SYNCS 0x989680 ;  /* 0x009896800000895d */ /* 0x004fea0003900000 */
[----:B------:R-:W2:Y:S02]  /*f3d0*/  @!P0 SYNCS.PHASECHK.TRANS64 P0, [R0+URZ+0x60], R28 ;  /* 0x0000601c000085a7 */ /* 0x000ea400080010ff */
[----:B--2---:R-:W-:Y:S05]  /*f3e0*/  @!P0 BRA `(.L_x_218) ;  /* 0xfffffffc00f08947 */ /* 0x004fea000383ffff */
[----:B------:R-:W-:Y:S05]  /*f3f0*/  BRA `(.L_x_219) ;  /* 0xffffff6000c87947 */ /* 0x000fea000383ffff */
.L_x_85:
[----:B------:R-:W-:Y:S07]  /*f400*/  MOV R0, UR4 ;  /* 0x0000000400007c02 */ /* 0x000fee0008000f00 */
.L_x_220:
[----:B-1----:R1:W2:Y:S02]  /*f410*/  SYNCS.PHASECHK.TRANS64.TRYWAIT P0, [R0+URZ+0x68], R28 ;  /* 0x0000681c000075a7 */ /* 0x0022a400080011ff */
[----:B--2---:R-:W-:Y:S05]  /*f420*/  @!P0 NANOSLEEP.SYNCS 0x989680 ;  /* 0x009896800000895d */ /* 0x004fea0003900000 */
[----:B------:R-:W2:Y:S02]  /*f430*/  @!P0 SYNCS.PHASECHK.TRANS64 P0, [R0+URZ+0x68], R28 ;  /* 0x0000681c000085a7 */ /* 0x000ea400080010ff */
[----:B--2---:R-:W-:Y:S05]  /*f440*/  @!P0 BRA `(.L_x_220) ;  /* 0xfffffffc00f08947 */ /* 0x004fea000383ffff */
[----:B------:R-:W-:Y:S05]  /*f450*/  BRA `(.L_x_221) ;  /* 0xffffff6400287947 */ /* 0x000fea000383ffff */
.L_x_86:
[----:B------:R-:W-:Y:S07]  /*f460*/  MOV R0, UR4 ;  /* 0x0000000400007c02 */ /* 0x000fee0008000f00 */
.L_x_222:
[----:B-1----:R1:W2:Y:S02]  /*f470*/  SYNCS.PHASECHK.TRANS64.TRYWAIT P0, [R0+URZ+0x50], R34 ;  /* 0x00005022000075a7 */ /* 0x0022a400080011ff */
[----:B--2---:R-:W-:Y:S05]  /*f480*/  @!P0 NANOSLEEP.SYNCS 0x989680 ;  /* 0x009896800000895d */ /* 0x004fea0003900000 */
[----:B------:R-:W2:Y:S02]  /*f490*/  @!P0 SYNCS.PHASECHK.TRANS64 P0, [R0+URZ+0x50], R34 ;  /* 0x00005022000085a7 */ /* 0x000ea400080010ff */
[----:B--2---:R-:W-:Y:S05]  /*f4a0*/  @!P0 BRA `(.L_x_222) ;  /* 0xfffffffc00f08947 */ /* 0x004fea000383ffff */
[----:B------:R-:W-:Y:S05]  /*f4b0*/  BRA `(.L_x_223) ;  /* 0xffffff64008c7947 */ /* 0x000fea000383ffff */
.L_x_87:
[----:B------:R-:W-:Y:S07]  /*f4c0*/  MOV R0, UR4 ;  /* 0x0000000400007c02 */ /* 0x000fee0008000f00 */
.L_x_224:
[----:B-1----:R1:W2:Y:S02]  /*f4d0*/  SYNCS.PHASECHK.TRANS64.TRYWAIT P0, [R0+URZ+0x58], R34 ;  /* 0x00005822000075a7 */ /* 0x0022a400080011ff */
[----:B--2---:R-:W-:Y:S05]  /*f4e0*/  @!P0 NANOSLEEP.SYNCS 0x989680 ;  /* 0x009896800000895d */ /* 0x004fea0003900000 */
[----:B------:R-:W2:Y:S02]  /*f4f0*/  @!P0 SYNCS.PHASECHK.TRANS64 P0, [R0+URZ+0x58], R34 ;  /* 0x00005822000085a7 */ /* 0x000ea400080010ff */
[----:B--2---:R-:W-:Y:S05]  /*f500*/  @!P0 BRA `(.L_x_224) ;  /* 0xfffffffc00f08947 */ /* 0x004fea000383ffff */
[----:B------:R-:W-:Y:S05]  /*f510*/  BRA `(.L_x_225) ;  /* 0xffffff6400ec7947 */ /* 0x000fea000383ffff */
.L_x_88:
[----:B------:R-:W-:Y:S07]  /*f520*/  MOV R0, UR4 ;  /* 0x0000000400007c02 */ /* 0x000fee0008000f00 */
.L_x_226:
[----:B-1----:R1:W2:Y:S02]  /*f530*/  SYNCS.PHASECHK.TRANS64.TRYWAIT P0, [R0+URZ+0x60], R34 ;  /* 0x00006022000075a7 */ /* 0x0022a400080011ff */
[----:B--2---:R-:W-:Y:S05]  /*f540*/  @!P0 NANOSLEEP.SYNCS 0x989680 ;  /* 0x009896800000895d */ /* 0x004fea0003900000 */
[----:B------:R-:W2:Y:S02]  /*f550*/  @!P0 SYNCS.PHASECHK.TRANS64 P0, [R0+URZ+0x60], R34 ;  /* 0x00006022000085a7 */ /* 0x000ea400080010ff */
[----:B--2---:R-:W-:Y:S05]  /*f560*/  @!P0 BRA `(.L_x_226) ;  /* 0xfffffffc00f08947 */ /* 0x004fea000383ffff */
[----:B------:R-:W-:Y:S05]  /*f570*/  BRA `(.L_x_227) ;  /* 0xffffff6800487947 */ /* 0x000fea000383ffff */
.L_x_89:
[----:B------:R-:W-:Y:S07]  /*f580*/  MOV R0, UR4 ;  /* 0x0000000400007c02 */ /* 0x000fee0008000f00 */
.L_x_228:
[----:B-1----:R1:W2:Y:S02]  /*f590*/  SYNCS.PHASECHK.TRANS64.TRYWAIT P0, [R0+URZ+0x68], R34 ;  /* 0x00006822000075a7 */ /* 0x0022a400080011ff */
[----:B--2---:R-:W-:Y:S05]  /*f5a0*/  @!P0 NANOSLEEP.SYNCS 0x989680 ;  /* 0x009896800000895d */ /* 0x004fea0003900000 */
[----:B------:R-:W2:Y:S02]  /*f5b0*/  @!P0 SYNCS.PHASECHK.TRANS64 P0, [R0+URZ+0x68], R34 ;  /* 0x00006822000085a7 */ /* 0x000ea400080010ff */
[----:B--2---:R-:W-:Y:S05]  /*f5c0*/  @!P0 BRA `(.L_x_228) ;  /* 0xfffffffc00f08947 */ /* 0x004fea000383ffff */
[----:B------:R-:W-:Y:S05]  /*f5d0*/  BRA `(.L_x_229) ;  /* 0xffffff6800e87947 */ /* 0x000fea000383ffff */
.L_x_91:
[----:B------:R-:W-:-:S07]  /*f5e0*/  MOV R0, UR4 ;  /* 0x0000000400007c02 */ /* 0x000fce0008000f00 */
.L_x_230:
[----:B-1----:R1:W2:Y:S02]  /*f5f0*/  SYNCS.PHASECHK.TRANS64.TRYWAIT P0, [R0+URZ+0x50], R28 ;  /* 0x0000501c000075a7 */ /* 0x0022a400080011ff */
[----:B--2---:R-:W-:Y:S05]  /*f600*/  @!P0 NANOSLEEP.SYNCS 0x989680 ;  /* 0x009896800000895d */ /* 0x004fea0003900000 */
[----:B------:R-:W2:Y:S02]  /*f610*/  @!P0 SYNCS.PHASECHK.TRANS64 P0, [R0+URZ+0x50], R28 ;  /* 0x0000501c000085a7 */ /* 0x000ea400080010ff */
[----:B--2---:R-:W-:Y:S05]  /*f620*/  @!P0 BRA `(.L_x_230) ;  /* 0xfffffffc00f08947 */ /* 0x004fea000383ffff */
[----:B------:R-:W-:Y:S05]  /*f630*/  BRA `(.L_x_231) ;  /* 0xffffff6c00787947 */ /* 0x000fea000383ffff */
.L_x_92:
[----:B-1----:R-:W-:-:S07]  /*f640*/  MOV R0, UR4 ;  /* 0x0000000400007c02 */ /* 0x002fce0008000f00 */
.L_x_232:
[----:B-1----:R1:W2:Y:S02]  /*f650*/  SYNCS.PHASECHK.TRANS64.TRYWAIT P0, [R0+URZ+0x58], R28 ;  /* 0x0000581c000075a7 */ /* 0x0022a400080011ff */
[----:B--2---:R-:W-:Y:S05]  /*f660*/  @!P0 NANOSLEEP.SYNCS 0x989680 ;  /* 0x009896800000895d */ /* 0x004fea0003900000 */
[----:B------:R-:W2:Y:S02]  /*f670*/  @!P0 SYNCS.PHASECHK.TRANS64 P0, [R0+URZ+0x58], R28 ;  /* 0x0000581c000085a7 */ /* 0x000ea400080010ff */
[----:B--2---:R-:W-:Y:S05]  /*f680*/  @!P0 BRA `(.L_x_232) ;  /* 0xfffffffc00f08947 */ /* 0x004fea000383ffff */
[----:B------:R-:W-:Y:S05]  /*f690*/  BRA `(.L_x_233) ;  /* 0xffffff6c00687947 */ /* 0x000fea000383ffff */
.L_x_93:
[----:B------:R-:W-:-:S07]  /*f6a0*/  MOV R2, UR4 ;  /* 0x0000000400027c02 */ /* 0x000fce0008000f00 */
.L_x_234:
[----:B-1----:R1:W2:Y:S02]  /*f6b0*/  SYNCS.PHASECHK.TRANS64.TRYWAIT P0, [R2+URZ+0x60], R28 ;  /* 0x0000601c020075a7 */ /* 0x0022a400080011ff */
[----:B--2---:R-:W-:Y:S05]  /*f6c0*/  @!P0 NANOSLEEP.SYNCS 0x989680 ;  /* 0x009896800000895d */ /* 0x004fea0003900000 */
[----:B------:R-:W2:Y:S02]  /*f6d0*/  @!P0 SYNCS.PHASECHK.TRANS64 P0, [R2+URZ+0x60], R28 ;  /* 0x0000601c020085a7 */ /* 0x000ea400080010ff */
[----:B--2---:R-:W-:Y:S05]  /*f6e0*/  @!P0 BRA `(.L_x_234) ;  /* 0xfffffffc00f08947 */ /* 0x004fea000383ffff */
[----:B------:R-:W-:Y:S05]  /*f6f0*/  BRA `(.L_x_235) ;  /* 0xffffff6c005c7947 */ /* 0x000fea000383ffff */
.L_x_95:
[----:B--2---:R2:W3:Y:S02]  /*f700*/  SYNCS.PHASECHK.TRANS64.TRYWAIT P0, [R0+URZ+0x80], R2 ;  /* 0x00008002000075a7 */ /* 0x0044e400080011ff */
[----:B---3--:R-:W-:Y:S05]  /*f710*/  @!P0 NANOSLEEP.SYNCS 0x989680 ;  /* 0x009896800000895d */ /* 0x008fea0003900000 */
[----:B------:R-:W3:Y:S02]  /*f720*/  @!P0 SYNCS.PHASECHK.TRANS64 P0, [R0+URZ+0x80], R2 ;  /* 0x00008002000085a7 */ /* 0x000ee400080010ff */
[----:B---3--:R-:W-:Y:S05]  /*f730*/  @!P0 BRA `(.L_x_95) ;  /* 0xfffffffc00f08947 */ /* 0x008fea000383ffff */
[----:B------:R-:W-:Y:S05]  /*f740*/  BRA `(.L_x_236) ;  /* 0xffffff7000207947 */ /* 0x000fea000383ffff */
.L_x_106:
[----:B-1----:R-:W-:Y:S04]  /*f750*/  MOV R4, UR36 ;  /* 0x0000002400047c02 */ /* 0x002fe80008000f00 */
[----:B------:R1:W2:Y:S03]  /*f760*/  SYNCS.PHASECHK.TRANS64.TRYWAIT P1, [R4+URZ+0x30], R5 ;  /* 0x00003005040075a7 */ /* 0x0002a600080211ff */
[----:B--2---:R-:W-:Y:S05]  /*f770*/  @!P1 NANOSLEEP.SYNCS 0x989680 ;  /* 0x009896800000995d */ /* 0x004fea0003900000 */
[----:B------:R-:W2:Y:S02]  /*f780*/  @!P1 SYNCS.PHASECHK.TRANS64 P1, [R4+URZ+0x30], R5 ;  /* 0x00003005040095a7 */ /* 0x000ea400080210ff */
[----:B--2---:R-:W-:Y:S05]  /*f790*/  @!P1 BRA `(.L_x_106) ;  /* 0xfffffffc00ec9947 */ /* 0x004fea000383ffff */
[----:B------:R-:W-:Y:S05]  /*f7a0*/  BRA `(.L_x_105) ;  /* 0xffffff7c002c7947 */ /* 0x000fea000383ffff */
.L_x_108:
[----:B------:R1:W1:Y:S02]  /*f7b0*/  SYNCS.PHASECHK.TRANS64.TRYWAIT P0, [R58+URZ+0xa0], R3 ;  /* 0x0000a0033a0075a7 */ /* 0x00026400080011ff */
[----:B-1----:R-:W-:Y:S05]  /*f7c0*/  @!P0 NANOSLEEP.SYNCS 0x989680 ;  /* 0x009896800000895d */ /* 0x002fea0003900000 */
[----:B------:R-:W1:Y:S02]  /*f7d0*/  @!P0 SYNCS.PHASECHK.TRANS64 P0, [R58+URZ+0xa0], R3 ;  /* 0x0000a0033a0085a7 */ /* 0x000e6400080010ff */
[----:B-1----:R-:W-:Y:S05]  /*f7e0*/  @!P0 BRA `(.L_x_108) ;  /* 0xfffffffc00f08947 */ /* 0x002fea000383ffff */
[----:B------:R-:W-:Y:S05]  /*f7f0*/  BRA `(.L_x_107) ;  /* 0xffffff7c00507947 */ /* 0x000fea000383ffff */
.L_x_119:
[----:B-1----:R1:W3:Y:S02]  /*f800*/  SYNCS.PHASECHK.TRANS64.TRYWAIT P0, [R2+URZ+0x30], R0 ;  /* 0x00003000020075a7 */ /* 0x0022e400080011ff */
[----:B---3--:R-:W-:Y:S05]  /*f810*/  @!P0 NANOSLEEP.SYNCS 0x989680 ;  /* 0x009896800000895d */ /* 0x008fea0003900000 */
[----:B------:R-:W3:Y:S02]  /*f820*/  @!P0 SYNCS.PHASECHK.TRANS64 P0, [R2+URZ+0x30], R0 ;  /* 0x00003000020085a7 */ /* 0x000ee400080010ff */
[----:B---3--:R-:W-:Y:S05]  /*f830*/  @!P0 BRA `(.L_x_119) ;  /* 0xfffffffc00f08947 */ /* 0x008fea000383ffff */
[----:B------:R-:W-:Y:S05]  /*f840*/  BRA `(.L_x_118) ;  /* 0xffffff8800ec7947 */ /* 0x000fea000383ffff */
.L_x_129:
[----:B-1----:R1:W3:Y:S02]  /*f850*/  SYNCS.PHASECHK.TRANS64.TRYWAIT P0, [R0+URZ+0x30], R20 ;  /* 0x00003014000075a7 */ /* 0x0022e400080011ff */
[----:B---3--:R-:W-:Y:S05]  /*f860*/  @!P0 NANOSLEEP.SYNCS 0x989680 ;  /* 0x009896800000895d */ /* 0x008fea0003900000 */
[----:B------:R-:W3:Y:S02]  /*f870*/  @!P0 SYNCS.PHASECHK.TRANS64 P0, [R0+URZ+0x30], R20 ;  /* 0x00003014000085a7 */ /* 0x000ee400080010ff */
[----:B---3--:R-:W-:Y:S05]  /*f880*/  @!P0 BRA `(.L_x_129) ;  /* 0xfffffffc00f08947 */ /* 0x008fea000383ffff */
[----:B------:R-:W-:Y:S05]  /*f890*/  BRA `(.L_x_128) ;  /* 0xffffff9800847947 */ /* 0x000fea000383ffff */
.L_x_139:
[----:B-1----:R1:W3:Y:S02]  /*f8a0*/  SYNCS.PHASECHK.TRANS64.TRYWAIT P0, [R0+URZ+0x30], R20 ;  /* 0x00003014000075a7 */ /* 0x0022e400080011ff */
[----:B---3--:R-:W-:Y:S05]  /*f8b0*/  @!P0 NANOSLEEP.SYNCS 0x989680 ;  /* 0x009896800000895d */ /* 0x008fea0003900000 */
[----:B------:R-:W3:Y:S02]  /*f8c0*/  @!P0 SYNCS.PHASECHK.TRANS64 P0, [R0+URZ+0x30], R20 ;  /* 0x00003014000085a7 */ /* 0x000ee400080010ff */
[----:B---3--:R-:W-:Y:S05]  /*f8d0*/  @!P0 BRA `(.L_x_139) ;  /* 0xfffffffc00f08947 */ /* 0x008fea000383ffff */
[----:B------:R-:W-:Y:S05]  /*f8e0*/  BRA `(.L_x_138) ;  /* 0xffffffa800007947 */ /* 0x000fea000383ffff */
.L_x_149:
[----:B-1----:R1:W3:Y:S02]  /*f8f0*/  SYNCS.PHASECHK.TRANS64.TRYWAIT P0, [R0+URZ+0x30], R20 ;  /* 0x00003014000075a7 */ /* 0x0022e400080011ff */
[----:B---3--:R-:W-:Y:S05]  /*f900*/  @!P0 NANOSLEEP.SYNCS 0x989680 ;  /* 0x009896800000895d */ /* 0x008fea0003900000 */
[----:B------:R-:W3:Y:S02]  /*f910*/  @!P0 SYNCS.PHASECHK.TRANS64 P0, [R0+URZ+0x30], R20 ;  /* 0x00003014000085a7 */ /* 0x000ee400080010ff */
[----:B---3--:R-:W-:Y:S05]  /*f920*/  @!P0 BRA `(.L_x_149) ;  /* 0xfffffffc00f08947 */ /* 0x008fea000383ffff */
[----:B------:R-:W-:Y:S05]  /*f930*/  BRA `(.L_x_148) ;  /* 0xffffffb400a87947 */ /* 0x000fea000383ffff */
.L_x_159:
[----:B-1----:R1:W2:Y:S02]  /*f940*/  SYNCS.PHASECHK.TRANS64.TRYWAIT P0, [R0+URZ+0x30], R20 ;  /* 0x00003014000075a7 */ /* 0x0022a400080011ff */
[----:B--2---:R-:W-:Y:S05]  /*f950*/  @!P0 NANOSLEEP.SYNCS 0x989680 ;  /* 0x009896800000895d */ /* 0x004fea0003900000 */
[----:B------:R-:W2:Y:S02]  /*f960*/  @!P0 SYNCS.PHASECHK.TRANS64 P0, [R0+URZ+0x30], R20 ;  /* 0x00003014000085a7 */ /* 0x000ea400080010ff */
[----:B--2---:R-:W-:Y:S05]  /*f970*/  @!P0 BRA `(.L_x_159) ;  /* 0xfffffffc00f08947 */ /* 0x004fea000383ffff */
[----:B------:R-:W-:Y:S05]  /*f980*/  BRA `(.L_x_158) ;  /* 0xffffffc4003c7947 */ /* 0x000fea000383ffff */
.L_x_169:
[----:B-1----:R1:W2:Y:S02]  /*f990*/  SYNCS.PHASECHK.TRANS64.TRYWAIT P0, [R0+URZ+0x30], R20 ;  /* 0x00003014000075a7 */ /* 0x0022a400080011ff */
[----:B--2---:R-:W-:Y:S05]  /*f9a0*/  @!P0 NANOSLEEP.SYNCS 0x989680 ;  /* 0x009896800000895d */ /* 0x004fea0003900000 */
[----:B------:R-:W2:Y:S02]  /*f9b0*/  @!P0 SYNCS.PHASECHK.TRANS64 P0, [R0+URZ+0x30], R20 ;  /* 0x00003014000085a7 */ /* 0x000ea400080010ff */
[----:B--2---:R-:W-:Y:S05]  /*f9c0*/  @!P0 BRA `(.L_x_169) ;  /* 0xfffffffc00f08947 */ /* 0x004fea000383ffff */
[----:B------:R-:W-:Y:S05]  /*f9d0*/  BRA `(.L_x_168) ;  /* 0xffffffd000e87947 */ /* 0x000fea000383ffff */
.L_x_179:
[----:B--2---:R2:W3:Y:S02]  /*f9e0*/  SYNCS.PHASECHK.TRANS64.TRYWAIT P0, [R0+URZ+0x30], R120 ;  /* 0x00003078000075a7 */ /* 0x0044e400080011ff */
[----:B---3--:R-:W-:Y:S05]  /*f9f0*/  @!P0 NANOSLEEP.SYNCS 0x989680 ;  /* 0x009896800000895d */ /* 0x008fea0003900000 */
[----:B------:R-:W3:Y:S02]  /*fa00*/  @!P0 SYNCS.PHASECHK.TRANS64 P0, [R0+URZ+0x30], R120 ;  /* 0x00003078000085a7 */ /* 0x000ee400080010ff */
[----:B---3--:R-:W-:Y:S05]  /*fa10*/  @!P0 BRA `(.L_x_179) ;  /* 0xfffffffc00f08947 */ /* 0x008fea000383ffff */
[----:B------:R-:W-:Y:S05]  /*fa20*/  BRA `(.L_x_178) ;  /* 0xffffffe000747947 */ /* 0x000fea000383ffff */
        .weak           $__internal_0_$__cuda_sm10x_tcgen05_guardrail_trap_col_being_dealloced_not_returned_by_alloc
        .type           $__internal_0_$__cuda_sm10x_tcgen05_guardrail_trap_col_being_dealloced_not_returned_by_alloc,@function
        .size           $__internal_0_$__cuda_sm10x_tcgen05_guardrail_trap_col_being_dealloced_not_returned_by_alloc,($__internal_1_$__cuda_sm10x_tcgen05_guardrail_trap_phase_invalid_during_alloc - $__internal_0_$__cuda_sm10x_tcgen05_guardrail_trap_col_being_dealloced_not_returned_by_alloc)
$__internal_0_$__cuda_sm10x_tcgen05_guardrail_trap_col_being_dealloced_not_returned_by_alloc:
[----:B------:R-:W-:Y:S05]  /*fa30*/  BPT.TRAP 0x1 ;  /* 0x000000040000795c */ /* 0x000fea0000300000 */
[----:B------:R-:W-:-:S04]  /*fa40*/  HFMA2 R3, -RZ, RZ, 0, 0 ;  /* 0x00000000ff037431 */ /* 0x000fc800000001ff */
[----:B------:R-:W-:Y:S05]  /*fa50*/  RET.REL.NODEC R2 `(_ZN7cutlass13device_kernelINS_4gemm6kernel13GemmUniversalIN4cute5tupleIJiiiiEEENS1_10collective13CollectiveMmaINS1_46MainloopSm100TmaUmmaWarpSpecializedBlockScaledILi3ELi2ELi2ENS5_IJNS4_1CILi2EEENSA_ILi4EEENSA_ILi1EEEEEEEENS5_IJNSA_ILi128EEESG_NSA_ILi256EEEEEENS5_IJNS_12float_e5m2_tENS_13float_ue8m0_tEEEENS5_IJNS5_IJlSD_lEEENS4_6LayoutINS5_IJNS5_IJNS5_IJNSA_ILi32EEESC_EEEiEEESQ_NS5_IJSD_iEEEEEENS5_IJNS5_IJNS5_IJNSA_ILi16EEESC_EEEiEEENS5_IJNS5_IJNSA_ILi0EEESD_EEENSA_ILi512EEEEEENS5_IJSW_iEEEEEEEEEEESL_S13_NS4_8TiledMMAINS4_8MMA_AtomIJNS4_21SM100_MMA_MXF8F6F4_SSISJ_SJ_fSK_Li128ELi128ELNS4_4UMMA5MajorE0ELS18_0ELNS17_7ScaleInE0ELS19_0EEEEEENSN_INS5_IJSD_SD_SD_EEENS5_IJSW_SW_SW_EEEEENS5_IJNS4_10UnderscoreES1F_S1F_EEEEENS5_IJNS4_23SM90_TMA_LOAD_MULTICASTES1I_EEENS5_IJNS4_14ComposedLayoutINS4_7SwizzleILi3ELi4ELi3EEENS4_18smem_ptr_flag_bitsILi8EEENSN_INS5_IJNSA_ILi8EEESG_EEENS5_IJSG_SD_EEEEEEENSN_INS5_IJNS5_IJNS5_IJSP_SD_EEENS5_IJSO_SD_EEEEEESD_NS5_IJSC_SB_EEEEEENS5_IJNS5_IJNS5_IJSU_SY_EEESX_EEESW_NS5_IJSD_SY_EEEEEEEEEEEvNS4_8identityES1J_S24_vS25_EENS_8epilogue10collective18CollectiveEpilogueINS27_23Sm100TmaWarpSpecializedILi4ELi2ELi16ELb1ELb0EEEJNS5_IJNSA_ILi64EEESG_SH_EEENS5_IJNSN_IS2C_SD_EENSN_INS5_IJST_SB_EEENS5_IJSD_S2C_EEEEEEEENS_10bfloat16_tESM_S2J_SM_NS27_6fusion15FusionCallbacksIS2B_NS2K_17LinearCombinationIS2J_fS2J_fLNS_15FloatRoundStyleE2EEES2D_S2I_JEEENS4_5SM1004TMEM4LOAD26SM100_TMEM_LOAD_32dp32b16xENS4_13SM90_TMA_LOADENS1K_INS1L_ILi1ELi4ELi3EEENS1N_ILi16EEENSN_INS5_IJS1P_ST_EEENS5_IJST_SD_EEEEEEENS4_39AutoVectorizingCopyWithAssumedAlignmentILi128EEENS4_14SM90_TMA_STOREES30_S32_S32_EEEvvEEEEvNT_6ParamsE) ;  /* 0xffffff0402687950 */ /* 0x000fea0003c3ffff */
        .weak           $__internal_1_$__cuda_sm10x_tcgen05_guardrail_trap_phase_invalid_during_alloc
        .type           $__internal_1_$__cuda_sm10x_tcgen05_guardrail_trap_phase_invalid_during_alloc,@function
        .size           $__internal_1_$__cuda_sm10x_tcgen05_guardrail_trap_phase_invalid_during_alloc,($__internal_2_$__cuda_sm10x_tcgen05_guardrail_trap_unallocated_columns_being_dealloced - $__internal_1_$__cuda_sm10x_tcgen05_guardrail_trap_phase_invalid_during_alloc)
$__internal_1_$__cuda_sm10x_tcgen05_guardrail_trap_phase_invalid_during_alloc:
[----:B------:R-:W-:Y:S05]  /*fa60*/  BPT.TRAP 0x1 ;  /* 0x000000040000795c */ /* 0x000fea0000300000 */
[----:B------:R-:W-:-:S04]  /*fa70*/  MOV R3, 0x0 ;  /* 0x0000000000037802 */ /* 0x000fc80000000f00 */
[----:B------:R-:W-:Y:S05]  /*fa80*/  RET.REL.NODEC R2 `(_ZN7cutlass13device_kernelINS_4gemm6kernel13GemmUniversalIN4cute5tupleIJiiiiEEENS1_10collective13CollectiveMmaINS1_46MainloopSm100TmaUmmaWarpSpecializedBlockScaledILi3ELi2ELi2ENS5_IJNS4_1CILi2EEENSA_ILi4EEENSA_ILi1EEEEEEEENS5_IJNSA_ILi128EEESG_NSA_ILi256EEEEEENS5_IJNS_12float_e5m2_tENS_13float_ue8m0_tEEEENS5_IJNS5_IJlSD_lEEENS4_6LayoutINS5_IJNS5_IJNS5_IJNSA_ILi32EEESC_EEEiEEESQ_NS5_IJSD_iEEEEEENS5_IJNS5_IJNS5_IJNSA_ILi16EEESC_EEEiEEENS5_IJNS5_IJNSA_ILi0EEESD_EEENSA_ILi512EEEEEENS5_IJSW_iEEEEEEEEEEESL_S13_NS4_8TiledMMAINS4_8MMA_AtomIJNS4_21SM100_MMA_MXF8F6F4_SSISJ_SJ_fSK_Li128ELi128ELNS4_4UMMA5MajorE0ELS18_0ELNS17_7ScaleInE0ELS19_0EEEEEENSN_INS5_IJSD_SD_SD_EEENS5_IJSW_SW_SW_EEEEENS5_IJNS4_10UnderscoreES1F_S1F_EEEEENS5_IJNS4_23SM90_TMA_LOAD_MULTICASTES1I_EEENS5_IJNS4_14ComposedLayoutINS4_7SwizzleILi3ELi4ELi3EEENS4_18smem_ptr_flag_bitsILi8EEENSN_INS5_IJNSA_ILi8EEESG_EEENS5_IJSG_SD_EEEEEEENSN_INS5_IJNS5_IJNS5_IJSP_SD_EEENS5_IJSO_SD_EEEEEESD_NS5_IJSC_SB_EEEEEENS5_IJNS5_IJNS5_IJSU_SY_EEESX_EEESW_NS5_IJSD_SY_EEEEEEEEEEEvNS4_8identityES1J_S24_vS25_EENS_8epilogue10collective18CollectiveEpilogueINS27_23Sm100TmaWarpSpecializedILi4ELi2ELi16ELb1ELb0EEEJNS5_IJNSA_ILi64EEESG_SH_EEENS5_IJNSN_IS2C_SD_EENSN_INS5_IJST_SB_EEENS5_IJSD_S2C_EEEEEEEENS_10bfloat16_tESM_S2J_SM_NS27_6fusion15FusionCallbacksIS2B_NS2K_17LinearCombinationIS2J_fS2J_fLNS_15FloatRoundStyleE2EEES2D_S2I_JEEENS4_5SM1004TMEM4LOAD26SM100_TMEM_LOAD_32dp32b16xENS4_13SM90_TMA_LOADENS1K_INS1L_ILi1ELi4ELi3EEENS1N_ILi16EEENSN_INS5_IJS1P_ST_EEENS5_IJST_SD_EEEEEEENS4_39AutoVectorizingCopyWithAssumedAlignmentILi128EEENS4_14SM90_TMA_STOREES30_S32_S32_EEEvvEEEEvNT_6ParamsE) ;  /* 0xffffff04025c7950 */ /* 0x000fea0003c3ffff */
        .weak           $__internal_2_$__cuda_sm10x_tcgen05_guardrail_trap_unallocated_columns_being_dealloced
        .type           $__internal_2_$__cuda_sm10x_tcgen05_guardrail_trap_unallocated_columns_being_dealloced,@function
        .size           $__internal_2_$__cuda_sm10x_tcgen05_guardrail_trap_unallocated_columns_being_dealloced,(.L_x_238 - $__internal_2_$__cuda_sm10x_tcgen05_guardrail_trap_unallocated_columns_being_dealloced)
$__internal_2_$__cuda_sm10x_tcgen05_guardrail_trap_unallocated_columns_being_dealloced:
[----:B------:R-:W-:Y:S05]  /*fa90*/  BPT.TRAP 0x1 ;  /* 0x000000040000795c */ /* 0x000fea0000300000 */
[----:B------:R-:W-:-:S04]  /*faa0*/  HFMA2 R3, -RZ, RZ, 0, 0 ;  /* 0x00000000ff037431 */ /* 0x000fc800000001ff */
[----:B------:R-:W-:Y:S05]  /*fab0*/  RET.REL.NODEC R2 `(_ZN7cutlass13device_kernelINS_4gemm6kernel13GemmUniversalIN4cute5tupleIJiiiiEEENS1_10collective13CollectiveMmaINS1_46MainloopSm100TmaUmmaWarpSpecializedBlockScaledILi3ELi2ELi2ENS5_IJNS4_1CILi2EEENSA_ILi4EEENSA_ILi1EEEEEEEENS5_IJNSA_ILi128EEESG_NSA_ILi256EEEEEENS5_IJNS_12float_e5m2_tENS_13float_ue8m0_tEEEENS5_IJNS5_IJlSD_lEEENS4_6LayoutINS5_IJNS5_IJNS5_IJNSA_ILi32EEESC_EEEiEEESQ_NS5_IJSD_iEEEEEENS5_IJNS5_IJNS5_IJNSA_ILi16EEESC_EEEiEEENS5_IJNS5_IJNSA_ILi0EEESD_EEENSA_ILi512EEEEEENS5_IJSW_iEEEEEEEEEEESL_S13_NS4_8TiledMMAINS4_8MMA_AtomIJNS4_21SM100_MMA_MXF8F6F4_SSISJ_SJ_fSK_Li128ELi128ELNS4_4UMMA5MajorE0ELS18_0ELNS17_7ScaleInE0ELS19_0EEEEEENSN_INS5_IJSD_SD_SD_EEENS5_IJSW_SW_SW_EEEEENS5_IJNS4_10UnderscoreES1F_S1F_EEEEENS5_IJNS4_23SM90_TMA_LOAD_MULTICASTES1I_EEENS5_IJNS4_14ComposedLayoutINS4_7SwizzleILi3ELi4ELi3EEENS4_18smem_ptr_flag_bitsILi8EEENSN_INS5_IJNSA_ILi8EEESG_EEENS5_IJSG_SD_EEEEEEENSN_INS5_IJNS5_IJNS5_IJSP_SD_EEENS5_IJSO_SD_EEEEEESD_NS5_IJSC_SB_EEEEEENS5_IJNS5_IJNS5_IJSU_SY_EEESX_EEESW_NS5_IJSD_SY_EEEEEEEEEEEvNS4_8identityES1J_S24_vS25_EENS_8epilogue10collective18CollectiveEpilogueINS27_23Sm100TmaWarpSpecializedILi4ELi2ELi16ELb1ELb0EEEJNS5_IJNSA_ILi64EEESG_SH_EEENS5_IJNSN_IS2C_SD_EENSN_INS5_IJST_SB_EEENS5_IJSD_S2C_EEEEEEEENS_10bfloat16_tESM_S2J_SM_NS27_6fusion15FusionCallbacksIS2B_NS2K_17LinearCombinationIS2J_fS2J_fLNS_15FloatRoundStyleE2EEES2D_S2I_JEEENS4_5SM1004TMEM4LOAD26SM100_TMEM_LOAD_32dp32b16xENS4_13SM90_TMA_LOADENS1K_INS1L_ILi1ELi4ELi3EEENS1N_ILi16EEENSN_INS5_IJS1P_ST_EEENS5_IJST_SD_EEEEEEENS4_39AutoVectorizingCopyWithAssumedAlignmentILi128EEENS4_14SM90_TMA_STOREES30_S32_S32_EEEvvEEEEvNT_6ParamsE) ;  /* 0xffffff0402507950 */ /* 0x000fea0003c3ffff */
.L_x_237:
[----:B------:R-:W-:-:S00]  /*fac0*/  BRA `(.L_x_237) ;  /* 0xfffffffc00fc7947 */ /* 0x000fc0000383ffff */
[----:B------:R-:W-:-:S00]  /*fad0*/  NOP ;  /* 0x0000000000007918 */ /* 0x000fc00000000000 */
        /* <DEDUP_REMOVED lines=10> */
.L_x_238:


//--------------------- .nv.global.init           --------------------------
	.section	.nv.global.init,"aw",@progbits
.nv.global.init:
	.type		$str$27,@object
	.size		$str$27,($str$28 - $str$27)
$str$27:
        /*0000*/ 	.byte	0x28, 0x61, 0x64, 0x64, 0x72, 0x65, 0x73, 0x73, 0x20, 0x26, 0x20, 0x6d, 0x61, 0x73, 0x6b, 0x29
        /*0010*/ 	.byte	0x20, 0x3d, 0x3d, 0x20, 0x30, 0x00
	.type		$str$28,@object
	.size		$str$28,($str$26 - $str$28)
$str$28:
        /*0016*/ 	.byte	0x2f, 0x74, 0x6d, 0x70, 0x2f, 0x63, 0x75, 0x74, 0x6c, 0x61, 0x73, 0x73, 0x5f, 0x73, 0x77, 0x65
        /*0026*/ 	.byte	0x65, 0x70, 0x5f, 0x73, 0x72, 0x63, 0x2f, 0x69, 0x6e, 0x63, 0x6c, 0x75, 0x64, 0x65, 0x2f, 0x63
        /*0036*/ 	.byte	0x75, 0x74, 0x65, 0x2f, 0x70, 0x6f, 0x69, 0x6e, 0x74, 0x65, 0x72, 0x5f, 0x66, 0x6c, 0x61, 0x67
        /*0046*/ 	.byte	0x67, 0x65, 0x64, 0x2e, 0x68, 0x70, 0x70, 0x00
	.type		$str$26,@object
	.size		$str$26,($str$25 - $str$26)
$str$26:
        /*004e*/ 	.byte	0x2f, 0x74, 0x6d, 0x70, 0x2f, 0x63, 0x75, 0x74, 0x6c, 0x61, 0x73, 0x73, 0x5f, 0x73, 0x77, 0x65
        /*005e*/ 	.byte	0x65, 0x70, 0x5f, 0x73, 0x72, 0x63, 0x2f, 0x69, 0x6e, 0x63, 0x6c, 0x75, 0x64, 0x65, 0x2f, 0x63
        /*006e*/ 	.byte	0x75, 0x74, 0x65, 0x2f, 0x61, 0x74, 0x6f, 0x6d, 0x2f, 0x63, 0x6f, 0x70, 0x79, 0x5f, 0x74, 0x72
        /*007e*/ 	.byte	0x61, 0x69, 0x74, 0x73, 0x5f, 0x73, 0x6d, 0x31, 0x30, 0x30, 0x2e, 0x68, 0x70, 0x70, 0x00
	.type		$str$25,@object
	.size		$str$25,(__unnamed_1 - $str$25)
$str$25:
        /*008d*/ 	.byte	0x28, 0x28, 0x75, 0x69, 0x6e, 0x74, 0x33, 0x32, 0x5f, 0x74, 0x28, 0x74, 0x68, 0x72, 0x65, 0x61
        /*009d*/ 	.byte	0x64, 0x49, 0x64, 0x78, 0x2e, 0x78, 0x29, 0x20, 0x2f, 0x20, 0x33, 0x32, 0x29, 0x20, 0x25, 0x20
        /*00ad*/ 	.byte	0x34, 0x29, 0x20, 0x3d, 0x3d, 0x20, 0x28, 0x28, 0x28, 0x74, 0x6d, 0x65, 0x6d, 0x5f, 0x61, 0x64
        /*00bd*/ 	.byte	0x64, 0x72, 0x20, 0x3e, 0x3e, 0x20, 0x31, 0x36, 0x29, 0x20, 0x2f, 0x20, 0x33, 0x32, 0x29, 0x20
        /*00cd*/ 	.byte	0x25, 0x20, 0x34, 0x29, 0x00
	.type		__unnamed_1,@object
	.size		__unnamed_1,(__unnamed_2 - __unnamed_1)
__unnamed_1:
        /*00d2*/ 	.byte	0x61, 0x75, 0x74, 0x6f, 0x20, 0x63, 0x75, 0x74, 0x65, 0x3a, 0x3a, 0x61, 0x73, 0x5f, 0x70, 0x6f
        /* <DEDUP_REMOVED lines=24> */
        /*0262*/ 	.byte	0x43, 0x3c, 0x32, 0x30, 0x34, 0x38, 0x3e, 0x3e, 0x3e, 0x3e, 0x5d, 0x00
	.type		__unnamed_2,@object
	.size		__unnamed_2,(.L_2 - __unnamed_2)
__unnamed_2:
        /* <DEDUP_REMOVED lines=40> */
        /*04ee*/ 	.byte	0x3a, 0x3a, 0x43, 0x3c, 0x30, 0x3e, 0x3e, 0x3e, 0x3e, 0x5d, 0x00
.L_2:


//--------------------- .nv.shared._ZN7cutlass13device_kernelINS_4gemm6kernel13GemmUniversalIN4cute5tupleIJiiiiEEENS1_10collective13CollectiveMmaINS1_46MainloopSm100TmaUmmaWarpSpecializedBlockScaledILi3ELi2ELi2ENS5_IJNS4_1CILi2EEENSA_ILi4EEENSA_ILi1EEEEEEEENS5_IJNSA_ILi128EEESG_NSA_ILi256EEEEEENS5_IJNS_12float_e5m2_tENS_13float_ue8m0_tEEEENS5_IJNS5_IJlSD_lEEENS4_6LayoutINS5_IJNS5_IJNS5_IJNSA_ILi32EEESC_EEEiEEESQ_NS5_IJSD_iEEEEEENS5_IJNS5_IJNS5_IJNSA_ILi16EEESC_EEEiEEENS5_IJNS5_IJNSA_ILi0EEESD_EEENSA_ILi512EEEEEENS5_IJSW_iEEEEEEEEEEESL_S13_NS4_8TiledMMAINS4_8MMA_AtomIJNS4_21SM100_MMA_MXF8F6F4_SSISJ_SJ_fSK_Li128ELi128ELNS4_4UMMA5MajorE0ELS18_0ELNS17_7ScaleInE0ELS19_0EEEEEENSN_INS5_IJSD_SD_SD_EEENS5_IJSW_SW_SW_EEEEENS5_IJNS4_10UnderscoreES1F_S1F_EEEEENS5_IJNS4_23SM90_TMA_LOAD_MULTICASTES1I_EEENS5_IJNS4_14ComposedLayoutINS4_7SwizzleILi3ELi4ELi3EEENS4_18smem_ptr_flag_bitsILi8EEENSN_INS5_IJNSA_ILi8EEESG_EEENS5_IJSG_SD_EEEEEEENSN_INS5_IJNS5_IJNS5_IJSP_SD_EEENS5_IJSO_SD_EEEEEESD_NS5_IJSC_SB_EEEEEENS5_IJNS5_IJNS5_IJSU_SY_EEESX_EEESW_NS5_IJSD_SY_EEEEEEEEEEEvNS4_8identityES1J_S24_vS25_EENS_8epilogue10collective18CollectiveEpilogueINS27_23Sm100TmaWarpSpecializedILi4ELi2ELi16ELb1ELb0EEEJNS5_IJNSA_ILi64EEESG_SH_EEENS5_IJNSN_IS2C_SD_EENSN_INS5_IJST_SB_EEENS5_IJSD_S2C_EEEEEEEENS_10bfloat16_tESM_S2J_SM_NS27_6fusion15FusionCallbacksIS2B_NS2K_17LinearCombinationIS2J_fS2J_fLNS_15FloatRoundStyleE2EEES2D_S2I_JEEENS4_5SM1004TMEM4LOAD26SM100_TMEM_LOAD_32dp32b16xENS4_13SM90_TMA_LOADENS1K_INS1L_ILi1ELi4ELi3EEENS1N_ILi16EEENSN_INS5_IJS1P_ST_EEENS5_IJST_SD_EEEEEEENS4_39AutoVectorizingCopyWithAssumedAlignmentILi128EEENS4_14SM90_TMA_STOREES30_S32_S32_EEEvvEEEEvNT_6ParamsE --------------------------
	.section	.nv.shared._ZN7cutlass13device_kernelINS_4gemm6kernel13GemmUniversalIN4cute5tupleIJiiiiEEENS1_10collective13CollectiveMmaINS1_46MainloopSm100TmaUmmaWarpSpecializedBlockScaledILi3ELi2ELi2ENS5_IJNS4_1CILi2EEENSA_ILi4EEENSA_ILi1EEEEEEEENS5_IJNSA_ILi128EEESG_NSA_ILi256EEEEEENS5_IJNS_12float_e5m2_tENS_13float_ue8m0_tEEEENS5_IJNS5_IJlSD_lEEENS4_6LayoutINS5_IJNS5_IJNS5_IJNSA_ILi32EEESC_EEEiEEESQ_NS5_IJSD_iEEEEEENS5_IJNS5_IJNS5_IJNSA_ILi16EEESC_EEEiEEENS5_IJNS5_IJNSA_ILi0EEESD_EEENSA_ILi512EEEEEENS5_IJSW_iEEEEEEEEEEESL_S13_NS4_8TiledMMAINS4_8MMA_AtomIJNS4_21SM100_MMA_MXF8F6F4_SSISJ_SJ_fSK_Li128ELi128ELNS4_4UMMA5MajorE0ELS18_0ELNS17_7ScaleInE0ELS19_0EEEEEENSN_INS5_IJSD_SD_SD_EEENS5_IJSW_SW_SW_EEEEENS5_IJNS4_10UnderscoreES1F_S1F_EEEEENS5_IJNS4_23SM90_TMA_LOAD_MULTICASTES1I_EEENS5_IJNS4_14ComposedLayoutINS4_7SwizzleILi3ELi4ELi3EEENS4_18smem_ptr_flag_bitsILi8EEENSN_INS5_IJNSA_ILi8EEESG_EEENS5_IJSG_SD_EEEEEEENSN_INS5_IJNS5_IJNS5_IJSP_SD_EEENS5_IJSO_SD_EEEEEESD_NS5_IJSC_SB_EEEEEENS5_IJNS5_IJNS5_IJSU_SY_EEESX_EEESW_NS5_IJSD_SY_EEEEEEEEEEEvNS4_8identityES1J_S24_vS25_EENS_8epilogue10collective18CollectiveEpilogueINS27_23Sm100TmaWarpSpecializedILi4ELi2ELi16ELb1ELb0EEEJNS5_IJNSA_ILi64EEESG_SH_EEENS5_IJNSN_IS2C_SD_EENSN_INS5_IJST_SB_EEENS5_IJSD_S2C_EEEEEEEENS_10bfloat16_tESM_S2J_SM_NS27_6fusion15FusionCallbacksIS2B_NS2K_17LinearCombinationIS2J_fS2J_fLNS_15FloatRoundStyleE2EEES2D_S2I_JEEENS4_5SM1004TMEM4LOAD26SM100_TMEM_LOAD_32dp32b16xENS4_13SM90_TMA_LOADENS1K_INS1L_ILi1ELi4ELi3EEENS1N_ILi16EEENSN_INS5_IJS1P_ST_EEENS5_IJST_SD_EEEEEEENS4_39AutoVectorizingCopyWithAssumedAlignmentILi128EEENS4_14SM90_TMA_STOREES30_S32_S32_EEEvvEEEEvNT_6ParamsE,"aw",@nobits
	.sectionflags	@""
	.align	16
	.zero		1024


//--------------------- .nv.shared.reserved.0     --------------------------
	.section	.nv.shared.reserved.0,"aw",@nobits
	.weak		__nv_reservedSMEM_offset_0_alias
	.size		__nv_reservedSMEM_offset_0_alias, 0, 64
	.other		__nv_reservedSMEM_offset_0_alias,@"STO_CUDA_RESERVED_SHARED STV_DEFAULT"
__nv_reservedSMEM_offset_0_alias:
	.zero		0
.nv.shared.reserved.0:
	.zero		64
	.weak		__nv_reservedSMEM_tcgen05_partition
	.type		__nv_reservedSMEM_tcgen05_partition,@object
	.size		__nv_reservedSMEM_tcgen05_partition,(.L_0 - __nv_reservedSMEM_tcgen05_partition)
__nv_reservedSMEM_tcgen05_partition:
	.zero		32
.L_0:


//--------------------- .nv.global                --------------------------
	.section	.nv.global,"aw",@nobits
.nv.global:
	.type		_ZN40_INTERNAL_30e12056_4_k_cu_0e2168d5_287114cute1_E,@object
	.size		_ZN40_INTERNAL_30e12056_4_k_cu_0e2168d5_287114cute1_E,(_ZN40_INTERNAL_30e12056_4_k_cu_0e2168d5_287114cuda3std3__45__cpo6cbeginE - _ZN40_INTERNAL_30e12056_4_k_cu_0e2168d5_287114cute1_E)
_ZN40_INTERNAL_30e12056_4_k_cu_0e2168d5_287114cute1_E:
	.zero		1
	.type		_ZN40_INTERNAL_30e12056_4_k_cu_0e2168d5_287114cuda3std3__45__cpo6cbeginE,@object
	.size		_ZN40_INTERNAL_30e12056_4_k_cu_0e2168d5_287114cuda3std3__45__cpo6cbeginE,(_ZN40_INTERNAL_30e12056_4_k_cu_0e2168d5_287114cuda3std3__48in_placeE - _ZN40_INTERNAL_30e12056_4_k_cu_0e2168d5_287114cuda3std3__45__cpo6cbeginE)
_ZN40_INTERNAL_30e12056_4_k_cu_0e2168d5_287114cuda3std3__45__cpo6cbeginE:
	.zero		1
	.type		_ZN40_INTERNAL_30e12056_4_k_cu_0e2168d5_287114cuda3std3__48in_placeE,@object
	.size		_ZN40_INTERNAL_30e12056_4_k_cu_0e2168d5_287114cuda3std3__48in_placeE,(_ZN40_INTERNAL_30e12056_4_k_cu_0e2168d5_287114cuda3std6ranges3__45__cpo9iter_moveE - _ZN40_INTERNAL_30e12056_4_k_cu_0e2168d5_287114cuda3std3__48in_placeE)
_ZN40_INTERNAL_30e12056_4_k_cu_0e2168d5_287114cuda3std3__48in_placeE:
	.zero		1
	.type		_ZN40_INTERNAL_30e12056_4_k_cu_0e2168d5_287114cuda3std6ranges3__45__cpo9iter_moveE,@object
	.size		_ZN40_INTERNAL_30e12056_4_k_cu_0e2168d5_287114cuda3std6ranges3__45__cpo9iter_moveE,(_ZN40_INTERNAL_30e12056_4_k_cu_0e2168d5_287114cuda3std3__45__cpo5beginE - _ZN40_INTERNAL_30e12056_4_k_cu_0e2168d5_287114cuda3std6ranges3__45__cpo9iter_moveE)
_ZN40_INTERNAL_30e12056_4_k_cu_0e2168d5_287114cuda3std6ranges3__45__cpo9iter_moveE:
	.zero		1
	.type		_ZN40_INTERNAL_30e12056_4_k_cu_0e2168d5_287114cuda3std3__45__cpo5beginE,@object
	.size		_ZN40_INTERNAL_30e12056_4_k_cu_0e2168d5_287114cuda3std3__45__cpo5beginE,(_ZN40_INTERNAL_30e12056_4_k_cu_0e2168d5_287114cuda3std3__442_GLOBAL__N__30e12056_4_k_cu_0e2168d5_287116ignoreE - _ZN40_INTERNAL_30e12056_4_k_cu_0e2168d5_287114cuda3std3__45__cpo5beginE)
_ZN40_INTERNAL_30e12056_4_k_cu_0e2168d5_287114cuda3std3__45__cpo5beginE:
	.zero		1
	.type		_ZN40_INTERNAL_30e12056_4_k_cu_0e2168d5_287114cuda3std3__442_GLOBAL__N__30e12056_4_k_cu_0e2168d5_287116ignoreE,@object
	.size		_ZN40_INTERNAL_30e12056_4_k_cu_0e2168d5_287114cuda3std3__442_GLOBAL__N__30e12056_4_k_cu_0e2168d5_287116ignoreE,(_ZN40_INTERNAL_30e12056_4_k_cu_0e2168d5_287114cute7productE - _ZN40_INTERNAL_30e12056_4_k_cu_0e2168d5_287114cuda3std3__442_GLOBAL__N__30e12056_4_k_cu_0e2168d5_287116ignoreE)
_ZN40_INTERNAL_30e12056_4_k_cu_0e2168d5_287114cuda3std3__442_GLOBAL__N__30e12056_4_k_cu_0e2168d5_287116ignoreE:
	.zero		1
	.type		_ZN40_INTERNAL_30e12056_4_k_cu_0e2168d5_287114cute7productE,@object
	.size		_ZN40_INTERNAL_30e12056_4_k_cu_0e2168d5_287114cute7productE,(_ZN40_INTERNAL_30e12056_4_k_cu_0e2168d5_287114cuda3std3__45__cpo3endE - _ZN40_INTERNAL_30e12056_4_k_cu_0e2168d5_287114cute7productE)
_ZN40_INTERNAL_30e12056_4_k_cu_0e2168d5_287114cute7productE:
	.zero		1
	.type		_ZN40_INTERNAL_30e12056_4_k_cu_0e2168d5_287114cuda3std3__45__cpo3endE,@object
	.size		_ZN40_INTERNAL_30e12056_4_k_cu_0e2168d5_287114cuda3std3__45__cpo3endE,(_ZN40_INTERNAL_30e12056_4_k_cu_0e2168d5_287114cuda3std3__419piecewise_constructE - _ZN40_INTERNAL_30e12056_4_k_cu_0e2168d5_287114cuda3std3__45__cpo3endE)
_ZN40_INTERNAL_30e12056_4_k_cu_0e2168d5_287114cuda3std3__45__cpo3endE:
	.zero		1
	.type		_ZN40_INTERNAL_30e12056_4_k_cu_0e2168d5_287114cuda3std3__419piecewise_constructE,@object
	.size		_ZN40_INTERNAL_30e12056_4_k_cu_0e2168d5_287114cuda3std3__419piecewise_constructE,(_ZN40_INTERNAL_30e12056_4_k_cu_0e2168d5_287114cuda3std3__45__cpo4cendE - _ZN40_INTERNAL_30e12056_4_k_cu_0e2168d5_287114cuda3std3__419piecewise_constructE)
_ZN40_INTERNAL_30e12056_4_k_cu_0e2168d5_287114cuda3std3__419piecewise_constructE:
	.zero		1
	.type		_ZN40_INTERNAL_30e12056_4_k_cu_0e2168d5_287114cuda3std3__45__cpo4cendE,@object
	.size		_ZN40_INTERNAL_30e12056_4_k_cu_0e2168d5_287114cuda3std3__45__cpo4cendE,(_ZN40_INTERNAL_30e12056_4_k_cu_0e2168d5_287114cuda3std6ranges3__45__cpo4swapE - _ZN40_INTERNAL_30e12056_4_k_cu_0e2168d5_287114cuda3std3__45__cpo4cendE)
_ZN40_INTERNAL_30e12056_4_k_cu_0e2168d5_287114cuda3std3__45__cpo4cendE:
	.zero		1
	.type		_ZN40_INTERNAL_30e12056_4_k_cu_0e2168d5_287114cuda3std6ranges3__45__cpo4swapE,@object
	.size		_ZN40_INTERNAL_30e12056_4_k_cu_0e2168d5_287114cuda3std6ranges3__45__cpo4swapE,(.L_10 - _ZN40_INTERNAL_30e12056_4_k_cu_0e2168d5_287114cuda3std6ranges3__45__cpo4swapE)
_ZN40_INTERNAL_30e12056_4_k_cu_0e2168d5_287114cuda3std6ranges3__45__cpo4swapE:
	.zero		1
.L_10:


//--------------------- .nv.constant0._ZN7cutlass13device_kernelINS_4gemm6kernel13GemmUniversalIN4cute5tupleIJiiiiEEENS1_10collective13CollectiveMmaINS1_46MainloopSm100TmaUmmaWarpSpecializedBlockScaledILi3ELi2ELi2ENS5_IJNS4_1CILi2EEENSA_ILi4EEENSA_ILi1EEEEEEEENS5_IJNSA_ILi128EEESG_NSA_ILi256EEEEEENS5_IJNS_12float_e5m2_tENS_13float_ue8m0_tEEEENS5_IJNS5_IJlSD_lEEENS4_6LayoutINS5_IJNS5_IJNS5_IJNSA_ILi32EEESC_EEEiEEESQ_NS5_IJSD_iEEEEEENS5_IJNS5_IJNS5_IJNSA_ILi16EEESC_EEEiEEENS5_IJNS5_IJNSA_ILi0EEESD_EEENSA_ILi512EEEEEENS5_IJSW_iEEEEEEEEEEESL_S13_NS4_8TiledMMAINS4_8MMA_AtomIJNS4_21SM100_MMA_MXF8F6F4_SSISJ_SJ_fSK_Li128ELi128ELNS4_4UMMA5MajorE0ELS18_0ELNS17_7ScaleInE0ELS19_0EEEEEENSN_INS5_IJSD_SD_SD_EEENS5_IJSW_SW_SW_EEEEENS5_IJNS4_10UnderscoreES1F_S1F_EEEEENS5_IJNS4_23SM90_TMA_LOAD_MULTICASTES1I_EEENS5_IJNS4_14ComposedLayoutINS4_7SwizzleILi3ELi4ELi3EEENS4_18smem_ptr_flag_bitsILi8EEENSN_INS5_IJNSA_ILi8EEESG_EEENS5_IJSG_SD_EEEEEEENSN_INS5_IJNS5_IJNS5_IJSP_SD_EEENS5_IJSO_SD_EEEEEESD_NS5_IJSC_SB_EEEEEENS5_IJNS5_IJNS5_IJSU_SY_EEESX_EEESW_NS5_IJSD_SY_EEEEEEEEEEEvNS4_8identityES1J_S24_vS25_EENS_8epilogue10collective18CollectiveEpilogueINS27_23Sm100TmaWarpSpecializedILi4ELi2ELi16ELb1ELb0EEEJNS5_IJNSA_ILi64EEESG_SH_EEENS5_IJNSN_IS2C_SD_EENSN_INS5_IJST_SB_EEENS5_IJSD_S2C_EEEEEEEENS_10bfloat16_tESM_S2J_SM_NS27_6fusion15FusionCallbacksIS2B_NS2K_17LinearCombinationIS2J_fS2J_fLNS_15FloatRoundStyleE2EEES2D_S2I_JEEENS4_5SM1004TMEM4LOAD26SM100_TMEM_LOAD_32dp32b16xENS4_13SM90_TMA_LOADENS1K_INS1L_ILi1ELi4ELi3EEENS1N_ILi16EEENSN_INS5_IJS1P_ST_EEENS5_IJST_SD_EEEEEEENS4_39AutoVectorizingCopyWithAssumedAlignmentILi128EEENS4_14SM90_TMA_STOREES30_S32_S32_EEEvvEEEEvNT_6ParamsE --------------------------
	.section	.nv.constant0._ZN7cutlass13device_kernelINS_4gemm6kernel13GemmUniversalIN4cute5tupleIJiiiiEEENS1_10collective13CollectiveMmaINS1_46MainloopSm100TmaUmmaWarpSpecializedBlockScaledILi3ELi2ELi2ENS5_IJNS4_1CILi2EEENSA_ILi4EEENSA_ILi1EEEEEEEENS5_IJNSA_ILi128EEESG_NSA_ILi256EEEEEENS5_IJNS_12float_e5m2_tENS_13float_ue8m0_tEEEENS5_IJNS5_IJlSD_lEEENS4_6LayoutINS5_IJNS5_IJNS5_IJNSA_ILi32EEESC_EEEiEEESQ_NS5_IJSD_iEEEEEENS5_IJNS5_IJNS5_IJNSA_ILi16EEESC_EEEiEEENS5_IJNS5_IJNSA_ILi0EEESD_EEENSA_ILi512EEEEEENS5_IJSW_iEEEEEEEEEEESL_S13_NS4_8TiledMMAINS4_8MMA_AtomIJNS4_21SM100_MMA_MXF8F6F4_SSISJ_SJ_fSK_Li128ELi128ELNS4_4UMMA5MajorE0ELS18_0ELNS17_7ScaleInE0ELS19_0EEEEEENSN_INS5_IJSD_SD_SD_EEENS5_IJSW_SW_SW_EEEEENS5_IJNS4_10UnderscoreES1F_S1F_EEEEENS5_IJNS4_23SM90_TMA_LOAD_MULTICASTES1I_EEENS5_IJNS4_14ComposedLayoutINS4_7SwizzleILi3ELi4ELi3EEENS4_18smem_ptr_flag_bitsILi8EEENSN_INS5_IJNSA_ILi8EEESG_EEENS5_IJSG_SD_EEEEEEENSN_INS5_IJNS5_IJNS5_IJSP_SD_EEENS5_IJSO_SD_EEEEEESD_NS5_IJSC_SB_EEEEEENS5_IJNS5_IJNS5_IJSU_SY_EEESX_EEESW_NS5_IJSD_SY_EEEEEEEEEEEvNS4_8identityES1J_S24_vS25_EENS_8epilogue10collective18CollectiveEpilogueINS27_23Sm100TmaWarpSpecializedILi4ELi2ELi16ELb1ELb0EEEJNS5_IJNSA_ILi64EEESG_SH_EEENS5_IJNSN_IS2C_SD_EENSN_INS5_IJST_SB_EEENS5_IJSD_S2C_EEEEEEEENS_10bfloat16_tESM_S2J_SM_NS27_6fusion15FusionCallbacksIS2B_NS2K_17LinearCombinationIS2J_fS2J_fLNS_15FloatRoundStyleE2EEES2D_S2I_JEEENS4_5SM1004TMEM4LOAD26SM100_TMEM_LOAD_32dp32b16xENS4_13SM90_TMA_LOADENS1K_INS1L_ILi1ELi4ELi3EEENS1N_ILi16EEENSN_INS5_IJS1P_ST_EEENS5_IJST_SD_EEEEEEENS4_39AutoVectorizingCopyWithAssumedAlignmentILi128EEENS4_14SM90_TMA_STOREES30_S32_S32_EEEvvEEEEvNT_6ParamsE,"a",@progbits
	.sectionflags	@""
	.align	4
.nv.constant0._ZN7cutlass13device_kernelINS_4gemm6kernel13GemmUniversalIN4cute5tupleIJiiiiEEENS1_10collective13CollectiveMmaINS1_46MainloopSm100TmaUmmaWarpSpecializedBlockScaledILi3ELi2ELi2ENS5_IJNS4_1CILi2EEENSA_ILi4EEENSA_ILi1EEEEEEEENS5_IJNSA_ILi128EEESG_NSA_ILi256EEEEEENS5_IJNS_12float_e5m2_tENS_13float_ue8m0_tEEEENS5_IJNS5_IJlSD_lEEENS4_6LayoutINS5_IJNS5_IJNS5_IJNSA_ILi32EEESC_EEEiEEESQ_NS5_IJSD_iEEEEEENS5_IJNS5_IJNS5_IJNSA_ILi16EEESC_EEEiEEENS5_IJNS5_IJNSA_ILi0EEESD_EEENSA_ILi512EEEEEENS5_IJSW_iEEEEEEEEEEESL_S13_NS4_8TiledMMAINS4_8MMA_AtomIJNS4_21SM100_MMA_MXF8F6F4_SSISJ_SJ_fSK_Li128ELi128ELNS4_4UMMA5MajorE0ELS18_0ELNS17_7ScaleInE0ELS19_0EEEEEENSN_INS5_IJSD_SD_SD_EEENS5_IJSW_SW_SW_EEEEENS5_IJNS4_10UnderscoreES1F_S1F_EEEEENS5_IJNS4_23SM90_TMA_LOAD_MULTICASTES1I_EEENS5_IJNS4_14ComposedLayoutINS4_7SwizzleILi3ELi4ELi3EEENS4_18smem_ptr_flag_bitsILi8EEENSN_INS5_IJNSA_ILi8EEESG_EEENS5_IJSG_SD_EEEEEEENSN_INS5_IJNS5_IJNS5_IJSP_SD_EEENS5_IJSO_SD_EEEEEESD_NS5_IJSC_SB_EEEEEENS5_IJNS5_IJNS5_IJSU_SY_EEESX_EEESW_NS5_IJSD_SY_EEEEEEEEEEEvNS4_8identityES1J_S24_vS25_EENS_8epilogue10collective18CollectiveEpilogueINS27_23Sm100TmaWarpSpecializedILi4ELi2ELi16ELb1ELb0EEEJNS5_IJNSA_ILi64EEESG_SH_EEENS5_IJNSN_IS2C_SD_EENSN_INS5_IJST_SB_EEENS5_IJSD_S2C_EEEEEEEENS_10bfloat16_tESM_S2J_SM_NS27_6fusion15FusionCallbacksIS2B_NS2K_17LinearCombinationIS2J_fS2J_fLNS_15FloatRoundStyleE2EEES2D_S2I_JEEENS4_5SM1004TMEM4LOAD26SM100_TMEM_LOAD_32dp32b16xENS4_13SM90_TMA_LOADENS1K_INS1L_ILi1ELi4ELi3EEENS1N_ILi16EEENSN_INS5_IJS1P_ST_EEENS5_IJST_SD_EEEEEEENS4_39AutoVectorizingCopyWithAssumedAlignmentILi128EEENS4_14SM90_TMA_STOREES30_S32_S32_EEEvvEEEEvNT_6ParamsE:
	.zero		3968


//--------------------- SYMBOLS --------------------------

	.type		.nv.reservedSmem.offset0,@object
	.size		.nv.reservedSmem.offset0,0x4
	.type		.nv.reservedSmem.cap,@object
	.size		.nv.reservedSmem.cap,0x4
	.type		__assertfail,@function
